//
// Generated by NVIDIA NVVM Compiler
//
// Compiler Build ID: CL-36424714
// Cuda compilation tools, release 13.0, V13.0.88
// Based on NVVM 20.0.0
//

.version 9.0
.target sm_100
.address_size 64

	// .globl	main_kernel0
// _ZZ12main_kernel0E15PadInput_shared has been demoted
// _ZZ12main_kernel0E13weight_shared has been demoted

.visible .entry main_kernel0(
	.param .u64 .ptr .align 1 main_kernel0_param_0,
	.param .u64 .ptr .align 1 main_kernel0_param_1,
	.param .u64 .ptr .align 1 main_kernel0_param_2
)
.maxntid 64
{
	.reg .pred 	%p<60>;
	.reg .b16 	%rs<102>;
	.reg .b32 	%r<711>;
	.reg .b32 	%f<3308>;
	.reg .b64 	%rd<407>;
	// demoted variable
	.shared .align 4 .b8 _ZZ12main_kernel0E15PadInput_shared[8316];
	// demoted variable
	.shared .align 4 .b8 _ZZ12main_kernel0E13weight_shared[37632];
	ld.param.u64 	%rd7, [main_kernel0_param_0];
	ld.param.u64 	%rd8, [main_kernel0_param_1];
	mov.u32 	%r1, %tid.x;
	mul.wide.u32 	%rd11, %r1, 4;
	mov.u32 	%r107, _ZZ12main_kernel0E15PadInput_shared;
	cvt.u64.u32 	%rd12, %r107;
	cvta.shared.u64 	%rd13, %rd12;
	add.s64 	%rd10, %rd13, %rd11;
	// begin inline asm
	{ .reg .u64 addr; cvta.to.shared.u64 addr, %rd10; cvt.u32.u64 %r105, addr; }

	// end inline asm
	mov.u32 	%r3, %ctaid.x;
	shl.b32 	%r108, %r3, 1;
	and.b32  	%r4, %r108, 2147483632;
	setp.gt.u32 	%p1, %r1, 32;
	selp.u32 	%r109, 1, 0, %p1;
	or.b32  	%r5, %r4, %r109;
	setp.lt.u32 	%p2, %r5, 3;
	mov.b32 	%r691, 0;
	@%p2 bra 	$L__BB0_3;
	and.b32  	%r111, %r3, 7;
	add.s32 	%r112, %r1, -33;
	setp.lt.u32 	%p3, %r1, 33;
	selp.b32 	%r113, %r1, %r112, %p3;
	mad.lo.s32 	%r6, %r111, 28, %r113;
	setp.lt.u32 	%p4, %r6, 3;
	@%p4 bra 	$L__BB0_3;
	setp.lt.u32 	%p5, %r6, 227;
	selp.b32 	%r691, 4, 0, %p5;
$L__BB0_3:
	setp.gt.u32 	%p6, %r1, 32;
	shr.u32 	%r118, %r3, 3;
	mul.lo.s32 	%r9, %r118, 10752;
	selp.b32 	%r119, 672, 0, %p6;
	add.s32 	%r120, %r9, %r119;
	and.b32  	%r10, %r3, 7;
	mul.lo.s32 	%r11, %r10, 84;
	add.s32 	%r121, %r120, %r11;
	add.s32 	%r122, %r1, -33;
	setp.lt.u32 	%p7, %r1, 33;
	selp.b32 	%r12, %r1, %r122, %p7;
	mad.lo.s32 	%r123, %r12, 3, %r121;
	mul.wide.u32 	%rd16, %r123, 4;
	add.s64 	%rd2, %rd7, %rd16;
	add.s64 	%rd14, %rd2, -8100;
	// begin inline asm
	cp.async.ca.shared.global [%r105], [%rd14], 4, %r691;
	// end inline asm
	add.s64 	%rd15, %rd10, 256;
	// begin inline asm
	{ .reg .u64 addr; cvta.to.shared.u64 addr, %rd15; cvt.u32.u64 %r116, addr; }

	// end inline asm
	cvt.u16.u32 	%rs1, %r1;
	or.b16  	%rs4, %rs1, 64;
	mul.lo.s16 	%rs5, %rs4, 125;
	shr.u16 	%rs2, %rs5, 12;
	cvt.u32.u16 	%r124, %rs2;
	add.s32 	%r14, %r4, %r124;
	setp.lt.u32 	%p8, %r14, 3;
	mov.b32 	%r692, 0;
	@%p8 bra 	$L__BB0_6;
	add.s16 	%rs6, %rs1, 31;
	mul.lo.s16 	%rs7, %rs6, 125;
	shr.u16 	%rs8, %rs7, 12;
	mul.lo.s16 	%rs9, %rs8, 33;
	sub.s16 	%rs10, %rs6, %rs9;
	cvt.u32.u16 	%r126, %rs10;
	and.b32  	%r127, %r126, 255;
	mad.lo.s32 	%r15, %r10, 28, %r127;
	setp.lt.u32 	%p9, %r15, 3;
	@%p9 bra 	$L__BB0_6;
	setp.lt.u32 	%p10, %r15, 227;
	selp.b32 	%r692, 4, 0, %p10;
$L__BB0_6:
	mul.lo.s16 	%rs11, %rs1, 125;
	add.s16 	%rs12, %rs11, 3875;
	shr.u16 	%rs13, %rs12, 12;
	mul.lo.s16 	%rs14, %rs13, 33;
	sub.s16 	%rs15, %rs1, %rs14;
	add.s16 	%rs16, %rs15, 31;
	cvt.u32.u16 	%r153, %rs16;
	and.b32  	%r18, %r153, 255;
	and.b16  	%rs17, %rs16, 255;
	mov.b16 	%rs18, 672;
	mov.b32 	%r154, {%rs18, %rs17};
	prmt.b32 	%r156, %r124, 3, 0x3340U;
	prmt.b32 	%r157, %r158, %r159, 0x3340U;
	prmt.b32 	%r160, %r156, %r157, 0x5410U;
	mov.b32 	%r693, 0;
	dp2a.lo.u32.u32 	%r161, %r154, %r160, %r693;
	add.s32 	%r19, %r11, %r9;
	add.s32 	%r162, %r19, %r161;
	mul.wide.u32 	%rd33, %r162, 4;
	add.s64 	%rd3, %rd7, %rd33;
	add.s64 	%rd17, %rd3, -8100;
	// begin inline asm
	cp.async.ca.shared.global [%r116], [%rd17], 4, %r692;
	// end inline asm
	add.s64 	%rd18, %rd10, 512;
	// begin inline asm
	{ .reg .u64 addr; cvta.to.shared.u64 addr, %rd18; cvt.u32.u64 %r130, addr; }

	// end inline asm
	mul.lo.s32 	%r20, %r10, 28;
	add.s16 	%rs19, %rs11, 3625;
	shr.u16 	%rs20, %rs19, 12;
	mul.lo.s16 	%rs21, %rs20, 33;
	sub.s16 	%rs22, %rs1, %rs21;
	add.s16 	%rs23, %rs22, 29;
	cvt.u32.u16 	%r163, %rs23;
	and.b32  	%r164, %r163, 255;
	add.s32 	%r165, %r20, %r164;
	add.s32 	%r166, %r165, -3;
	setp.lt.u32 	%p11, %r166, 224;
	selp.b32 	%r132, 4, 0, %p11;
	or.b16  	%rs24, %rs1, 128;
	mul.lo.s16 	%rs25, %rs24, 249;
	shr.u16 	%rs26, %rs25, 13;
	and.b16  	%rs27, %rs23, 255;
	mov.b32 	%r167, {%rs18, %rs27};
	cvt.u32.u16 	%r168, %rs26;
	prmt.b32 	%r169, %r168, 3, 0x3340U;
	prmt.b32 	%r170, %r169, %r157, 0x5410U;
	dp2a.lo.u32.u32 	%r171, %r167, %r170, %r693;
	add.s32 	%r172, %r19, %r171;
	mul.wide.u32 	%rd34, %r172, 4;
	add.s64 	%rd4, %rd7, %rd34;
	add.s64 	%rd19, %rd4, -8100;
	// begin inline asm
	cp.async.ca.shared.global [%r130], [%rd19], 4, %r132;
	// end inline asm
	add.s64 	%rd20, %rd10, 768;
	// begin inline asm
	{ .reg .u64 addr; cvta.to.shared.u64 addr, %rd20; cvt.u32.u64 %r133, addr; }

	// end inline asm
	add.s16 	%rs28, %rs11, 3375;
	shr.u16 	%rs29, %rs28, 12;
	mul.lo.s16 	%rs30, %rs29, 33;
	sub.s16 	%rs31, %rs1, %rs30;
	add.s16 	%rs32, %rs31, 27;
	cvt.u32.u16 	%r173, %rs32;
	and.b32  	%r174, %r173, 255;
	add.s32 	%r175, %r20, %r174;
	add.s32 	%r176, %r175, -3;
	setp.lt.u32 	%p12, %r176, 224;
	selp.b32 	%r135, 4, 0, %p12;
	or.b16  	%rs33, %rs1, 192;
	mul.lo.s16 	%rs34, %rs33, 249;
	shr.u16 	%rs35, %rs34, 13;
	and.b16  	%rs36, %rs32, 255;
	mov.b32 	%r177, {%rs18, %rs36};
	cvt.u32.u16 	%r178, %rs35;
	prmt.b32 	%r179, %r178, 3, 0x3340U;
	prmt.b32 	%r180, %r179, %r157, 0x5410U;
	dp2a.lo.u32.u32 	%r181, %r177, %r180, %r693;
	add.s32 	%r23, %r19, %r181;
	add.s32 	%r182, %r23, -2025;
	mul.wide.u32 	%rd35, %r182, 4;
	add.s64 	%rd21, %rd7, %rd35;
	// begin inline asm
	cp.async.ca.shared.global [%r133], [%rd21], 4, %r135;
	// end inline asm
	add.s64 	%rd22, %rd10, 1024;
	// begin inline asm
	{ .reg .u64 addr; cvta.to.shared.u64 addr, %rd22; cvt.u32.u64 %r136, addr; }

	// end inline asm
	add.s16 	%rs37, %rs11, 3125;
	shr.u16 	%rs38, %rs37, 12;
	mul.lo.s16 	%rs39, %rs38, 33;
	sub.s16 	%rs40, %rs1, %rs39;
	add.s16 	%rs41, %rs40, 25;
	cvt.u32.u16 	%r183, %rs41;
	and.b32  	%r184, %r183, 255;
	add.s32 	%r185, %r20, %r184;
	add.s32 	%r186, %r185, -3;
	setp.lt.u32 	%p13, %r186, 224;
	selp.b32 	%r138, 4, 0, %p13;
	or.b16  	%rs42, %rs1, 256;
	mul.hi.u16 	%rs43, %rs42, 1986;
	mul.lo.s16 	%rs44, %rs43, 672;
	cvt.u32.u16 	%r187, %rs44;
	and.b16  	%rs45, %rs41, 255;
	mul.wide.u16 	%r188, %rs45, 3;
	add.s32 	%r189, %r19, %r187;
	add.s32 	%r25, %r189, %r188;
	add.s32 	%r190, %r25, -2025;
	mul.wide.u32 	%rd36, %r190, 4;
	add.s64 	%rd23, %rd7, %rd36;
	// begin inline asm
	cp.async.ca.shared.global [%r136], [%rd23], 4, %r138;
	// end inline asm
	add.s64 	%rd24, %rd10, 1280;
	// begin inline asm
	{ .reg .u64 addr; cvta.to.shared.u64 addr, %rd24; cvt.u32.u64 %r139, addr; }

	// end inline asm
	add.s16 	%rs46, %rs11, 2875;
	shr.u16 	%rs47, %rs46, 12;
	mul.lo.s16 	%rs48, %rs47, 33;
	sub.s16 	%rs49, %rs1, %rs48;
	add.s16 	%rs50, %rs49, 23;
	cvt.u32.u16 	%r191, %rs50;
	and.b32  	%r192, %r191, 255;
	add.s32 	%r193, %r20, %r192;
	add.s32 	%r194, %r193, -3;
	setp.lt.u32 	%p14, %r194, 224;
	selp.b32 	%r141, 4, 0, %p14;
	or.b16  	%rs51, %rs1, 320;
	mul.hi.u16 	%rs52, %rs51, 1986;
	mul.lo.s16 	%rs53, %rs52, 672;
	cvt.u32.u16 	%r195, %rs53;
	and.b16  	%rs54, %rs50, 255;
	mul.wide.u16 	%r196, %rs54, 3;
	add.s32 	%r197, %r19, %r195;
	add.s32 	%r27, %r197, %r196;
	add.s32 	%r198, %r27, -2025;
	mul.wide.u32 	%rd37, %r198, 4;
	add.s64 	%rd25, %rd7, %rd37;
	// begin inline asm
	cp.async.ca.shared.global [%r139], [%rd25], 4, %r141;
	// end inline asm
	add.s64 	%rd26, %rd10, 1536;
	// begin inline asm
	{ .reg .u64 addr; cvta.to.shared.u64 addr, %rd26; cvt.u32.u64 %r142, addr; }

	// end inline asm
	add.s16 	%rs55, %rs11, 2625;
	shr.u16 	%rs56, %rs55, 12;
	mul.lo.s16 	%rs57, %rs56, 33;
	sub.s16 	%rs58, %rs1, %rs57;
	add.s16 	%rs59, %rs58, 21;
	cvt.u32.u16 	%r199, %rs59;
	and.b32  	%r200, %r199, 255;
	add.s32 	%r201, %r20, %r200;
	add.s32 	%r202, %r201, -3;
	setp.lt.u32 	%p15, %r202, 224;
	selp.b32 	%r144, 4, 0, %p15;
	or.b16  	%rs60, %rs1, 384;
	mul.hi.u16 	%rs61, %rs60, 1986;
	mul.lo.s16 	%rs62, %rs61, 672;
	cvt.u32.u16 	%r203, %rs62;
	and.b16  	%rs63, %rs59, 255;
	mul.wide.u16 	%r204, %rs63, 3;
	add.s32 	%r205, %r19, %r203;
	add.s32 	%r29, %r205, %r204;
	add.s32 	%r206, %r29, -2025;
	mul.wide.u32 	%rd38, %r206, 4;
	add.s64 	%rd27, %rd7, %rd38;
	// begin inline asm
	cp.async.ca.shared.global [%r142], [%rd27], 4, %r144;
	// end inline asm
	add.s64 	%rd28, %rd10, 1792;
	// begin inline asm
	{ .reg .u64 addr; cvta.to.shared.u64 addr, %rd28; cvt.u32.u64 %r145, addr; }

	// end inline asm
	add.s16 	%rs64, %rs11, 2375;
	shr.u16 	%rs65, %rs64, 12;
	mul.lo.s16 	%rs66, %rs65, 33;
	sub.s16 	%rs67, %rs1, %rs66;
	add.s16 	%rs68, %rs67, 19;
	cvt.u32.u16 	%r207, %rs68;
	and.b32  	%r208, %r207, 255;
	add.s32 	%r209, %r20, %r208;
	add.s32 	%r210, %r209, -3;
	setp.lt.u32 	%p16, %r210, 224;
	selp.b32 	%r147, 4, 0, %p16;
	or.b16  	%rs69, %rs1, 448;
	mul.hi.u16 	%rs70, %rs69, 1986;
	mul.lo.s16 	%rs71, %rs70, 672;
	cvt.u32.u16 	%r211, %rs71;
	and.b16  	%rs72, %rs68, 255;
	mul.wide.u16 	%r212, %rs72, 3;
	add.s32 	%r213, %r19, %r211;
	add.s32 	%r31, %r213, %r212;
	add.s32 	%r214, %r31, -2025;
	mul.wide.u32 	%rd39, %r214, 4;
	add.s64 	%rd29, %rd7, %rd39;
	// begin inline asm
	cp.async.ca.shared.global [%r145], [%rd29], 4, %r147;
	// end inline asm
	add.s64 	%rd30, %rd10, 2048;
	// begin inline asm
	{ .reg .u64 addr; cvta.to.shared.u64 addr, %rd30; cvt.u32.u64 %r148, addr; }

	// end inline asm
	add.s16 	%rs73, %rs11, 2125;
	shr.u16 	%rs74, %rs73, 12;
	mul.lo.s16 	%rs75, %rs74, 33;
	sub.s16 	%rs76, %rs1, %rs75;
	add.s16 	%rs77, %rs76, 17;
	cvt.u32.u16 	%r215, %rs77;
	and.b32  	%r216, %r215, 255;
	add.s32 	%r217, %r20, %r216;
	add.s32 	%r218, %r217, -3;
	setp.lt.u32 	%p17, %r218, 224;
	selp.b32 	%r150, 4, 0, %p17;
	or.b16  	%rs78, %rs1, 512;
	mul.hi.u16 	%rs79, %rs78, 1986;
	mul.lo.s16 	%rs80, %rs79, 672;
	cvt.u32.u16 	%r219, %rs80;
	and.b16  	%rs81, %rs77, 255;
	mul.wide.u16 	%r220, %rs81, 3;
	add.s32 	%r221, %r19, %r219;
	add.s32 	%r33, %r221, %r220;
	add.s32 	%r222, %r33, -2025;
	mul.wide.u32 	%rd40, %r222, 4;
	add.s64 	%rd31, %rd7, %rd40;
	// begin inline asm
	cp.async.ca.shared.global [%r148], [%rd31], 4, %r150;
	// end inline asm
	add.s64 	%rd32, %rd10, 2304;
	// begin inline asm
	{ .reg .u64 addr; cvta.to.shared.u64 addr, %rd32; cvt.u32.u64 %r151, addr; }

	// end inline asm
	or.b16  	%rs82, %rs1, 576;
	mul.hi.u16 	%rs83, %rs82, 1986;
	cvt.u32.u16 	%r35, %rs83;
	add.s32 	%r36, %r4, %r35;
	setp.gt.u32 	%p18, %r36, 226;
	@%p18 bra 	$L__BB0_9;
	add.s16 	%rs84, %rs1, 15;
	mul.lo.s16 	%rs85, %rs84, 125;
	shr.u16 	%rs86, %rs85, 12;
	mul.lo.s16 	%rs87, %rs86, 33;
	sub.s16 	%rs88, %rs84, %rs87;
	cvt.u32.u16 	%r224, %rs88;
	and.b32  	%r225, %r224, 255;
	add.s32 	%r37, %r20, %r225;
	setp.lt.u32 	%p19, %r37, 3;
	@%p19 bra 	$L__BB0_9;
	setp.lt.u32 	%p20, %r37, 227;
	selp.b32 	%r693, 4, 0, %p20;
$L__BB0_9:
	add.s16 	%rs89, %rs1, 15;
	mul.lo.s16 	%rs90, %rs89, 125;
	shr.u16 	%rs91, %rs90, 12;
	mul.lo.s16 	%rs92, %rs91, 33;
	sub.s16 	%rs93, %rs89, %rs92;
	cvt.u32.u16 	%r228, %rs93;
	and.b32  	%r40, %r228, 255;
	and.b16  	%rs94, %rs93, 255;
	mov.b16 	%rs95, 672;
	mov.b32 	%r229, {%rs95, %rs94};
	prmt.b32 	%r230, %r231, %r232, 0x3340U;
	prmt.b32 	%r233, %r35, 3, 0x3340U;
	prmt.b32 	%r234, %r233, %r230, 0x5410U;
	mov.b32 	%r235, 0;
	dp2a.lo.u32.u32 	%r236, %r229, %r234, %r235;
	add.s32 	%r41, %r19, %r236;
	add.s32 	%r237, %r41, -2025;
	mul.wide.u32 	%rd42, %r237, 4;
	add.s64 	%rd41, %rd7, %rd42;
	// begin inline asm
	cp.async.ca.shared.global [%r151], [%rd41], 4, %r693;
	// end inline asm
	setp.gt.u32 	%p21, %r1, 52;
	@%p21 bra 	$L__BB0_14;
	add.s64 	%rd43, %rd10, 2560;
	// begin inline asm
	{ .reg .u64 addr; cvta.to.shared.u64 addr, %rd43; cvt.u32.u64 %r238, addr; }

	// end inline asm
	or.b16  	%rs96, %rs1, 640;
	mul.hi.u16 	%rs97, %rs96, 1986;
	cvt.u32.u16 	%r43, %rs97;
	add.s32 	%r240, %r4, %r43;
	setp.gt.u32 	%p22, %r240, 226;
	mov.b32 	%r694, 0;
	@%p22 bra 	$L__BB0_13;
	setp.lt.u32 	%p23, %r1, 20;
	selp.b32 	%r242, 13, -20, %p23;
	add.s32 	%r243, %r242, %r1;
	add.s32 	%r44, %r243, %r20;
	setp.lt.u32 	%p24, %r44, 3;
	@%p24 bra 	$L__BB0_13;
	setp.lt.u32 	%p25, %r44, 227;
	selp.b32 	%r694, 4, 0, %p25;
$L__BB0_13:
	setp.lt.u32 	%p26, %r1, 20;
	selp.b32 	%r246, 13, -20, %p26;
	add.s32 	%r247, %r246, %r1;
	mad.lo.s32 	%r248, %r247, 3, %r19;
	mad.lo.s32 	%r249, %r43, 672, %r248;
	add.s32 	%r250, %r249, -2025;
	mul.wide.u32 	%rd45, %r250, 4;
	add.s64 	%rd44, %rd7, %rd45;
	// begin inline asm
	cp.async.ca.shared.global [%r238], [%rd44], 4, %r694;
	// end inline asm
$L__BB0_14:
	setp.lt.u32 	%p27, %r5, 3;
	mov.u32 	%r351, _ZZ12main_kernel0E13weight_shared;
	cvt.u64.u32 	%rd146, %r351;
	cvta.shared.u64 	%rd147, %rd146;
	add.s64 	%rd46, %rd147, %rd11;
	// begin inline asm
	{ .reg .u64 addr; cvta.to.shared.u64 addr, %rd46; cvt.u32.u64 %r251, addr; }

	// end inline asm
	add.s64 	%rd47, %rd8, %rd11;
	// begin inline asm
	cp.async.ca.shared.global [%r251], [%rd47], 4;
	// end inline asm
	add.s64 	%rd48, %rd46, 256;
	// begin inline asm
	{ .reg .u64 addr; cvta.to.shared.u64 addr, %rd48; cvt.u32.u64 %r253, addr; }

	// end inline asm
	add.s64 	%rd49, %rd47, 768;
	// begin inline asm
	cp.async.ca.shared.global [%r253], [%rd49], 4;
	// end inline asm
	add.s64 	%rd50, %rd46, 512;
	// begin inline asm
	{ .reg .u64 addr; cvta.to.shared.u64 addr, %rd50; cvt.u32.u64 %r255, addr; }

	// end inline asm
	add.s64 	%rd51, %rd47, 1536;
	// begin inline asm
	cp.async.ca.shared.global [%r255], [%rd51], 4;
	// end inline asm
	add.s64 	%rd52, %rd46, 768;
	// begin inline asm
	{ .reg .u64 addr; cvta.to.shared.u64 addr, %rd52; cvt.u32.u64 %r257, addr; }

	// end inline asm
	add.s64 	%rd53, %rd47, 2304;
	// begin inline asm
	cp.async.ca.shared.global [%r257], [%rd53], 4;
	// end inline asm
	add.s64 	%rd54, %rd46, 1024;
	// begin inline asm
	{ .reg .u64 addr; cvta.to.shared.u64 addr, %rd54; cvt.u32.u64 %r259, addr; }

	// end inline asm
	add.s64 	%rd55, %rd47, 3072;
	// begin inline asm
	cp.async.ca.shared.global [%r259], [%rd55], 4;
	// end inline asm
	add.s64 	%rd56, %rd46, 1280;
	// begin inline asm
	{ .reg .u64 addr; cvta.to.shared.u64 addr, %rd56; cvt.u32.u64 %r261, addr; }

	// end inline asm
	add.s64 	%rd57, %rd47, 3840;
	// begin inline asm
	cp.async.ca.shared.global [%r261], [%rd57], 4;
	// end inline asm
	add.s64 	%rd58, %rd46, 1536;
	// begin inline asm
	{ .reg .u64 addr; cvta.to.shared.u64 addr, %rd58; cvt.u32.u64 %r263, addr; }

	// end inline asm
	add.s64 	%rd59, %rd47, 4608;
	// begin inline asm
	cp.async.ca.shared.global [%r263], [%rd59], 4;
	// end inline asm
	add.s64 	%rd60, %rd46, 1792;
	// begin inline asm
	{ .reg .u64 addr; cvta.to.shared.u64 addr, %rd60; cvt.u32.u64 %r265, addr; }

	// end inline asm
	add.s64 	%rd61, %rd47, 5376;
	// begin inline asm
	cp.async.ca.shared.global [%r265], [%rd61], 4;
	// end inline asm
	add.s64 	%rd62, %rd46, 2048;
	// begin inline asm
	{ .reg .u64 addr; cvta.to.shared.u64 addr, %rd62; cvt.u32.u64 %r267, addr; }

	// end inline asm
	add.s64 	%rd63, %rd47, 6144;
	// begin inline asm
	cp.async.ca.shared.global [%r267], [%rd63], 4;
	// end inline asm
	add.s64 	%rd64, %rd46, 2304;
	// begin inline asm
	{ .reg .u64 addr; cvta.to.shared.u64 addr, %rd64; cvt.u32.u64 %r269, addr; }

	// end inline asm
	add.s64 	%rd65, %rd47, 6912;
	// begin inline asm
	cp.async.ca.shared.global [%r269], [%rd65], 4;
	// end inline asm
	or.b32  	%r47, %r1, 640;
	add.s64 	%rd66, %rd46, 2560;
	// begin inline asm
	{ .reg .u64 addr; cvta.to.shared.u64 addr, %rd66; cvt.u32.u64 %r271, addr; }

	// end inline asm
	add.s64 	%rd67, %rd47, 7680;
	// begin inline asm
	cp.async.ca.shared.global [%r271], [%rd67], 4;
	// end inline asm
	add.s64 	%rd68, %rd46, 2816;
	// begin inline asm
	{ .reg .u64 addr; cvta.to.shared.u64 addr, %rd68; cvt.u32.u64 %r273, addr; }

	// end inline asm
	add.s64 	%rd69, %rd47, 8448;
	// begin inline asm
	cp.async.ca.shared.global [%r273], [%rd69], 4;
	// end inline asm
	add.s64 	%rd70, %rd46, 3072;
	// begin inline asm
	{ .reg .u64 addr; cvta.to.shared.u64 addr, %rd70; cvt.u32.u64 %r275, addr; }

	// end inline asm
	add.s64 	%rd71, %rd47, 9216;
	// begin inline asm
	cp.async.ca.shared.global [%r275], [%rd71], 4;
	// end inline asm
	add.s64 	%rd72, %rd46, 3328;
	// begin inline asm
	{ .reg .u64 addr; cvta.to.shared.u64 addr, %rd72; cvt.u32.u64 %r277, addr; }

	// end inline asm
	add.s64 	%rd73, %rd47, 9984;
	// begin inline asm
	cp.async.ca.shared.global [%r277], [%rd73], 4;
	// end inline asm
	add.s64 	%rd74, %rd46, 3584;
	// begin inline asm
	{ .reg .u64 addr; cvta.to.shared.u64 addr, %rd74; cvt.u32.u64 %r279, addr; }

	// end inline asm
	add.s64 	%rd75, %rd47, 10752;
	// begin inline asm
	cp.async.ca.shared.global [%r279], [%rd75], 4;
	// end inline asm
	add.s64 	%rd76, %rd46, 3840;
	// begin inline asm
	{ .reg .u64 addr; cvta.to.shared.u64 addr, %rd76; cvt.u32.u64 %r281, addr; }

	// end inline asm
	add.s64 	%rd77, %rd47, 11520;
	// begin inline asm
	cp.async.ca.shared.global [%r281], [%rd77], 4;
	// end inline asm
	add.s64 	%rd78, %rd46, 4096;
	// begin inline asm
	{ .reg .u64 addr; cvta.to.shared.u64 addr, %rd78; cvt.u32.u64 %r283, addr; }

	// end inline asm
	add.s64 	%rd79, %rd47, 12288;
	// begin inline asm
	cp.async.ca.shared.global [%r283], [%rd79], 4;
	// end inline asm
	add.s64 	%rd80, %rd46, 4352;
	// begin inline asm
	{ .reg .u64 addr; cvta.to.shared.u64 addr, %rd80; cvt.u32.u64 %r285, addr; }

	// end inline asm
	add.s64 	%rd81, %rd47, 13056;
	// begin inline asm
	cp.async.ca.shared.global [%r285], [%rd81], 4;
	// end inline asm
	add.s64 	%rd82, %rd46, 4608;
	// begin inline asm
	{ .reg .u64 addr; cvta.to.shared.u64 addr, %rd82; cvt.u32.u64 %r287, addr; }

	// end inline asm
	add.s64 	%rd83, %rd47, 13824;
	// begin inline asm
	cp.async.ca.shared.global [%r287], [%rd83], 4;
	// end inline asm
	add.s64 	%rd84, %rd46, 4864;
	// begin inline asm
	{ .reg .u64 addr; cvta.to.shared.u64 addr, %rd84; cvt.u32.u64 %r289, addr; }

	// end inline asm
	add.s64 	%rd85, %rd47, 14592;
	// begin inline asm
	cp.async.ca.shared.global [%r289], [%rd85], 4;
	// end inline asm
	add.s64 	%rd86, %rd46, 5120;
	// begin inline asm
	{ .reg .u64 addr; cvta.to.shared.u64 addr, %rd86; cvt.u32.u64 %r291, addr; }

	// end inline asm
	add.s64 	%rd87, %rd47, 15360;
	// begin inline asm
	cp.async.ca.shared.global [%r291], [%rd87], 4;
	// end inline asm
	add.s64 	%rd88, %rd46, 5376;
	// begin inline asm
	{ .reg .u64 addr; cvta.to.shared.u64 addr, %rd88; cvt.u32.u64 %r293, addr; }

	// end inline asm
	add.s64 	%rd89, %rd47, 16128;
	// begin inline asm
	cp.async.ca.shared.global [%r293], [%rd89], 4;
	// end inline asm
	add.s64 	%rd90, %rd46, 5632;
	// begin inline asm
	{ .reg .u64 addr; cvta.to.shared.u64 addr, %rd90; cvt.u32.u64 %r295, addr; }

	// end inline asm
	add.s64 	%rd91, %rd47, 16896;
	// begin inline asm
	cp.async.ca.shared.global [%r295], [%rd91], 4;
	// end inline asm
	add.s64 	%rd92, %rd46, 5888;
	// begin inline asm
	{ .reg .u64 addr; cvta.to.shared.u64 addr, %rd92; cvt.u32.u64 %r297, addr; }

	// end inline asm
	add.s64 	%rd93, %rd47, 17664;
	// begin inline asm
	cp.async.ca.shared.global [%r297], [%rd93], 4;
	// end inline asm
	add.s64 	%rd94, %rd46, 6144;
	// begin inline asm
	{ .reg .u64 addr; cvta.to.shared.u64 addr, %rd94; cvt.u32.u64 %r299, addr; }

	// end inline asm
	add.s64 	%rd95, %rd47, 18432;
	// begin inline asm
	cp.async.ca.shared.global [%r299], [%rd95], 4;
	// end inline asm
	add.s64 	%rd96, %rd46, 6400;
	// begin inline asm
	{ .reg .u64 addr; cvta.to.shared.u64 addr, %rd96; cvt.u32.u64 %r301, addr; }

	// end inline asm
	add.s64 	%rd97, %rd47, 19200;
	// begin inline asm
	cp.async.ca.shared.global [%r301], [%rd97], 4;
	// end inline asm
	add.s64 	%rd98, %rd46, 6656;
	// begin inline asm
	{ .reg .u64 addr; cvta.to.shared.u64 addr, %rd98; cvt.u32.u64 %r303, addr; }

	// end inline asm
	add.s64 	%rd99, %rd47, 19968;
	// begin inline asm
	cp.async.ca.shared.global [%r303], [%rd99], 4;
	// end inline asm
	add.s64 	%rd100, %rd46, 6912;
	// begin inline asm
	{ .reg .u64 addr; cvta.to.shared.u64 addr, %rd100; cvt.u32.u64 %r305, addr; }

	// end inline asm
	add.s64 	%rd101, %rd47, 20736;
	// begin inline asm
	cp.async.ca.shared.global [%r305], [%rd101], 4;
	// end inline asm
	add.s64 	%rd102, %rd46, 7168;
	// begin inline asm
	{ .reg .u64 addr; cvta.to.shared.u64 addr, %rd102; cvt.u32.u64 %r307, addr; }

	// end inline asm
	add.s64 	%rd103, %rd47, 21504;
	// begin inline asm
	cp.async.ca.shared.global [%r307], [%rd103], 4;
	// end inline asm
	add.s64 	%rd104, %rd46, 7424;
	// begin inline asm
	{ .reg .u64 addr; cvta.to.shared.u64 addr, %rd104; cvt.u32.u64 %r309, addr; }

	// end inline asm
	add.s64 	%rd105, %rd47, 22272;
	// begin inline asm
	cp.async.ca.shared.global [%r309], [%rd105], 4;
	// end inline asm
	add.s64 	%rd106, %rd46, 7680;
	// begin inline asm
	{ .reg .u64 addr; cvta.to.shared.u64 addr, %rd106; cvt.u32.u64 %r311, addr; }

	// end inline asm
	add.s64 	%rd107, %rd47, 23040;
	// begin inline asm
	cp.async.ca.shared.global [%r311], [%rd107], 4;
	// end inline asm
	add.s64 	%rd108, %rd46, 7936;
	// begin inline asm
	{ .reg .u64 addr; cvta.to.shared.u64 addr, %rd108; cvt.u32.u64 %r313, addr; }

	// end inline asm
	add.s64 	%rd109, %rd47, 23808;
	// begin inline asm
	cp.async.ca.shared.global [%r313], [%rd109], 4;
	// end inline asm
	add.s64 	%rd110, %rd46, 8192;
	// begin inline asm
	{ .reg .u64 addr; cvta.to.shared.u64 addr, %rd110; cvt.u32.u64 %r315, addr; }

	// end inline asm
	add.s64 	%rd111, %rd47, 24576;
	// begin inline asm
	cp.async.ca.shared.global [%r315], [%rd111], 4;
	// end inline asm
	add.s64 	%rd112, %rd46, 8448;
	// begin inline asm
	{ .reg .u64 addr; cvta.to.shared.u64 addr, %rd112; cvt.u32.u64 %r317, addr; }

	// end inline asm
	add.s64 	%rd113, %rd47, 25344;
	// begin inline asm
	cp.async.ca.shared.global [%r317], [%rd113], 4;
	// end inline asm
	add.s64 	%rd114, %rd46, 8704;
	// begin inline asm
	{ .reg .u64 addr; cvta.to.shared.u64 addr, %rd114; cvt.u32.u64 %r319, addr; }

	// end inline asm
	add.s64 	%rd115, %rd47, 26112;
	// begin inline asm
	cp.async.ca.shared.global [%r319], [%rd115], 4;
	// end inline asm
	add.s64 	%rd116, %rd46, 8960;
	// begin inline asm
	{ .reg .u64 addr; cvta.to.shared.u64 addr, %rd116; cvt.u32.u64 %r321, addr; }

	// end inline asm
	add.s64 	%rd117, %rd47, 26880;
	// begin inline asm
	cp.async.ca.shared.global [%r321], [%rd117], 4;
	// end inline asm
	add.s64 	%rd118, %rd46, 9216;
	// begin inline asm
	{ .reg .u64 addr; cvta.to.shared.u64 addr, %rd118; cvt.u32.u64 %r323, addr; }

	// end inline asm
	add.s64 	%rd119, %rd47, 27648;
	// begin inline asm
	cp.async.ca.shared.global [%r323], [%rd119], 4;
	// end inline asm
	add.s64 	%rd120, %rd46, 9472;
	// begin inline asm
	{ .reg .u64 addr; cvta.to.shared.u64 addr, %rd120; cvt.u32.u64 %r325, addr; }

	// end inline asm
	add.s64 	%rd121, %rd47, 28416;
	// begin inline asm
	cp.async.ca.shared.global [%r325], [%rd121], 4;
	// end inline asm
	add.s64 	%rd122, %rd46, 9728;
	// begin inline asm
	{ .reg .u64 addr; cvta.to.shared.u64 addr, %rd122; cvt.u32.u64 %r327, addr; }

	// end inline asm
	add.s64 	%rd123, %rd47, 29184;
	// begin inline asm
	cp.async.ca.shared.global [%r327], [%rd123], 4;
	// end inline asm
	add.s64 	%rd124, %rd46, 9984;
	// begin inline asm
	{ .reg .u64 addr; cvta.to.shared.u64 addr, %rd124; cvt.u32.u64 %r329, addr; }

	// end inline asm
	add.s64 	%rd125, %rd47, 29952;
	// begin inline asm
	cp.async.ca.shared.global [%r329], [%rd125], 4;
	// end inline asm
	add.s64 	%rd126, %rd46, 10240;
	// begin inline asm
	{ .reg .u64 addr; cvta.to.shared.u64 addr, %rd126; cvt.u32.u64 %r331, addr; }

	// end inline asm
	add.s64 	%rd127, %rd47, 30720;
	// begin inline asm
	cp.async.ca.shared.global [%r331], [%rd127], 4;
	// end inline asm
	add.s64 	%rd128, %rd46, 10496;
	// begin inline asm
	{ .reg .u64 addr; cvta.to.shared.u64 addr, %rd128; cvt.u32.u64 %r333, addr; }

	// end inline asm
	add.s64 	%rd129, %rd47, 31488;
	// begin inline asm
	cp.async.ca.shared.global [%r333], [%rd129], 4;
	// end inline asm
	add.s64 	%rd130, %rd46, 10752;
	// begin inline asm
	{ .reg .u64 addr; cvta.to.shared.u64 addr, %rd130; cvt.u32.u64 %r335, addr; }

	// end inline asm
	add.s64 	%rd131, %rd47, 32256;
	// begin inline asm
	cp.async.ca.shared.global [%r335], [%rd131], 4;
	// end inline asm
	add.s64 	%rd132, %rd46, 11008;
	// begin inline asm
	{ .reg .u64 addr; cvta.to.shared.u64 addr, %rd132; cvt.u32.u64 %r337, addr; }

	// end inline asm
	add.s64 	%rd133, %rd47, 33024;
	// begin inline asm
	cp.async.ca.shared.global [%r337], [%rd133], 4;
	// end inline asm
	add.s64 	%rd134, %rd46, 11264;
	// begin inline asm
	{ .reg .u64 addr; cvta.to.shared.u64 addr, %rd134; cvt.u32.u64 %r339, addr; }

	// end inline asm
	add.s64 	%rd135, %rd47, 33792;
	// begin inline asm
	cp.async.ca.shared.global [%r339], [%rd135], 4;
	// end inline asm
	add.s64 	%rd136, %rd46, 11520;
	// begin inline asm
	{ .reg .u64 addr; cvta.to.shared.u64 addr, %rd136; cvt.u32.u64 %r341, addr; }

	// end inline asm
	add.s64 	%rd137, %rd47, 34560;
	// begin inline asm
	cp.async.ca.shared.global [%r341], [%rd137], 4;
	// end inline asm
	add.s64 	%rd138, %rd46, 11776;
	// begin inline asm
	{ .reg .u64 addr; cvta.to.shared.u64 addr, %rd138; cvt.u32.u64 %r343, addr; }

	// end inline asm
	add.s64 	%rd139, %rd47, 35328;
	// begin inline asm
	cp.async.ca.shared.global [%r343], [%rd139], 4;
	// end inline asm
	add.s64 	%rd140, %rd46, 12032;
	// begin inline asm
	{ .reg .u64 addr; cvta.to.shared.u64 addr, %rd140; cvt.u32.u64 %r345, addr; }

	// end inline asm
	add.s64 	%rd141, %rd47, 36096;
	// begin inline asm
	cp.async.ca.shared.global [%r345], [%rd141], 4;
	// end inline asm
	add.s64 	%rd142, %rd46, 12288;
	// begin inline asm
	{ .reg .u64 addr; cvta.to.shared.u64 addr, %rd142; cvt.u32.u64 %r347, addr; }

	// end inline asm
	add.s64 	%rd143, %rd47, 36864;
	// begin inline asm
	cp.async.ca.shared.global [%r347], [%rd143], 4;
	// end inline asm
	// begin inline asm
	cp.async.commit_group;
	// end inline asm
	add.s64 	%rd144, %rd10, 2772;
	// begin inline asm
	{ .reg .u64 addr; cvta.to.shared.u64 addr, %rd144; cvt.u32.u64 %r349, addr; }

	// end inline asm
	mov.b32 	%r695, 0;
	@%p27 bra 	$L__BB0_17;
	add.s32 	%r49, %r20, %r12;
	setp.lt.u32 	%p28, %r49, 3;
	@%p28 bra 	$L__BB0_17;
	setp.lt.u32 	%p29, %r49, 227;
	selp.b32 	%r695, 4, 0, %p29;
$L__BB0_17:
	setp.lt.u32 	%p30, %r14, 3;
	add.s64 	%rd148, %rd2, -8096;
	// begin inline asm
	cp.async.ca.shared.global [%r349], [%rd148], 4, %r695;
	// end inline asm
	add.s64 	%rd149, %rd10, 3028;
	// begin inline asm
	{ .reg .u64 addr; cvta.to.shared.u64 addr, %rd149; cvt.u32.u64 %r355, addr; }

	// end inline asm
	mov.b32 	%r696, 0;
	@%p30 bra 	$L__BB0_20;
	add.s32 	%r53, %r20, %r18;
	setp.lt.u32 	%p31, %r53, 3;
	@%p31 bra 	$L__BB0_20;
	setp.lt.u32 	%p32, %r53, 227;
	selp.b32 	%r696, 4, 0, %p32;
$L__BB0_20:
	setp.gt.u32 	%p33, %r36, 226;
	add.s64 	%rd150, %rd3, -8096;
	// begin inline asm
	cp.async.ca.shared.global [%r355], [%rd150], 4, %r696;
	// end inline asm
	add.s64 	%rd151, %rd10, 3284;
	// begin inline asm
	{ .reg .u64 addr; cvta.to.shared.u64 addr, %rd151; cvt.u32.u64 %r360, addr; }

	// end inline asm
	add.s64 	%rd152, %rd4, -8096;
	// begin inline asm
	cp.async.ca.shared.global [%r360], [%rd152], 4, %r132;
	// end inline asm
	add.s64 	%rd153, %rd10, 3540;
	// begin inline asm
	{ .reg .u64 addr; cvta.to.shared.u64 addr, %rd153; cvt.u32.u64 %r363, addr; }

	// end inline asm
	add.s32 	%r383, %r23, -2024;
	mul.wide.u32 	%rd166, %r383, 4;
	add.s64 	%rd154, %rd7, %rd166;
	// begin inline asm
	cp.async.ca.shared.global [%r363], [%rd154], 4, %r135;
	// end inline asm
	add.s64 	%rd155, %rd10, 3796;
	// begin inline asm
	{ .reg .u64 addr; cvta.to.shared.u64 addr, %rd155; cvt.u32.u64 %r366, addr; }

	// end inline asm
	add.s32 	%r384, %r25, -2024;
	mul.wide.u32 	%rd167, %r384, 4;
	add.s64 	%rd156, %rd7, %rd167;
	// begin inline asm
	cp.async.ca.shared.global [%r366], [%rd156], 4, %r138;
	// end inline asm
	add.s64 	%rd157, %rd10, 4052;
	// begin inline asm
	{ .reg .u64 addr; cvta.to.shared.u64 addr, %rd157; cvt.u32.u64 %r369, addr; }

	// end inline asm
	add.s32 	%r385, %r27, -2024;
	mul.wide.u32 	%rd168, %r385, 4;
	add.s64 	%rd158, %rd7, %rd168;
	// begin inline asm
	cp.async.ca.shared.global [%r369], [%rd158], 4, %r141;
	// end inline asm
	add.s64 	%rd159, %rd10, 4308;
	// begin inline asm
	{ .reg .u64 addr; cvta.to.shared.u64 addr, %rd159; cvt.u32.u64 %r372, addr; }

	// end inline asm
	add.s32 	%r386, %r29, -2024;
	mul.wide.u32 	%rd169, %r386, 4;
	add.s64 	%rd160, %rd7, %rd169;
	// begin inline asm
	cp.async.ca.shared.global [%r372], [%rd160], 4, %r144;
	// end inline asm
	add.s64 	%rd161, %rd10, 4564;
	// begin inline asm
	{ .reg .u64 addr; cvta.to.shared.u64 addr, %rd161; cvt.u32.u64 %r375, addr; }

	// end inline asm
	add.s32 	%r387, %r31, -2024;
	mul.wide.u32 	%rd170, %r387, 4;
	add.s64 	%rd162, %rd7, %rd170;
	// begin inline asm
	cp.async.ca.shared.global [%r375], [%rd162], 4, %r147;
	// end inline asm
	add.s64 	%rd163, %rd10, 4820;
	// begin inline asm
	{ .reg .u64 addr; cvta.to.shared.u64 addr, %rd163; cvt.u32.u64 %r378, addr; }

	// end inline asm
	add.s32 	%r388, %r33, -2024;
	mul.wide.u32 	%rd171, %r388, 4;
	add.s64 	%rd164, %rd7, %rd171;
	// begin inline asm
	cp.async.ca.shared.global [%r378], [%rd164], 4, %r150;
	// end inline asm
	add.s64 	%rd165, %rd10, 5076;
	// begin inline asm
	{ .reg .u64 addr; cvta.to.shared.u64 addr, %rd165; cvt.u32.u64 %r381, addr; }

	// end inline asm
	mov.b32 	%r697, 0;
	@%p33 bra 	$L__BB0_23;
	add.s32 	%r57, %r20, %r40;
	setp.lt.u32 	%p34, %r57, 3;
	@%p34 bra 	$L__BB0_23;
	setp.lt.u32 	%p35, %r57, 227;
	selp.b32 	%r697, 4, 0, %p35;
$L__BB0_23:
	setp.gt.u32 	%p36, %r1, 52;
	add.s32 	%r392, %r41, -2024;
	mul.wide.u32 	%rd173, %r392, 4;
	add.s64 	%rd172, %rd7, %rd173;
	// begin inline asm
	cp.async.ca.shared.global [%r381], [%rd172], 4, %r697;
	// end inline asm
	@%p36 bra 	$L__BB0_28;
	add.s64 	%rd174, %rd10, 5332;
	// begin inline asm
	{ .reg .u64 addr; cvta.to.shared.u64 addr, %rd174; cvt.u32.u64 %r393, addr; }

	// end inline asm
	cvt.u16.u32 	%rs98, %r47;
	mul.hi.u16 	%rs99, %rs98, 1986;
	cvt.u32.u16 	%r61, %rs99;
	add.s32 	%r395, %r4, %r61;
	setp.gt.u32 	%p37, %r395, 226;
	mov.b32 	%r698, 0;
	@%p37 bra 	$L__BB0_27;
	setp.lt.u32 	%p38, %r1, 20;
	selp.b32 	%r397, 13, -20, %p38;
	add.s32 	%r398, %r397, %r1;
	add.s32 	%r62, %r398, %r20;
	setp.lt.u32 	%p39, %r62, 3;
	@%p39 bra 	$L__BB0_27;
	setp.lt.u32 	%p40, %r62, 227;
	selp.b32 	%r698, 4, 0, %p40;
$L__BB0_27:
	setp.lt.u32 	%p41, %r1, 20;
	selp.b32 	%r401, 13, -20, %p41;
	add.s32 	%r402, %r401, %r1;
	mad.lo.s32 	%r403, %r402, 3, %r19;
	mad.lo.s32 	%r404, %r61, 672, %r403;
	add.s32 	%r405, %r404, -2024;
	mul.wide.u32 	%rd176, %r405, 4;
	add.s64 	%rd175, %rd7, %rd176;
	// begin inline asm
	cp.async.ca.shared.global [%r393], [%rd175], 4, %r698;
	// end inline asm
$L__BB0_28:
	setp.lt.u32 	%p42, %r5, 3;
	add.s64 	%rd177, %rd46, 12544;
	// begin inline asm
	{ .reg .u64 addr; cvta.to.shared.u64 addr, %rd177; cvt.u32.u64 %r406, addr; }

	// end inline asm
	add.s64 	%rd178, %rd47, 256;
	// begin inline asm
	cp.async.ca.shared.global [%r406], [%rd178], 4;
	// end inline asm
	add.s64 	%rd179, %rd46, 12800;
	// begin inline asm
	{ .reg .u64 addr; cvta.to.shared.u64 addr, %rd179; cvt.u32.u64 %r408, addr; }

	// end inline asm
	add.s64 	%rd180, %rd47, 1024;
	// begin inline asm
	cp.async.ca.shared.global [%r408], [%rd180], 4;
	// end inline asm
	add.s64 	%rd181, %rd46, 13056;
	// begin inline asm
	{ .reg .u64 addr; cvta.to.shared.u64 addr, %rd181; cvt.u32.u64 %r410, addr; }

	// end inline asm
	add.s64 	%rd182, %rd47, 1792;
	// begin inline asm
	cp.async.ca.shared.global [%r410], [%rd182], 4;
	// end inline asm
	add.s64 	%rd183, %rd46, 13312;
	// begin inline asm
	{ .reg .u64 addr; cvta.to.shared.u64 addr, %rd183; cvt.u32.u64 %r412, addr; }

	// end inline asm
	add.s64 	%rd184, %rd47, 2560;
	// begin inline asm
	cp.async.ca.shared.global [%r412], [%rd184], 4;
	// end inline asm
	add.s64 	%rd185, %rd46, 13568;
	// begin inline asm
	{ .reg .u64 addr; cvta.to.shared.u64 addr, %rd185; cvt.u32.u64 %r414, addr; }

	// end inline asm
	add.s64 	%rd186, %rd47, 3328;
	// begin inline asm
	cp.async.ca.shared.global [%r414], [%rd186], 4;
	// end inline asm
	add.s64 	%rd187, %rd46, 13824;
	// begin inline asm
	{ .reg .u64 addr; cvta.to.shared.u64 addr, %rd187; cvt.u32.u64 %r416, addr; }

	// end inline asm
	add.s64 	%rd188, %rd47, 4096;
	// begin inline asm
	cp.async.ca.shared.global [%r416], [%rd188], 4;
	// end inline asm
	add.s64 	%rd189, %rd46, 14080;
	// begin inline asm
	{ .reg .u64 addr; cvta.to.shared.u64 addr, %rd189; cvt.u32.u64 %r418, addr; }

	// end inline asm
	add.s64 	%rd190, %rd47, 4864;
	// begin inline asm
	cp.async.ca.shared.global [%r418], [%rd190], 4;
	// end inline asm
	add.s64 	%rd191, %rd46, 14336;
	// begin inline asm
	{ .reg .u64 addr; cvta.to.shared.u64 addr, %rd191; cvt.u32.u64 %r420, addr; }

	// end inline asm
	add.s64 	%rd192, %rd47, 5632;
	// begin inline asm
	cp.async.ca.shared.global [%r420], [%rd192], 4;
	// end inline asm
	add.s64 	%rd193, %rd46, 14592;
	// begin inline asm
	{ .reg .u64 addr; cvta.to.shared.u64 addr, %rd193; cvt.u32.u64 %r422, addr; }

	// end inline asm
	add.s64 	%rd194, %rd47, 6400;
	// begin inline asm
	cp.async.ca.shared.global [%r422], [%rd194], 4;
	// end inline asm
	add.s64 	%rd195, %rd46, 14848;
	// begin inline asm
	{ .reg .u64 addr; cvta.to.shared.u64 addr, %rd195; cvt.u32.u64 %r424, addr; }

	// end inline asm
	add.s64 	%rd196, %rd47, 7168;
	// begin inline asm
	cp.async.ca.shared.global [%r424], [%rd196], 4;
	// end inline asm
	add.s64 	%rd197, %rd46, 15104;
	// begin inline asm
	{ .reg .u64 addr; cvta.to.shared.u64 addr, %rd197; cvt.u32.u64 %r426, addr; }

	// end inline asm
	add.s64 	%rd198, %rd47, 7936;
	// begin inline asm
	cp.async.ca.shared.global [%r426], [%rd198], 4;
	// end inline asm
	add.s64 	%rd199, %rd46, 15360;
	// begin inline asm
	{ .reg .u64 addr; cvta.to.shared.u64 addr, %rd199; cvt.u32.u64 %r428, addr; }

	// end inline asm
	add.s64 	%rd200, %rd47, 8704;
	// begin inline asm
	cp.async.ca.shared.global [%r428], [%rd200], 4;
	// end inline asm
	add.s64 	%rd201, %rd46, 15616;
	// begin inline asm
	{ .reg .u64 addr; cvta.to.shared.u64 addr, %rd201; cvt.u32.u64 %r430, addr; }

	// end inline asm
	add.s64 	%rd202, %rd47, 9472;
	// begin inline asm
	cp.async.ca.shared.global [%r430], [%rd202], 4;
	// end inline asm
	add.s64 	%rd203, %rd46, 15872;
	// begin inline asm
	{ .reg .u64 addr; cvta.to.shared.u64 addr, %rd203; cvt.u32.u64 %r432, addr; }

	// end inline asm
	add.s64 	%rd204, %rd47, 10240;
	// begin inline asm
	cp.async.ca.shared.global [%r432], [%rd204], 4;
	// end inline asm
	add.s64 	%rd205, %rd46, 16128;
	// begin inline asm
	{ .reg .u64 addr; cvta.to.shared.u64 addr, %rd205; cvt.u32.u64 %r434, addr; }

	// end inline asm
	add.s64 	%rd206, %rd47, 11008;
	// begin inline asm
	cp.async.ca.shared.global [%r434], [%rd206], 4;
	// end inline asm
	add.s64 	%rd207, %rd46, 16384;
	// begin inline asm
	{ .reg .u64 addr; cvta.to.shared.u64 addr, %rd207; cvt.u32.u64 %r436, addr; }

	// end inline asm
	add.s64 	%rd208, %rd47, 11776;
	// begin inline asm
	cp.async.ca.shared.global [%r436], [%rd208], 4;
	// end inline asm
	add.s64 	%rd209, %rd46, 16640;
	// begin inline asm
	{ .reg .u64 addr; cvta.to.shared.u64 addr, %rd209; cvt.u32.u64 %r438, addr; }

	// end inline asm
	add.s64 	%rd210, %rd47, 12544;
	// begin inline asm
	cp.async.ca.shared.global [%r438], [%rd210], 4;
	// end inline asm
	add.s64 	%rd211, %rd46, 16896;
	// begin inline asm
	{ .reg .u64 addr; cvta.to.shared.u64 addr, %rd211; cvt.u32.u64 %r440, addr; }

	// end inline asm
	add.s64 	%rd212, %rd47, 13312;
	// begin inline asm
	cp.async.ca.shared.global [%r440], [%rd212], 4;
	// end inline asm
	add.s64 	%rd213, %rd46, 17152;
	// begin inline asm
	{ .reg .u64 addr; cvta.to.shared.u64 addr, %rd213; cvt.u32.u64 %r442, addr; }

	// end inline asm
	add.s64 	%rd214, %rd47, 14080;
	// begin inline asm
	cp.async.ca.shared.global [%r442], [%rd214], 4;
	// end inline asm
	add.s64 	%rd215, %rd46, 17408;
	// begin inline asm
	{ .reg .u64 addr; cvta.to.shared.u64 addr, %rd215; cvt.u32.u64 %r444, addr; }

	// end inline asm
	add.s64 	%rd216, %rd47, 14848;
	// begin inline asm
	cp.async.ca.shared.global [%r444], [%rd216], 4;
	// end inline asm
	add.s64 	%rd217, %rd46, 17664;
	// begin inline asm
	{ .reg .u64 addr; cvta.to.shared.u64 addr, %rd217; cvt.u32.u64 %r446, addr; }

	// end inline asm
	add.s64 	%rd218, %rd47, 15616;
	// begin inline asm
	cp.async.ca.shared.global [%r446], [%rd218], 4;
	// end inline asm
	add.s64 	%rd219, %rd46, 17920;
	// begin inline asm
	{ .reg .u64 addr; cvta.to.shared.u64 addr, %rd219; cvt.u32.u64 %r448, addr; }

	// end inline asm
	add.s64 	%rd220, %rd47, 16384;
	// begin inline asm
	cp.async.ca.shared.global [%r448], [%rd220], 4;
	// end inline asm
	add.s64 	%rd221, %rd46, 18176;
	// begin inline asm
	{ .reg .u64 addr; cvta.to.shared.u64 addr, %rd221; cvt.u32.u64 %r450, addr; }

	// end inline asm
	add.s64 	%rd222, %rd47, 17152;
	// begin inline asm
	cp.async.ca.shared.global [%r450], [%rd222], 4;
	// end inline asm
	add.s64 	%rd223, %rd46, 18432;
	// begin inline asm
	{ .reg .u64 addr; cvta.to.shared.u64 addr, %rd223; cvt.u32.u64 %r452, addr; }

	// end inline asm
	add.s64 	%rd224, %rd47, 17920;
	// begin inline asm
	cp.async.ca.shared.global [%r452], [%rd224], 4;
	// end inline asm
	add.s64 	%rd225, %rd46, 18688;
	// begin inline asm
	{ .reg .u64 addr; cvta.to.shared.u64 addr, %rd225; cvt.u32.u64 %r454, addr; }

	// end inline asm
	add.s64 	%rd226, %rd47, 18688;
	// begin inline asm
	cp.async.ca.shared.global [%r454], [%rd226], 4;
	// end inline asm
	add.s64 	%rd227, %rd46, 18944;
	// begin inline asm
	{ .reg .u64 addr; cvta.to.shared.u64 addr, %rd227; cvt.u32.u64 %r456, addr; }

	// end inline asm
	add.s64 	%rd228, %rd47, 19456;
	// begin inline asm
	cp.async.ca.shared.global [%r456], [%rd228], 4;
	// end inline asm
	add.s64 	%rd229, %rd46, 19200;
	// begin inline asm
	{ .reg .u64 addr; cvta.to.shared.u64 addr, %rd229; cvt.u32.u64 %r458, addr; }

	// end inline asm
	add.s64 	%rd230, %rd47, 20224;
	// begin inline asm
	cp.async.ca.shared.global [%r458], [%rd230], 4;
	// end inline asm
	add.s64 	%rd231, %rd46, 19456;
	// begin inline asm
	{ .reg .u64 addr; cvta.to.shared.u64 addr, %rd231; cvt.u32.u64 %r460, addr; }

	// end inline asm
	add.s64 	%rd232, %rd47, 20992;
	// begin inline asm
	cp.async.ca.shared.global [%r460], [%rd232], 4;
	// end inline asm
	add.s64 	%rd233, %rd46, 19712;
	// begin inline asm
	{ .reg .u64 addr; cvta.to.shared.u64 addr, %rd233; cvt.u32.u64 %r462, addr; }

	// end inline asm
	add.s64 	%rd234, %rd47, 21760;
	// begin inline asm
	cp.async.ca.shared.global [%r462], [%rd234], 4;
	// end inline asm
	add.s64 	%rd235, %rd46, 19968;
	// begin inline asm
	{ .reg .u64 addr; cvta.to.shared.u64 addr, %rd235; cvt.u32.u64 %r464, addr; }

	// end inline asm
	add.s64 	%rd236, %rd47, 22528;
	// begin inline asm
	cp.async.ca.shared.global [%r464], [%rd236], 4;
	// end inline asm
	add.s64 	%rd237, %rd46, 20224;
	// begin inline asm
	{ .reg .u64 addr; cvta.to.shared.u64 addr, %rd237; cvt.u32.u64 %r466, addr; }

	// end inline asm
	add.s64 	%rd238, %rd47, 23296;
	// begin inline asm
	cp.async.ca.shared.global [%r466], [%rd238], 4;
	// end inline asm
	add.s64 	%rd239, %rd46, 20480;
	// begin inline asm
	{ .reg .u64 addr; cvta.to.shared.u64 addr, %rd239; cvt.u32.u64 %r468, addr; }

	// end inline asm
	add.s64 	%rd240, %rd47, 24064;
	// begin inline asm
	cp.async.ca.shared.global [%r468], [%rd240], 4;
	// end inline asm
	add.s64 	%rd241, %rd46, 20736;
	// begin inline asm
	{ .reg .u64 addr; cvta.to.shared.u64 addr, %rd241; cvt.u32.u64 %r470, addr; }

	// end inline asm
	add.s64 	%rd242, %rd47, 24832;
	// begin inline asm
	cp.async.ca.shared.global [%r470], [%rd242], 4;
	// end inline asm
	add.s64 	%rd243, %rd46, 20992;
	// begin inline asm
	{ .reg .u64 addr; cvta.to.shared.u64 addr, %rd243; cvt.u32.u64 %r472, addr; }

	// end inline asm
	add.s64 	%rd244, %rd47, 25600;
	// begin inline asm
	cp.async.ca.shared.global [%r472], [%rd244], 4;
	// end inline asm
	add.s64 	%rd245, %rd46, 21248;
	// begin inline asm
	{ .reg .u64 addr; cvta.to.shared.u64 addr, %rd245; cvt.u32.u64 %r474, addr; }

	// end inline asm
	add.s64 	%rd246, %rd47, 26368;
	// begin inline asm
	cp.async.ca.shared.global [%r474], [%rd246], 4;
	// end inline asm
	add.s64 	%rd247, %rd46, 21504;
	// begin inline asm
	{ .reg .u64 addr; cvta.to.shared.u64 addr, %rd247; cvt.u32.u64 %r476, addr; }

	// end inline asm
	add.s64 	%rd248, %rd47, 27136;
	// begin inline asm
	cp.async.ca.shared.global [%r476], [%rd248], 4;
	// end inline asm
	add.s64 	%rd249, %rd46, 21760;
	// begin inline asm
	{ .reg .u64 addr; cvta.to.shared.u64 addr, %rd249; cvt.u32.u64 %r478, addr; }

	// end inline asm
	add.s64 	%rd250, %rd47, 27904;
	// begin inline asm
	cp.async.ca.shared.global [%r478], [%rd250], 4;
	// end inline asm
	add.s64 	%rd251, %rd46, 22016;
	// begin inline asm
	{ .reg .u64 addr; cvta.to.shared.u64 addr, %rd251; cvt.u32.u64 %r480, addr; }

	// end inline asm
	add.s64 	%rd252, %rd47, 28672;
	// begin inline asm
	cp.async.ca.shared.global [%r480], [%rd252], 4;
	// end inline asm
	add.s64 	%rd253, %rd46, 22272;
	// begin inline asm
	{ .reg .u64 addr; cvta.to.shared.u64 addr, %rd253; cvt.u32.u64 %r482, addr; }

	// end inline asm
	add.s64 	%rd254, %rd47, 29440;
	// begin inline asm
	cp.async.ca.shared.global [%r482], [%rd254], 4;
	// end inline asm
	add.s64 	%rd255, %rd46, 22528;
	// begin inline asm
	{ .reg .u64 addr; cvta.to.shared.u64 addr, %rd255; cvt.u32.u64 %r484, addr; }

	// end inline asm
	add.s64 	%rd256, %rd47, 30208;
	// begin inline asm
	cp.async.ca.shared.global [%r484], [%rd256], 4;
	// end inline asm
	add.s64 	%rd257, %rd46, 22784;
	// begin inline asm
	{ .reg .u64 addr; cvta.to.shared.u64 addr, %rd257; cvt.u32.u64 %r486, addr; }

	// end inline asm
	add.s64 	%rd258, %rd47, 30976;
	// begin inline asm
	cp.async.ca.shared.global [%r486], [%rd258], 4;
	// end inline asm
	add.s64 	%rd259, %rd46, 23040;
	// begin inline asm
	{ .reg .u64 addr; cvta.to.shared.u64 addr, %rd259; cvt.u32.u64 %r488, addr; }

	// end inline asm
	add.s64 	%rd260, %rd47, 31744;
	// begin inline asm
	cp.async.ca.shared.global [%r488], [%rd260], 4;
	// end inline asm
	add.s64 	%rd261, %rd46, 23296;
	// begin inline asm
	{ .reg .u64 addr; cvta.to.shared.u64 addr, %rd261; cvt.u32.u64 %r490, addr; }

	// end inline asm
	add.s64 	%rd262, %rd47, 32512;
	// begin inline asm
	cp.async.ca.shared.global [%r490], [%rd262], 4;
	// end inline asm
	add.s64 	%rd263, %rd46, 23552;
	// begin inline asm
	{ .reg .u64 addr; cvta.to.shared.u64 addr, %rd263; cvt.u32.u64 %r492, addr; }

	// end inline asm
	add.s64 	%rd264, %rd47, 33280;
	// begin inline asm
	cp.async.ca.shared.global [%r492], [%rd264], 4;
	// end inline asm
	add.s64 	%rd265, %rd46, 23808;
	// begin inline asm
	{ .reg .u64 addr; cvta.to.shared.u64 addr, %rd265; cvt.u32.u64 %r494, addr; }

	// end inline asm
	add.s64 	%rd266, %rd47, 34048;
	// begin inline asm
	cp.async.ca.shared.global [%r494], [%rd266], 4;
	// end inline asm
	add.s64 	%rd267, %rd46, 24064;
	// begin inline asm
	{ .reg .u64 addr; cvta.to.shared.u64 addr, %rd267; cvt.u32.u64 %r496, addr; }

	// end inline asm
	add.s64 	%rd268, %rd47, 34816;
	// begin inline asm
	cp.async.ca.shared.global [%r496], [%rd268], 4;
	// end inline asm
	add.s64 	%rd269, %rd46, 24320;
	// begin inline asm
	{ .reg .u64 addr; cvta.to.shared.u64 addr, %rd269; cvt.u32.u64 %r498, addr; }

	// end inline asm
	add.s64 	%rd270, %rd47, 35584;
	// begin inline asm
	cp.async.ca.shared.global [%r498], [%rd270], 4;
	// end inline asm
	add.s64 	%rd271, %rd46, 24576;
	// begin inline asm
	{ .reg .u64 addr; cvta.to.shared.u64 addr, %rd271; cvt.u32.u64 %r500, addr; }

	// end inline asm
	add.s64 	%rd272, %rd47, 36352;
	// begin inline asm
	cp.async.ca.shared.global [%r500], [%rd272], 4;
	// end inline asm
	add.s64 	%rd273, %rd46, 24832;
	// begin inline asm
	{ .reg .u64 addr; cvta.to.shared.u64 addr, %rd273; cvt.u32.u64 %r502, addr; }

	// end inline asm
	add.s64 	%rd274, %rd47, 37120;
	// begin inline asm
	cp.async.ca.shared.global [%r502], [%rd274], 4;
	// end inline asm
	// begin inline asm
	cp.async.commit_group;
	// end inline asm
	add.s64 	%rd275, %rd10, 5544;
	// begin inline asm
	{ .reg .u64 addr; cvta.to.shared.u64 addr, %rd275; cvt.u32.u64 %r504, addr; }

	// end inline asm
	mov.b32 	%r699, 0;
	@%p42 bra 	$L__BB0_31;
	add.s32 	%r66, %r20, %r12;
	setp.lt.u32 	%p43, %r66, 3;
	@%p43 bra 	$L__BB0_31;
	setp.lt.u32 	%p44, %r66, 227;
	selp.b32 	%r699, 4, 0, %p44;
$L__BB0_31:
	setp.lt.u32 	%p45, %r14, 3;
	add.s64 	%rd276, %rd2, -8092;
	// begin inline asm
	cp.async.ca.shared.global [%r504], [%rd276], 4, %r699;
	// end inline asm
	add.s64 	%rd277, %rd10, 5800;
	// begin inline asm
	{ .reg .u64 addr; cvta.to.shared.u64 addr, %rd277; cvt.u32.u64 %r509, addr; }

	// end inline asm
	mov.b32 	%r700, 0;
	@%p45 bra 	$L__BB0_34;
	add.s32 	%r70, %r20, %r18;
	setp.lt.u32 	%p46, %r70, 3;
	@%p46 bra 	$L__BB0_34;
	setp.lt.u32 	%p47, %r70, 227;
	selp.b32 	%r700, 4, 0, %p47;
$L__BB0_34:
	setp.gt.u32 	%p48, %r36, 226;
	add.s64 	%rd278, %rd3, -8092;
	// begin inline asm
	cp.async.ca.shared.global [%r509], [%rd278], 4, %r700;
	// end inline asm
	add.s64 	%rd279, %rd10, 6056;
	// begin inline asm
	{ .reg .u64 addr; cvta.to.shared.u64 addr, %rd279; cvt.u32.u64 %r514, addr; }

	// end inline asm
	add.s64 	%rd280, %rd4, -8092;
	// begin inline asm
	cp.async.ca.shared.global [%r514], [%rd280], 4, %r132;
	// end inline asm
	add.s64 	%rd281, %rd10, 6312;
	// begin inline asm
	{ .reg .u64 addr; cvta.to.shared.u64 addr, %rd281; cvt.u32.u64 %r517, addr; }

	// end inline asm
	add.s32 	%r537, %r23, -2023;
	mul.wide.u32 	%rd294, %r537, 4;
	add.s64 	%rd282, %rd7, %rd294;
	// begin inline asm
	cp.async.ca.shared.global [%r517], [%rd282], 4, %r135;
	// end inline asm
	add.s64 	%rd283, %rd10, 6568;
	// begin inline asm
	{ .reg .u64 addr; cvta.to.shared.u64 addr, %rd283; cvt.u32.u64 %r520, addr; }

	// end inline asm
	add.s32 	%r538, %r25, -2023;
	mul.wide.u32 	%rd295, %r538, 4;
	add.s64 	%rd284, %rd7, %rd295;
	// begin inline asm
	cp.async.ca.shared.global [%r520], [%rd284], 4, %r138;
	// end inline asm
	add.s64 	%rd285, %rd10, 6824;
	// begin inline asm
	{ .reg .u64 addr; cvta.to.shared.u64 addr, %rd285; cvt.u32.u64 %r523, addr; }

	// end inline asm
	add.s32 	%r539, %r27, -2023;
	mul.wide.u32 	%rd296, %r539, 4;
	add.s64 	%rd286, %rd7, %rd296;
	// begin inline asm
	cp.async.ca.shared.global [%r523], [%rd286], 4, %r141;
	// end inline asm
	add.s64 	%rd287, %rd10, 7080;
	// begin inline asm
	{ .reg .u64 addr; cvta.to.shared.u64 addr, %rd287; cvt.u32.u64 %r526, addr; }

	// end inline asm
	add.s32 	%r540, %r29, -2023;
	mul.wide.u32 	%rd297, %r540, 4;
	add.s64 	%rd288, %rd7, %rd297;
	// begin inline asm
	cp.async.ca.shared.global [%r526], [%rd288], 4, %r144;
	// end inline asm
	add.s64 	%rd289, %rd10, 7336;
	// begin inline asm
	{ .reg .u64 addr; cvta.to.shared.u64 addr, %rd289; cvt.u32.u64 %r529, addr; }

	// end inline asm
	add.s32 	%r541, %r31, -2023;
	mul.wide.u32 	%rd298, %r541, 4;
	add.s64 	%rd290, %rd7, %rd298;
	// begin inline asm
	cp.async.ca.shared.global [%r529], [%rd290], 4, %r147;
	// end inline asm
	add.s64 	%rd291, %rd10, 7592;
	// begin inline asm
	{ .reg .u64 addr; cvta.to.shared.u64 addr, %rd291; cvt.u32.u64 %r532, addr; }

	// end inline asm
	add.s32 	%r542, %r33, -2023;
	mul.wide.u32 	%rd299, %r542, 4;
	add.s64 	%rd292, %rd7, %rd299;
	// begin inline asm
	cp.async.ca.shared.global [%r532], [%rd292], 4, %r150;
	// end inline asm
	add.s64 	%rd293, %rd10, 7848;
	// begin inline asm
	{ .reg .u64 addr; cvta.to.shared.u64 addr, %rd293; cvt.u32.u64 %r535, addr; }

	// end inline asm
	mov.b32 	%r701, 0;
	@%p48 bra 	$L__BB0_37;
	add.s32 	%r74, %r20, %r40;
	setp.lt.u32 	%p49, %r74, 3;
	@%p49 bra 	$L__BB0_37;
	setp.lt.u32 	%p50, %r74, 227;
	selp.b32 	%r701, 4, 0, %p50;
$L__BB0_37:
	setp.gt.u32 	%p51, %r1, 52;
	add.s32 	%r546, %r41, -2023;
	mul.wide.u32 	%rd301, %r546, 4;
	add.s64 	%rd300, %rd7, %rd301;
	// begin inline asm
	cp.async.ca.shared.global [%r535], [%rd300], 4, %r701;
	// end inline asm
	@%p51 bra 	$L__BB0_42;
	add.s64 	%rd302, %rd10, 8104;
	// begin inline asm
	{ .reg .u64 addr; cvta.to.shared.u64 addr, %rd302; cvt.u32.u64 %r547, addr; }

	// end inline asm
	cvt.u16.u32 	%rs100, %r47;
	mul.hi.u16 	%rs101, %rs100, 1986;
	cvt.u32.u16 	%r78, %rs101;
	add.s32 	%r549, %r4, %r78;
	setp.gt.u32 	%p52, %r549, 226;
	mov.b32 	%r702, 0;
	@%p52 bra 	$L__BB0_41;
	setp.lt.u32 	%p53, %r1, 20;
	selp.b32 	%r551, 13, -20, %p53;
	add.s32 	%r552, %r551, %r1;
	add.s32 	%r79, %r552, %r20;
	setp.lt.u32 	%p54, %r79, 3;
	@%p54 bra 	$L__BB0_41;
	setp.lt.u32 	%p55, %r79, 227;
	selp.b32 	%r702, 4, 0, %p55;
$L__BB0_41:
	setp.lt.u32 	%p56, %r1, 20;
	selp.b32 	%r555, 13, -20, %p56;
	add.s32 	%r556, %r555, %r1;
	mad.lo.s32 	%r557, %r556, 3, %r19;
	mad.lo.s32 	%r558, %r78, 672, %r557;
	add.s32 	%r559, %r558, -2023;
	mul.wide.u32 	%rd304, %r559, 4;
	add.s64 	%rd303, %rd7, %rd304;
	// begin inline asm
	cp.async.ca.shared.global [%r547], [%rd303], 4, %r702;
	// end inline asm
$L__BB0_42:
	add.s64 	%rd305, %rd46, 25088;
	// begin inline asm
	{ .reg .u64 addr; cvta.to.shared.u64 addr, %rd305; cvt.u32.u64 %r560, addr; }

	// end inline asm
	add.s64 	%rd306, %rd47, 512;
	// begin inline asm
	cp.async.ca.shared.global [%r560], [%rd306], 4;
	// end inline asm
	add.s64 	%rd307, %rd46, 25344;
	// begin inline asm
	{ .reg .u64 addr; cvta.to.shared.u64 addr, %rd307; cvt.u32.u64 %r562, addr; }

	// end inline asm
	add.s64 	%rd308, %rd47, 1280;
	// begin inline asm
	cp.async.ca.shared.global [%r562], [%rd308], 4;
	// end inline asm
	add.s64 	%rd309, %rd46, 25600;
	// begin inline asm
	{ .reg .u64 addr; cvta.to.shared.u64 addr, %rd309; cvt.u32.u64 %r564, addr; }

	// end inline asm
	add.s64 	%rd310, %rd47, 2048;
	// begin inline asm
	cp.async.ca.shared.global [%r564], [%rd310], 4;
	// end inline asm
	add.s64 	%rd311, %rd46, 25856;
	// begin inline asm
	{ .reg .u64 addr; cvta.to.shared.u64 addr, %rd311; cvt.u32.u64 %r566, addr; }

	// end inline asm
	add.s64 	%rd312, %rd47, 2816;
	// begin inline asm
	cp.async.ca.shared.global [%r566], [%rd312], 4;
	// end inline asm
	add.s64 	%rd313, %rd46, 26112;
	// begin inline asm
	{ .reg .u64 addr; cvta.to.shared.u64 addr, %rd313; cvt.u32.u64 %r568, addr; }

	// end inline asm
	add.s64 	%rd314, %rd47, 3584;
	// begin inline asm
	cp.async.ca.shared.global [%r568], [%rd314], 4;
	// end inline asm
	add.s64 	%rd315, %rd46, 26368;
	// begin inline asm
	{ .reg .u64 addr; cvta.to.shared.u64 addr, %rd315; cvt.u32.u64 %r570, addr; }

	// end inline asm
	add.s64 	%rd316, %rd47, 4352;
	// begin inline asm
	cp.async.ca.shared.global [%r570], [%rd316], 4;
	// end inline asm
	add.s64 	%rd317, %rd46, 26624;
	// begin inline asm
	{ .reg .u64 addr; cvta.to.shared.u64 addr, %rd317; cvt.u32.u64 %r572, addr; }

	// end inline asm
	add.s64 	%rd318, %rd47, 5120;
	// begin inline asm
	cp.async.ca.shared.global [%r572], [%rd318], 4;
	// end inline asm
	add.s64 	%rd319, %rd46, 26880;
	// begin inline asm
	{ .reg .u64 addr; cvta.to.shared.u64 addr, %rd319; cvt.u32.u64 %r574, addr; }

	// end inline asm
	add.s64 	%rd320, %rd47, 5888;
	// begin inline asm
	cp.async.ca.shared.global [%r574], [%rd320], 4;
	// end inline asm
	add.s64 	%rd321, %rd46, 27136;
	// begin inline asm
	{ .reg .u64 addr; cvta.to.shared.u64 addr, %rd321; cvt.u32.u64 %r576, addr; }

	// end inline asm
	add.s64 	%rd322, %rd47, 6656;
	// begin inline asm
	cp.async.ca.shared.global [%r576], [%rd322], 4;
	// end inline asm
	add.s64 	%rd323, %rd46, 27392;
	// begin inline asm
	{ .reg .u64 addr; cvta.to.shared.u64 addr, %rd323; cvt.u32.u64 %r578, addr; }

	// end inline asm
	add.s64 	%rd324, %rd47, 7424;
	// begin inline asm
	cp.async.ca.shared.global [%r578], [%rd324], 4;
	// end inline asm
	add.s64 	%rd325, %rd46, 27648;
	// begin inline asm
	{ .reg .u64 addr; cvta.to.shared.u64 addr, %rd325; cvt.u32.u64 %r580, addr; }

	// end inline asm
	add.s64 	%rd326, %rd47, 8192;
	// begin inline asm
	cp.async.ca.shared.global [%r580], [%rd326], 4;
	// end inline asm
	add.s64 	%rd327, %rd46, 27904;
	// begin inline asm
	{ .reg .u64 addr; cvta.to.shared.u64 addr, %rd327; cvt.u32.u64 %r582, addr; }

	// end inline asm
	add.s64 	%rd328, %rd47, 8960;
	// begin inline asm
	cp.async.ca.shared.global [%r582], [%rd328], 4;
	// end inline asm
	add.s64 	%rd329, %rd46, 28160;
	// begin inline asm
	{ .reg .u64 addr; cvta.to.shared.u64 addr, %rd329; cvt.u32.u64 %r584, addr; }

	// end inline asm
	add.s64 	%rd330, %rd47, 9728;
	// begin inline asm
	cp.async.ca.shared.global [%r584], [%rd330], 4;
	// end inline asm
	add.s64 	%rd331, %rd46, 28416;
	// begin inline asm
	{ .reg .u64 addr; cvta.to.shared.u64 addr, %rd331; cvt.u32.u64 %r586, addr; }

	// end inline asm
	add.s64 	%rd332, %rd47, 10496;
	// begin inline asm
	cp.async.ca.shared.global [%r586], [%rd332], 4;
	// end inline asm
	add.s64 	%rd333, %rd46, 28672;
	// begin inline asm
	{ .reg .u64 addr; cvta.to.shared.u64 addr, %rd333; cvt.u32.u64 %r588, addr; }

	// end inline asm
	add.s64 	%rd334, %rd47, 11264;
	// begin inline asm
	cp.async.ca.shared.global [%r588], [%rd334], 4;
	// end inline asm
	add.s64 	%rd335, %rd46, 28928;
	// begin inline asm
	{ .reg .u64 addr; cvta.to.shared.u64 addr, %rd335; cvt.u32.u64 %r590, addr; }

	// end inline asm
	add.s64 	%rd336, %rd47, 12032;
	// begin inline asm
	cp.async.ca.shared.global [%r590], [%rd336], 4;
	// end inline asm
	add.s64 	%rd337, %rd46, 29184;
	// begin inline asm
	{ .reg .u64 addr; cvta.to.shared.u64 addr, %rd337; cvt.u32.u64 %r592, addr; }

	// end inline asm
	add.s64 	%rd338, %rd47, 12800;
	// begin inline asm
	cp.async.ca.shared.global [%r592], [%rd338], 4;
	// end inline asm
	add.s64 	%rd339, %rd46, 29440;
	// begin inline asm
	{ .reg .u64 addr; cvta.to.shared.u64 addr, %rd339; cvt.u32.u64 %r594, addr; }

	// end inline asm
	add.s64 	%rd340, %rd47, 13568;
	// begin inline asm
	cp.async.ca.shared.global [%r594], [%rd340], 4;
	// end inline asm
	add.s64 	%rd341, %rd46, 29696;
	// begin inline asm
	{ .reg .u64 addr; cvta.to.shared.u64 addr, %rd341; cvt.u32.u64 %r596, addr; }

	// end inline asm
	add.s64 	%rd342, %rd47, 14336;
	// begin inline asm
	cp.async.ca.shared.global [%r596], [%rd342], 4;
	// end inline asm
	add.s64 	%rd343, %rd46, 29952;
	// begin inline asm
	{ .reg .u64 addr; cvta.to.shared.u64 addr, %rd343; cvt.u32.u64 %r598, addr; }

	// end inline asm
	add.s64 	%rd344, %rd47, 15104;
	// begin inline asm
	cp.async.ca.shared.global [%r598], [%rd344], 4;
	// end inline asm
	add.s64 	%rd345, %rd46, 30208;
	// begin inline asm
	{ .reg .u64 addr; cvta.to.shared.u64 addr, %rd345; cvt.u32.u64 %r600, addr; }

	// end inline asm
	add.s64 	%rd346, %rd47, 15872;
	// begin inline asm
	cp.async.ca.shared.global [%r600], [%rd346], 4;
	// end inline asm
	add.s64 	%rd347, %rd46, 30464;
	// begin inline asm
	{ .reg .u64 addr; cvta.to.shared.u64 addr, %rd347; cvt.u32.u64 %r602, addr; }

	// end inline asm
	add.s64 	%rd348, %rd47, 16640;
	// begin inline asm
	cp.async.ca.shared.global [%r602], [%rd348], 4;
	// end inline asm
	add.s64 	%rd349, %rd46, 30720;
	// begin inline asm
	{ .reg .u64 addr; cvta.to.shared.u64 addr, %rd349; cvt.u32.u64 %r604, addr; }

	// end inline asm
	add.s64 	%rd350, %rd47, 17408;
	// begin inline asm
	cp.async.ca.shared.global [%r604], [%rd350], 4;
	// end inline asm
	add.s64 	%rd351, %rd46, 30976;
	// begin inline asm
	{ .reg .u64 addr; cvta.to.shared.u64 addr, %rd351; cvt.u32.u64 %r606, addr; }

	// end inline asm
	add.s64 	%rd352, %rd47, 18176;
	// begin inline asm
	cp.async.ca.shared.global [%r606], [%rd352], 4;
	// end inline asm
	add.s64 	%rd353, %rd46, 31232;
	// begin inline asm
	{ .reg .u64 addr; cvta.to.shared.u64 addr, %rd353; cvt.u32.u64 %r608, addr; }

	// end inline asm
	add.s64 	%rd354, %rd47, 18944;
	// begin inline asm
	cp.async.ca.shared.global [%r608], [%rd354], 4;
	// end inline asm
	add.s64 	%rd355, %rd46, 31488;
	// begin inline asm
	{ .reg .u64 addr; cvta.to.shared.u64 addr, %rd355; cvt.u32.u64 %r610, addr; }

	// end inline asm
	add.s64 	%rd356, %rd47, 19712;
	// begin inline asm
	cp.async.ca.shared.global [%r610], [%rd356], 4;
	// end inline asm
	add.s64 	%rd357, %rd46, 31744;
	// begin inline asm
	{ .reg .u64 addr; cvta.to.shared.u64 addr, %rd357; cvt.u32.u64 %r612, addr; }

	// end inline asm
	add.s64 	%rd358, %rd47, 20480;
	// begin inline asm
	cp.async.ca.shared.global [%r612], [%rd358], 4;
	// end inline asm
	add.s64 	%rd359, %rd46, 32000;
	// begin inline asm
	{ .reg .u64 addr; cvta.to.shared.u64 addr, %rd359; cvt.u32.u64 %r614, addr; }

	// end inline asm
	add.s64 	%rd360, %rd47, 21248;
	// begin inline asm
	cp.async.ca.shared.global [%r614], [%rd360], 4;
	// end inline asm
	add.s64 	%rd361, %rd46, 32256;
	// begin inline asm
	{ .reg .u64 addr; cvta.to.shared.u64 addr, %rd361; cvt.u32.u64 %r616, addr; }

	// end inline asm
	add.s64 	%rd362, %rd47, 22016;
	// begin inline asm
	cp.async.ca.shared.global [%r616], [%rd362], 4;
	// end inline asm
	add.s64 	%rd363, %rd46, 32512;
	// begin inline asm
	{ .reg .u64 addr; cvta.to.shared.u64 addr, %rd363; cvt.u32.u64 %r618, addr; }

	// end inline asm
	add.s64 	%rd364, %rd47, 22784;
	// begin inline asm
	cp.async.ca.shared.global [%r618], [%rd364], 4;
	// end inline asm
	add.s64 	%rd365, %rd46, 32768;
	// begin inline asm
	{ .reg .u64 addr; cvta.to.shared.u64 addr, %rd365; cvt.u32.u64 %r620, addr; }

	// end inline asm
	add.s64 	%rd366, %rd47, 23552;
	// begin inline asm
	cp.async.ca.shared.global [%r620], [%rd366], 4;
	// end inline asm
	add.s64 	%rd367, %rd46, 33024;
	// begin inline asm
	{ .reg .u64 addr; cvta.to.shared.u64 addr, %rd367; cvt.u32.u64 %r622, addr; }

	// end inline asm
	add.s64 	%rd368, %rd47, 24320;
	// begin inline asm
	cp.async.ca.shared.global [%r622], [%rd368], 4;
	// end inline asm
	add.s64 	%rd369, %rd46, 33280;
	// begin inline asm
	{ .reg .u64 addr; cvta.to.shared.u64 addr, %rd369; cvt.u32.u64 %r624, addr; }

	// end inline asm
	add.s64 	%rd370, %rd47, 25088;
	// begin inline asm
	cp.async.ca.shared.global [%r624], [%rd370], 4;
	// end inline asm
	add.s64 	%rd371, %rd46, 33536;
	// begin inline asm
	{ .reg .u64 addr; cvta.to.shared.u64 addr, %rd371; cvt.u32.u64 %r626, addr; }

	// end inline asm
	add.s64 	%rd372, %rd47, 25856;
	// begin inline asm
	cp.async.ca.shared.global [%r626], [%rd372], 4;
	// end inline asm
	add.s64 	%rd373, %rd46, 33792;
	// begin inline asm
	{ .reg .u64 addr; cvta.to.shared.u64 addr, %rd373; cvt.u32.u64 %r628, addr; }

	// end inline asm
	add.s64 	%rd374, %rd47, 26624;
	// begin inline asm
	cp.async.ca.shared.global [%r628], [%rd374], 4;
	// end inline asm
	add.s64 	%rd375, %rd46, 34048;
	// begin inline asm
	{ .reg .u64 addr; cvta.to.shared.u64 addr, %rd375; cvt.u32.u64 %r630, addr; }

	// end inline asm
	add.s64 	%rd376, %rd47, 27392;
	// begin inline asm
	cp.async.ca.shared.global [%r630], [%rd376], 4;
	// end inline asm
	add.s64 	%rd377, %rd46, 34304;
	// begin inline asm
	{ .reg .u64 addr; cvta.to.shared.u64 addr, %rd377; cvt.u32.u64 %r632, addr; }

	// end inline asm
	add.s64 	%rd378, %rd47, 28160;
	// begin inline asm
	cp.async.ca.shared.global [%r632], [%rd378], 4;
	// end inline asm
	add.s64 	%rd379, %rd46, 34560;
	// begin inline asm
	{ .reg .u64 addr; cvta.to.shared.u64 addr, %rd379; cvt.u32.u64 %r634, addr; }

	// end inline asm
	add.s64 	%rd380, %rd47, 28928;
	// begin inline asm
	cp.async.ca.shared.global [%r634], [%rd380], 4;
	// end inline asm
	add.s64 	%rd381, %rd46, 34816;
	// begin inline asm
	{ .reg .u64 addr; cvta.to.shared.u64 addr, %rd381; cvt.u32.u64 %r636, addr; }

	// end inline asm
	add.s64 	%rd382, %rd47, 29696;
	// begin inline asm
	cp.async.ca.shared.global [%r636], [%rd382], 4;
	// end inline asm
	add.s64 	%rd383, %rd46, 35072;
	// begin inline asm
	{ .reg .u64 addr; cvta.to.shared.u64 addr, %rd383; cvt.u32.u64 %r638, addr; }

	// end inline asm
	add.s64 	%rd384, %rd47, 30464;
	// begin inline asm
	cp.async.ca.shared.global [%r638], [%rd384], 4;
	// end inline asm
	add.s64 	%rd385, %rd46, 35328;
	// begin inline asm
	{ .reg .u64 addr; cvta.to.shared.u64 addr, %rd385; cvt.u32.u64 %r640, addr; }

	// end inline asm
	add.s64 	%rd386, %rd47, 31232;
	// begin inline asm
	cp.async.ca.shared.global [%r640], [%rd386], 4;
	// end inline asm
	add.s64 	%rd387, %rd46, 35584;
	// begin inline asm
	{ .reg .u64 addr; cvta.to.shared.u64 addr, %rd387; cvt.u32.u64 %r642, addr; }

	// end inline asm
	add.s64 	%rd388, %rd47, 32000;
	// begin inline asm
	cp.async.ca.shared.global [%r642], [%rd388], 4;
	// end inline asm
	add.s64 	%rd389, %rd46, 35840;
	// begin inline asm
	{ .reg .u64 addr; cvta.to.shared.u64 addr, %rd389; cvt.u32.u64 %r644, addr; }

	// end inline asm
	add.s64 	%rd390, %rd47, 32768;
	// begin inline asm
	cp.async.ca.shared.global [%r644], [%rd390], 4;
	// end inline asm
	add.s64 	%rd391, %rd46, 36096;
	// begin inline asm
	{ .reg .u64 addr; cvta.to.shared.u64 addr, %rd391; cvt.u32.u64 %r646, addr; }

	// end inline asm
	add.s64 	%rd392, %rd47, 33536;
	// begin inline asm
	cp.async.ca.shared.global [%r646], [%rd392], 4;
	// end inline asm
	add.s64 	%rd393, %rd46, 36352;
	// begin inline asm
	{ .reg .u64 addr; cvta.to.shared.u64 addr, %rd393; cvt.u32.u64 %r648, addr; }

	// end inline asm
	add.s64 	%rd394, %rd47, 34304;
	// begin inline asm
	cp.async.ca.shared.global [%r648], [%rd394], 4;
	// end inline asm
	add.s64 	%rd395, %rd46, 36608;
	// begin inline asm
	{ .reg .u64 addr; cvta.to.shared.u64 addr, %rd395; cvt.u32.u64 %r650, addr; }

	// end inline asm
	add.s64 	%rd396, %rd47, 35072;
	// begin inline asm
	cp.async.ca.shared.global [%r650], [%rd396], 4;
	// end inline asm
	add.s64 	%rd397, %rd46, 36864;
	// begin inline asm
	{ .reg .u64 addr; cvta.to.shared.u64 addr, %rd397; cvt.u32.u64 %r652, addr; }

	// end inline asm
	add.s64 	%rd398, %rd47, 35840;
	// begin inline asm
	cp.async.ca.shared.global [%r652], [%rd398], 4;
	// end inline asm
	add.s64 	%rd399, %rd46, 37120;
	// begin inline asm
	{ .reg .u64 addr; cvta.to.shared.u64 addr, %rd399; cvt.u32.u64 %r654, addr; }

	// end inline asm
	add.s64 	%rd400, %rd47, 36608;
	// begin inline asm
	cp.async.ca.shared.global [%r654], [%rd400], 4;
	// end inline asm
	add.s64 	%rd401, %rd46, 37376;
	// begin inline asm
	{ .reg .u64 addr; cvta.to.shared.u64 addr, %rd401; cvt.u32.u64 %r656, addr; }

	// end inline asm
	add.s64 	%rd402, %rd47, 37376;
	// begin inline asm
	cp.async.ca.shared.global [%r656], [%rd402], 4;
	// end inline asm
	// begin inline asm
	cp.async.commit_group;
	// end inline asm
	// begin inline asm
	cp.async.wait_group 2;
	// end inline asm
	bar.sync 	0;
	shl.b32 	%r659, %r1, 2;
	and.b32  	%r660, %r659, 60;
	add.s32 	%r662, %r660, %r351;
	add.s32 	%r703, %r662, 896;
	mov.f32 	%f3084, 0f00000000;
	mov.b32 	%r704, 1056;
	shr.u32 	%r663, %r1, 4;
	mul.lo.s32 	%r86, %r663, 264;
	add.s32 	%r665, %r107, %r86;
	mov.f32 	%f3085, %f3084;
	mov.f32 	%f3086, %f3084;
	mov.f32 	%f3087, %f3084;
	mov.f32 	%f3088, %f3084;
	mov.f32 	%f3089, %f3084;
	mov.f32 	%f3090, %f3084;
	mov.f32 	%f3091, %f3084;
	mov.f32 	%f3092, %f3084;
	mov.f32 	%f3093, %f3084;
	mov.f32 	%f3094, %f3084;
	mov.f32 	%f3095, %f3084;
	mov.f32 	%f3096, %f3084;
	mov.f32 	%f3097, %f3084;
	mov.f32 	%f3098, %f3084;
	mov.f32 	%f3099, %f3084;
	mov.f32 	%f3100, %f3084;
	mov.f32 	%f3101, %f3084;
	mov.f32 	%f3102, %f3084;
	mov.f32 	%f3103, %f3084;
	mov.f32 	%f3104, %f3084;
	mov.f32 	%f3105, %f3084;
	mov.f32 	%f3106, %f3084;
	mov.f32 	%f3107, %f3084;
	mov.f32 	%f3108, %f3084;
	mov.f32 	%f3109, %f3084;
	mov.f32 	%f3110, %f3084;
	mov.f32 	%f3111, %f3084;
	mov.f32 	%f3112, %f3084;
	mov.f32 	%f3113, %f3084;
	mov.f32 	%f3114, %f3084;
	mov.f32 	%f3115, %f3084;
	mov.f32 	%f3116, %f3084;
	mov.f32 	%f3117, %f3084;
	mov.f32 	%f3118, %f3084;
	mov.f32 	%f3119, %f3084;
	mov.f32 	%f3120, %f3084;
	mov.f32 	%f3121, %f3084;
	mov.f32 	%f3122, %f3084;
	mov.f32 	%f3123, %f3084;
	mov.f32 	%f3124, %f3084;
	mov.f32 	%f3125, %f3084;
	mov.f32 	%f3126, %f3084;
	mov.f32 	%f3127, %f3084;
	mov.f32 	%f3128, %f3084;
	mov.f32 	%f3129, %f3084;
	mov.f32 	%f3130, %f3084;
	mov.f32 	%f3131, %f3084;
	mov.f32 	%f3132, %f3084;
	mov.f32 	%f3133, %f3084;
	mov.f32 	%f3134, %f3084;
	mov.f32 	%f3135, %f3084;
	mov.f32 	%f3136, %f3084;
	mov.f32 	%f3137, %f3084;
	mov.f32 	%f3138, %f3084;
	mov.f32 	%f3139, %f3084;
	mov.f32 	%f3140, %f3084;
	mov.f32 	%f3141, %f3084;
	mov.f32 	%f3142, %f3084;
	mov.f32 	%f3143, %f3084;
	mov.f32 	%f3144, %f3084;
	mov.f32 	%f3145, %f3084;
	mov.f32 	%f3146, %f3084;
	mov.f32 	%f3147, %f3084;
	mov.f32 	%f3148, %f3084;
	mov.f32 	%f3149, %f3084;
	mov.f32 	%f3150, %f3084;
	mov.f32 	%f3151, %f3084;
	mov.f32 	%f3152, %f3084;
	mov.f32 	%f3153, %f3084;
	mov.f32 	%f3154, %f3084;
	mov.f32 	%f3155, %f3084;
	mov.f32 	%f3156, %f3084;
	mov.f32 	%f3157, %f3084;
	mov.f32 	%f3158, %f3084;
	mov.f32 	%f3159, %f3084;
	mov.f32 	%f3160, %f3084;
	mov.f32 	%f3161, %f3084;
	mov.f32 	%f3162, %f3084;
	mov.f32 	%f3163, %f3084;
	mov.f32 	%f3164, %f3084;
	mov.f32 	%f3165, %f3084;
	mov.f32 	%f3166, %f3084;
	mov.f32 	%f3167, %f3084;
	mov.f32 	%f3168, %f3084;
	mov.f32 	%f3169, %f3084;
	mov.f32 	%f3170, %f3084;
	mov.f32 	%f3171, %f3084;
	mov.f32 	%f3172, %f3084;
	mov.f32 	%f3173, %f3084;
	mov.f32 	%f3174, %f3084;
	mov.f32 	%f3175, %f3084;
	mov.f32 	%f3176, %f3084;
	mov.f32 	%f3177, %f3084;
	mov.f32 	%f3178, %f3084;
	mov.f32 	%f3179, %f3084;
	mov.f32 	%f3180, %f3084;
	mov.f32 	%f3181, %f3084;
	mov.f32 	%f3182, %f3084;
	mov.f32 	%f3183, %f3084;
	mov.f32 	%f3184, %f3084;
	mov.f32 	%f3185, %f3084;
	mov.f32 	%f3186, %f3084;
	mov.f32 	%f3187, %f3084;
	mov.f32 	%f3188, %f3084;
	mov.f32 	%f3189, %f3084;
	mov.f32 	%f3190, %f3084;
	mov.f32 	%f3191, %f3084;
	mov.f32 	%f3192, %f3084;
	mov.f32 	%f3193, %f3084;
	mov.f32 	%f3194, %f3084;
	mov.f32 	%f3195, %f3084;
$L__BB0_43:
	add.s32 	%r666, %r665, %r704;
	ld.shared.f32 	%f674, [%r666+-1056];
	ld.shared.f32 	%f675, [%r703+-896];
	fma.rn.f32 	%f676, %f674, %f675, %f3084;
	ld.shared.f32 	%f677, [%r703+-832];
	fma.rn.f32 	%f678, %f674, %f677, %f3098;
	ld.shared.f32 	%f679, [%r703+-768];
	fma.rn.f32 	%f680, %f674, %f679, %f3112;
	ld.shared.f32 	%f681, [%r703+-704];
	fma.rn.f32 	%f682, %f674, %f681, %f3126;
	ld.shared.f32 	%f683, [%r666];
	fma.rn.f32 	%f684, %f683, %f675, %f3140;
	fma.rn.f32 	%f685, %f683, %f677, %f3154;
	fma.rn.f32 	%f686, %f683, %f679, %f3168;
	fma.rn.f32 	%f687, %f683, %f681, %f3182;
	ld.shared.f32 	%f688, [%r666+-1052];
	ld.shared.f32 	%f689, [%r703+-640];
	fma.rn.f32 	%f690, %f688, %f689, %f676;
	ld.shared.f32 	%f691, [%r703+-576];
	fma.rn.f32 	%f692, %f688, %f691, %f678;
	ld.shared.f32 	%f693, [%r703+-512];
	fma.rn.f32 	%f694, %f688, %f693, %f680;
	ld.shared.f32 	%f695, [%r703+-448];
	fma.rn.f32 	%f696, %f688, %f695, %f682;
	ld.shared.f32 	%f697, [%r666+4];
	fma.rn.f32 	%f698, %f697, %f689, %f684;
	fma.rn.f32 	%f699, %f697, %f691, %f685;
	fma.rn.f32 	%f700, %f697, %f693, %f686;
	fma.rn.f32 	%f701, %f697, %f695, %f687;
	ld.shared.f32 	%f702, [%r666+-1048];
	ld.shared.f32 	%f703, [%r703+-384];
	fma.rn.f32 	%f704, %f702, %f703, %f690;
	ld.shared.f32 	%f705, [%r703+-320];
	fma.rn.f32 	%f706, %f702, %f705, %f692;
	ld.shared.f32 	%f707, [%r703+-256];
	fma.rn.f32 	%f708, %f702, %f707, %f694;
	ld.shared.f32 	%f709, [%r703+-192];
	fma.rn.f32 	%f710, %f702, %f709, %f696;
	ld.shared.f32 	%f711, [%r666+8];
	fma.rn.f32 	%f712, %f711, %f703, %f698;
	fma.rn.f32 	%f713, %f711, %f705, %f699;
	fma.rn.f32 	%f714, %f711, %f707, %f700;
	fma.rn.f32 	%f715, %f711, %f709, %f701;
	ld.shared.f32 	%f716, [%r666+-1044];
	ld.shared.f32 	%f717, [%r703+-128];
	fma.rn.f32 	%f718, %f716, %f717, %f704;
	ld.shared.f32 	%f719, [%r703+-64];
	fma.rn.f32 	%f720, %f716, %f719, %f706;
	ld.shared.f32 	%f721, [%r703];
	fma.rn.f32 	%f722, %f716, %f721, %f708;
	ld.shared.f32 	%f723, [%r703+64];
	fma.rn.f32 	%f724, %f716, %f723, %f710;
	ld.shared.f32 	%f725, [%r666+12];
	fma.rn.f32 	%f726, %f725, %f717, %f712;
	fma.rn.f32 	%f727, %f725, %f719, %f713;
	fma.rn.f32 	%f728, %f725, %f721, %f714;
	fma.rn.f32 	%f729, %f725, %f723, %f715;
	ld.shared.f32 	%f730, [%r666+-1040];
	ld.shared.f32 	%f731, [%r703+128];
	fma.rn.f32 	%f732, %f730, %f731, %f718;
	ld.shared.f32 	%f733, [%r703+192];
	fma.rn.f32 	%f734, %f730, %f733, %f720;
	ld.shared.f32 	%f735, [%r703+256];
	fma.rn.f32 	%f736, %f730, %f735, %f722;
	ld.shared.f32 	%f737, [%r703+320];
	fma.rn.f32 	%f738, %f730, %f737, %f724;
	ld.shared.f32 	%f739, [%r666+16];
	fma.rn.f32 	%f740, %f739, %f731, %f726;
	fma.rn.f32 	%f741, %f739, %f733, %f727;
	fma.rn.f32 	%f742, %f739, %f735, %f728;
	fma.rn.f32 	%f743, %f739, %f737, %f729;
	ld.shared.f32 	%f744, [%r666+-1036];
	ld.shared.f32 	%f745, [%r703+384];
	fma.rn.f32 	%f746, %f744, %f745, %f732;
	ld.shared.f32 	%f747, [%r703+448];
	fma.rn.f32 	%f748, %f744, %f747, %f734;
	ld.shared.f32 	%f749, [%r703+512];
	fma.rn.f32 	%f750, %f744, %f749, %f736;
	ld.shared.f32 	%f751, [%r703+576];
	fma.rn.f32 	%f752, %f744, %f751, %f738;
	ld.shared.f32 	%f753, [%r666+20];
	fma.rn.f32 	%f754, %f753, %f745, %f740;
	fma.rn.f32 	%f755, %f753, %f747, %f741;
	fma.rn.f32 	%f756, %f753, %f749, %f742;
	fma.rn.f32 	%f757, %f753, %f751, %f743;
	ld.shared.f32 	%f758, [%r666+-1032];
	ld.shared.f32 	%f759, [%r703+640];
	fma.rn.f32 	%f3084, %f758, %f759, %f746;
	ld.shared.f32 	%f760, [%r703+704];
	fma.rn.f32 	%f3098, %f758, %f760, %f748;
	ld.shared.f32 	%f761, [%r703+768];
	fma.rn.f32 	%f3112, %f758, %f761, %f750;
	ld.shared.f32 	%f762, [%r703+832];
	fma.rn.f32 	%f3126, %f758, %f762, %f752;
	ld.shared.f32 	%f763, [%r666+24];
	fma.rn.f32 	%f3140, %f763, %f759, %f754;
	fma.rn.f32 	%f3154, %f763, %f760, %f755;
	fma.rn.f32 	%f3168, %f763, %f761, %f756;
	fma.rn.f32 	%f3182, %f763, %f762, %f757;
	fma.rn.f32 	%f764, %f702, %f675, %f3085;
	fma.rn.f32 	%f765, %f702, %f677, %f3099;
	fma.rn.f32 	%f766, %f702, %f679, %f3113;
	fma.rn.f32 	%f767, %f702, %f681, %f3127;
	fma.rn.f32 	%f768, %f711, %f675, %f3141;
	fma.rn.f32 	%f769, %f711, %f677, %f3155;
	fma.rn.f32 	%f770, %f711, %f679, %f3169;
	fma.rn.f32 	%f771, %f711, %f681, %f3183;
	fma.rn.f32 	%f772, %f716, %f689, %f764;
	fma.rn.f32 	%f773, %f716, %f691, %f765;
	fma.rn.f32 	%f774, %f716, %f693, %f766;
	fma.rn.f32 	%f775, %f716, %f695, %f767;
	fma.rn.f32 	%f776, %f725, %f689, %f768;
	fma.rn.f32 	%f777, %f725, %f691, %f769;
	fma.rn.f32 	%f778, %f725, %f693, %f770;
	fma.rn.f32 	%f779, %f725, %f695, %f771;
	fma.rn.f32 	%f780, %f730, %f703, %f772;
	fma.rn.f32 	%f781, %f730, %f705, %f773;
	fma.rn.f32 	%f782, %f730, %f707, %f774;
	fma.rn.f32 	%f783, %f730, %f709, %f775;
	fma.rn.f32 	%f784, %f739, %f703, %f776;
	fma.rn.f32 	%f785, %f739, %f705, %f777;
	fma.rn.f32 	%f786, %f739, %f707, %f778;
	fma.rn.f32 	%f787, %f739, %f709, %f779;
	fma.rn.f32 	%f788, %f744, %f717, %f780;
	fma.rn.f32 	%f789, %f744, %f719, %f781;
	fma.rn.f32 	%f790, %f744, %f721, %f782;
	fma.rn.f32 	%f791, %f744, %f723, %f783;
	fma.rn.f32 	%f792, %f753, %f717, %f784;
	fma.rn.f32 	%f793, %f753, %f719, %f785;
	fma.rn.f32 	%f794, %f753, %f721, %f786;
	fma.rn.f32 	%f795, %f753, %f723, %f787;
	fma.rn.f32 	%f796, %f758, %f731, %f788;
	fma.rn.f32 	%f797, %f758, %f733, %f789;
	fma.rn.f32 	%f798, %f758, %f735, %f790;
	fma.rn.f32 	%f799, %f758, %f737, %f791;
	fma.rn.f32 	%f800, %f763, %f731, %f792;
	fma.rn.f32 	%f801, %f763, %f733, %f793;
	fma.rn.f32 	%f802, %f763, %f735, %f794;
	fma.rn.f32 	%f803, %f763, %f737, %f795;
	ld.shared.f32 	%f804, [%r666+-1028];
	fma.rn.f32 	%f805, %f804, %f745, %f796;
	fma.rn.f32 	%f806, %f804, %f747, %f797;
	fma.rn.f32 	%f807, %f804, %f749, %f798;
	fma.rn.f32 	%f808, %f804, %f751, %f799;
	ld.shared.f32 	%f809, [%r666+28];
	fma.rn.f32 	%f810, %f809, %f745, %f800;
	fma.rn.f32 	%f811, %f809, %f747, %f801;
	fma.rn.f32 	%f812, %f809, %f749, %f802;
	fma.rn.f32 	%f813, %f809, %f751, %f803;
	ld.shared.f32 	%f814, [%r666+-1024];
	fma.rn.f32 	%f3085, %f814, %f759, %f805;
	fma.rn.f32 	%f3099, %f814, %f760, %f806;
	fma.rn.f32 	%f3113, %f814, %f761, %f807;
	fma.rn.f32 	%f3127, %f814, %f762, %f808;
	ld.shared.f32 	%f815, [%r666+32];
	fma.rn.f32 	%f3141, %f815, %f759, %f810;
	fma.rn.f32 	%f3155, %f815, %f760, %f811;
	fma.rn.f32 	%f3169, %f815, %f761, %f812;
	fma.rn.f32 	%f3183, %f815, %f762, %f813;
	fma.rn.f32 	%f816, %f730, %f675, %f3086;
	fma.rn.f32 	%f817, %f730, %f677, %f3100;
	fma.rn.f32 	%f818, %f730, %f679, %f3114;
	fma.rn.f32 	%f819, %f730, %f681, %f3128;
	fma.rn.f32 	%f820, %f739, %f675, %f3142;
	fma.rn.f32 	%f821, %f739, %f677, %f3156;
	fma.rn.f32 	%f822, %f739, %f679, %f3170;
	fma.rn.f32 	%f823, %f739, %f681, %f3184;
	fma.rn.f32 	%f824, %f744, %f689, %f816;
	fma.rn.f32 	%f825, %f744, %f691, %f817;
	fma.rn.f32 	%f826, %f744, %f693, %f818;
	fma.rn.f32 	%f827, %f744, %f695, %f819;
	fma.rn.f32 	%f828, %f753, %f689, %f820;
	fma.rn.f32 	%f829, %f753, %f691, %f821;
	fma.rn.f32 	%f830, %f753, %f693, %f822;
	fma.rn.f32 	%f831, %f753, %f695, %f823;
	fma.rn.f32 	%f832, %f758, %f703, %f824;
	fma.rn.f32 	%f833, %f758, %f705, %f825;
	fma.rn.f32 	%f834, %f758, %f707, %f826;
	fma.rn.f32 	%f835, %f758, %f709, %f827;
	fma.rn.f32 	%f836, %f763, %f703, %f828;
	fma.rn.f32 	%f837, %f763, %f705, %f829;
	fma.rn.f32 	%f838, %f763, %f707, %f830;
	fma.rn.f32 	%f839, %f763, %f709, %f831;
	fma.rn.f32 	%f840, %f804, %f717, %f832;
	fma.rn.f32 	%f841, %f804, %f719, %f833;
	fma.rn.f32 	%f842, %f804, %f721, %f834;
	fma.rn.f32 	%f843, %f804, %f723, %f835;
	fma.rn.f32 	%f844, %f809, %f717, %f836;
	fma.rn.f32 	%f845, %f809, %f719, %f837;
	fma.rn.f32 	%f846, %f809, %f721, %f838;
	fma.rn.f32 	%f847, %f809, %f723, %f839;
	fma.rn.f32 	%f848, %f814, %f731, %f840;
	fma.rn.f32 	%f849, %f814, %f733, %f841;
	fma.rn.f32 	%f850, %f814, %f735, %f842;
	fma.rn.f32 	%f851, %f814, %f737, %f843;
	fma.rn.f32 	%f852, %f815, %f731, %f844;
	fma.rn.f32 	%f853, %f815, %f733, %f845;
	fma.rn.f32 	%f854, %f815, %f735, %f846;
	fma.rn.f32 	%f855, %f815, %f737, %f847;
	ld.shared.f32 	%f856, [%r666+-1020];
	fma.rn.f32 	%f857, %f856, %f745, %f848;
	fma.rn.f32 	%f858, %f856, %f747, %f849;
	fma.rn.f32 	%f859, %f856, %f749, %f850;
	fma.rn.f32 	%f860, %f856, %f751, %f851;
	ld.shared.f32 	%f861, [%r666+36];
	fma.rn.f32 	%f862, %f861, %f745, %f852;
	fma.rn.f32 	%f863, %f861, %f747, %f853;
	fma.rn.f32 	%f864, %f861, %f749, %f854;
	fma.rn.f32 	%f865, %f861, %f751, %f855;
	ld.shared.f32 	%f866, [%r666+-1016];
	fma.rn.f32 	%f3086, %f866, %f759, %f857;
	fma.rn.f32 	%f3100, %f866, %f760, %f858;
	fma.rn.f32 	%f3114, %f866, %f761, %f859;
	fma.rn.f32 	%f3128, %f866, %f762, %f860;
	ld.shared.f32 	%f867, [%r666+40];
	fma.rn.f32 	%f3142, %f867, %f759, %f862;
	fma.rn.f32 	%f3156, %f867, %f760, %f863;
	fma.rn.f32 	%f3170, %f867, %f761, %f864;
	fma.rn.f32 	%f3184, %f867, %f762, %f865;
	fma.rn.f32 	%f868, %f758, %f675, %f3087;
	fma.rn.f32 	%f869, %f758, %f677, %f3101;
	fma.rn.f32 	%f870, %f758, %f679, %f3115;
	fma.rn.f32 	%f871, %f758, %f681, %f3129;
	fma.rn.f32 	%f872, %f763, %f675, %f3143;
	fma.rn.f32 	%f873, %f763, %f677, %f3157;
	fma.rn.f32 	%f874, %f763, %f679, %f3171;
	fma.rn.f32 	%f875, %f763, %f681, %f3185;
	fma.rn.f32 	%f876, %f804, %f689, %f868;
	fma.rn.f32 	%f877, %f804, %f691, %f869;
	fma.rn.f32 	%f878, %f804, %f693, %f870;
	fma.rn.f32 	%f879, %f804, %f695, %f871;
	fma.rn.f32 	%f880, %f809, %f689, %f872;
	fma.rn.f32 	%f881, %f809, %f691, %f873;
	fma.rn.f32 	%f882, %f809, %f693, %f874;
	fma.rn.f32 	%f883, %f809, %f695, %f875;
	fma.rn.f32 	%f884, %f814, %f703, %f876;
	fma.rn.f32 	%f885, %f814, %f705, %f877;
	fma.rn.f32 	%f886, %f814, %f707, %f878;
	fma.rn.f32 	%f887, %f814, %f709, %f879;
	fma.rn.f32 	%f888, %f815, %f703, %f880;
	fma.rn.f32 	%f889, %f815, %f705, %f881;
	fma.rn.f32 	%f890, %f815, %f707, %f882;
	fma.rn.f32 	%f891, %f815, %f709, %f883;
	fma.rn.f32 	%f892, %f856, %f717, %f884;
	fma.rn.f32 	%f893, %f856, %f719, %f885;
	fma.rn.f32 	%f894, %f856, %f721, %f886;
	fma.rn.f32 	%f895, %f856, %f723, %f887;
	fma.rn.f32 	%f896, %f861, %f717, %f888;
	fma.rn.f32 	%f897, %f861, %f719, %f889;
	fma.rn.f32 	%f898, %f861, %f721, %f890;
	fma.rn.f32 	%f899, %f861, %f723, %f891;
	fma.rn.f32 	%f900, %f866, %f731, %f892;
	fma.rn.f32 	%f901, %f866, %f733, %f893;
	fma.rn.f32 	%f902, %f866, %f735, %f894;
	fma.rn.f32 	%f903, %f866, %f737, %f895;
	fma.rn.f32 	%f904, %f867, %f731, %f896;
	fma.rn.f32 	%f905, %f867, %f733, %f897;
	fma.rn.f32 	%f906, %f867, %f735, %f898;
	fma.rn.f32 	%f907, %f867, %f737, %f899;
	ld.shared.f32 	%f908, [%r666+-1012];
	fma.rn.f32 	%f909, %f908, %f745, %f900;
	fma.rn.f32 	%f910, %f908, %f747, %f901;
	fma.rn.f32 	%f911, %f908, %f749, %f902;
	fma.rn.f32 	%f912, %f908, %f751, %f903;
	ld.shared.f32 	%f913, [%r666+44];
	fma.rn.f32 	%f914, %f913, %f745, %f904;
	fma.rn.f32 	%f915, %f913, %f747, %f905;
	fma.rn.f32 	%f916, %f913, %f749, %f906;
	fma.rn.f32 	%f917, %f913, %f751, %f907;
	ld.shared.f32 	%f918, [%r666+-1008];
	fma.rn.f32 	%f3087, %f918, %f759, %f909;
	fma.rn.f32 	%f3101, %f918, %f760, %f910;
	fma.rn.f32 	%f3115, %f918, %f761, %f911;
	fma.rn.f32 	%f3129, %f918, %f762, %f912;
	ld.shared.f32 	%f919, [%r666+48];
	fma.rn.f32 	%f3143, %f919, %f759, %f914;
	fma.rn.f32 	%f3157, %f919, %f760, %f915;
	fma.rn.f32 	%f3171, %f919, %f761, %f916;
	fma.rn.f32 	%f3185, %f919, %f762, %f917;
	fma.rn.f32 	%f920, %f814, %f675, %f3088;
	fma.rn.f32 	%f921, %f814, %f677, %f3102;
	fma.rn.f32 	%f922, %f814, %f679, %f3116;
	fma.rn.f32 	%f923, %f814, %f681, %f3130;
	fma.rn.f32 	%f924, %f815, %f675, %f3144;
	fma.rn.f32 	%f925, %f815, %f677, %f3158;
	fma.rn.f32 	%f926, %f815, %f679, %f3172;
	fma.rn.f32 	%f927, %f815, %f681, %f3186;
	fma.rn.f32 	%f928, %f856, %f689, %f920;
	fma.rn.f32 	%f929, %f856, %f691, %f921;
	fma.rn.f32 	%f930, %f856, %f693, %f922;
	fma.rn.f32 	%f931, %f856, %f695, %f923;
	fma.rn.f32 	%f932, %f861, %f689, %f924;
	fma.rn.f32 	%f933, %f861, %f691, %f925;
	fma.rn.f32 	%f934, %f861, %f693, %f926;
	fma.rn.f32 	%f935, %f861, %f695, %f927;
	fma.rn.f32 	%f936, %f866, %f703, %f928;
	fma.rn.f32 	%f937, %f866, %f705, %f929;
	fma.rn.f32 	%f938, %f866, %f707, %f930;
	fma.rn.f32 	%f939, %f866, %f709, %f931;
	fma.rn.f32 	%f940, %f867, %f703, %f932;
	fma.rn.f32 	%f941, %f867, %f705, %f933;
	fma.rn.f32 	%f942, %f867, %f707, %f934;
	fma.rn.f32 	%f943, %f867, %f709, %f935;
	fma.rn.f32 	%f944, %f908, %f717, %f936;
	fma.rn.f32 	%f945, %f908, %f719, %f937;
	fma.rn.f32 	%f946, %f908, %f721, %f938;
	fma.rn.f32 	%f947, %f908, %f723, %f939;
	fma.rn.f32 	%f948, %f913, %f717, %f940;
	fma.rn.f32 	%f949, %f913, %f719, %f941;
	fma.rn.f32 	%f950, %f913, %f721, %f942;
	fma.rn.f32 	%f951, %f913, %f723, %f943;
	fma.rn.f32 	%f952, %f918, %f731, %f944;
	fma.rn.f32 	%f953, %f918, %f733, %f945;
	fma.rn.f32 	%f954, %f918, %f735, %f946;
	fma.rn.f32 	%f955, %f918, %f737, %f947;
	fma.rn.f32 	%f956, %f919, %f731, %f948;
	fma.rn.f32 	%f957, %f919, %f733, %f949;
	fma.rn.f32 	%f958, %f919, %f735, %f950;
	fma.rn.f32 	%f959, %f919, %f737, %f951;
	ld.shared.f32 	%f960, [%r666+-1004];
	fma.rn.f32 	%f961, %f960, %f745, %f952;
	fma.rn.f32 	%f962, %f960, %f747, %f953;
	fma.rn.f32 	%f963, %f960, %f749, %f954;
	fma.rn.f32 	%f964, %f960, %f751, %f955;
	ld.shared.f32 	%f965, [%r666+52];
	fma.rn.f32 	%f966, %f965, %f745, %f956;
	fma.rn.f32 	%f967, %f965, %f747, %f957;
	fma.rn.f32 	%f968, %f965, %f749, %f958;
	fma.rn.f32 	%f969, %f965, %f751, %f959;
	ld.shared.f32 	%f970, [%r666+-1000];
	fma.rn.f32 	%f3088, %f970, %f759, %f961;
	fma.rn.f32 	%f3102, %f970, %f760, %f962;
	fma.rn.f32 	%f3116, %f970, %f761, %f963;
	fma.rn.f32 	%f3130, %f970, %f762, %f964;
	ld.shared.f32 	%f971, [%r666+56];
	fma.rn.f32 	%f3144, %f971, %f759, %f966;
	fma.rn.f32 	%f3158, %f971, %f760, %f967;
	fma.rn.f32 	%f3172, %f971, %f761, %f968;
	fma.rn.f32 	%f3186, %f971, %f762, %f969;
	fma.rn.f32 	%f972, %f866, %f675, %f3089;
	fma.rn.f32 	%f973, %f866, %f677, %f3103;
	fma.rn.f32 	%f974, %f866, %f679, %f3117;
	fma.rn.f32 	%f975, %f866, %f681, %f3131;
	fma.rn.f32 	%f976, %f867, %f675, %f3145;
	fma.rn.f32 	%f977, %f867, %f677, %f3159;
	fma.rn.f32 	%f978, %f867, %f679, %f3173;
	fma.rn.f32 	%f979, %f867, %f681, %f3187;
	fma.rn.f32 	%f980, %f908, %f689, %f972;
	fma.rn.f32 	%f981, %f908, %f691, %f973;
	fma.rn.f32 	%f982, %f908, %f693, %f974;
	fma.rn.f32 	%f983, %f908, %f695, %f975;
	fma.rn.f32 	%f984, %f913, %f689, %f976;
	fma.rn.f32 	%f985, %f913, %f691, %f977;
	fma.rn.f32 	%f986, %f913, %f693, %f978;
	fma.rn.f32 	%f987, %f913, %f695, %f979;
	fma.rn.f32 	%f988, %f918, %f703, %f980;
	fma.rn.f32 	%f989, %f918, %f705, %f981;
	fma.rn.f32 	%f990, %f918, %f707, %f982;
	fma.rn.f32 	%f991, %f918, %f709, %f983;
	fma.rn.f32 	%f992, %f919, %f703, %f984;
	fma.rn.f32 	%f993, %f919, %f705, %f985;
	fma.rn.f32 	%f994, %f919, %f707, %f986;
	fma.rn.f32 	%f995, %f919, %f709, %f987;
	fma.rn.f32 	%f996, %f960, %f717, %f988;
	fma.rn.f32 	%f997, %f960, %f719, %f989;
	fma.rn.f32 	%f998, %f960, %f721, %f990;
	fma.rn.f32 	%f999, %f960, %f723, %f991;
	fma.rn.f32 	%f1000, %f965, %f717, %f992;
	fma.rn.f32 	%f1001, %f965, %f719, %f993;
	fma.rn.f32 	%f1002, %f965, %f721, %f994;
	fma.rn.f32 	%f1003, %f965, %f723, %f995;
	fma.rn.f32 	%f1004, %f970, %f731, %f996;
	fma.rn.f32 	%f1005, %f970, %f733, %f997;
	fma.rn.f32 	%f1006, %f970, %f735, %f998;
	fma.rn.f32 	%f1007, %f970, %f737, %f999;
	fma.rn.f32 	%f1008, %f971, %f731, %f1000;
	fma.rn.f32 	%f1009, %f971, %f733, %f1001;
	fma.rn.f32 	%f1010, %f971, %f735, %f1002;
	fma.rn.f32 	%f1011, %f971, %f737, %f1003;
	ld.shared.f32 	%f1012, [%r666+-996];
	fma.rn.f32 	%f1013, %f1012, %f745, %f1004;
	fma.rn.f32 	%f1014, %f1012, %f747, %f1005;
	fma.rn.f32 	%f1015, %f1012, %f749, %f1006;
	fma.rn.f32 	%f1016, %f1012, %f751, %f1007;
	ld.shared.f32 	%f1017, [%r666+60];
	fma.rn.f32 	%f1018, %f1017, %f745, %f1008;
	fma.rn.f32 	%f1019, %f1017, %f747, %f1009;
	fma.rn.f32 	%f1020, %f1017, %f749, %f1010;
	fma.rn.f32 	%f1021, %f1017, %f751, %f1011;
	ld.shared.f32 	%f1022, [%r666+-992];
	fma.rn.f32 	%f3089, %f1022, %f759, %f1013;
	fma.rn.f32 	%f3103, %f1022, %f760, %f1014;
	fma.rn.f32 	%f3117, %f1022, %f761, %f1015;
	fma.rn.f32 	%f3131, %f1022, %f762, %f1016;
	ld.shared.f32 	%f1023, [%r666+64];
	fma.rn.f32 	%f3145, %f1023, %f759, %f1018;
	fma.rn.f32 	%f3159, %f1023, %f760, %f1019;
	fma.rn.f32 	%f3173, %f1023, %f761, %f1020;
	fma.rn.f32 	%f3187, %f1023, %f762, %f1021;
	fma.rn.f32 	%f1024, %f918, %f675, %f3090;
	fma.rn.f32 	%f1025, %f918, %f677, %f3104;
	fma.rn.f32 	%f1026, %f918, %f679, %f3118;
	fma.rn.f32 	%f1027, %f918, %f681, %f3132;
	fma.rn.f32 	%f1028, %f919, %f675, %f3146;
	fma.rn.f32 	%f1029, %f919, %f677, %f3160;
	fma.rn.f32 	%f1030, %f919, %f679, %f3174;
	fma.rn.f32 	%f1031, %f919, %f681, %f3188;
	fma.rn.f32 	%f1032, %f960, %f689, %f1024;
	fma.rn.f32 	%f1033, %f960, %f691, %f1025;
	fma.rn.f32 	%f1034, %f960, %f693, %f1026;
	fma.rn.f32 	%f1035, %f960, %f695, %f1027;
	fma.rn.f32 	%f1036, %f965, %f689, %f1028;
	fma.rn.f32 	%f1037, %f965, %f691, %f1029;
	fma.rn.f32 	%f1038, %f965, %f693, %f1030;
	fma.rn.f32 	%f1039, %f965, %f695, %f1031;
	fma.rn.f32 	%f1040, %f970, %f703, %f1032;
	fma.rn.f32 	%f1041, %f970, %f705, %f1033;
	fma.rn.f32 	%f1042, %f970, %f707, %f1034;
	fma.rn.f32 	%f1043, %f970, %f709, %f1035;
	fma.rn.f32 	%f1044, %f971, %f703, %f1036;
	fma.rn.f32 	%f1045, %f971, %f705, %f1037;
	fma.rn.f32 	%f1046, %f971, %f707, %f1038;
	fma.rn.f32 	%f1047, %f971, %f709, %f1039;
	fma.rn.f32 	%f1048, %f1012, %f717, %f1040;
	fma.rn.f32 	%f1049, %f1012, %f719, %f1041;
	fma.rn.f32 	%f1050, %f1012, %f721, %f1042;
	fma.rn.f32 	%f1051, %f1012, %f723, %f1043;
	fma.rn.f32 	%f1052, %f1017, %f717, %f1044;
	fma.rn.f32 	%f1053, %f1017, %f719, %f1045;
	fma.rn.f32 	%f1054, %f1017, %f721, %f1046;
	fma.rn.f32 	%f1055, %f1017, %f723, %f1047;
	fma.rn.f32 	%f1056, %f1022, %f731, %f1048;
	fma.rn.f32 	%f1057, %f1022, %f733, %f1049;
	fma.rn.f32 	%f1058, %f1022, %f735, %f1050;
	fma.rn.f32 	%f1059, %f1022, %f737, %f1051;
	fma.rn.f32 	%f1060, %f1023, %f731, %f1052;
	fma.rn.f32 	%f1061, %f1023, %f733, %f1053;
	fma.rn.f32 	%f1062, %f1023, %f735, %f1054;
	fma.rn.f32 	%f1063, %f1023, %f737, %f1055;
	ld.shared.f32 	%f1064, [%r666+-988];
	fma.rn.f32 	%f1065, %f1064, %f745, %f1056;
	fma.rn.f32 	%f1066, %f1064, %f747, %f1057;
	fma.rn.f32 	%f1067, %f1064, %f749, %f1058;
	fma.rn.f32 	%f1068, %f1064, %f751, %f1059;
	ld.shared.f32 	%f1069, [%r666+68];
	fma.rn.f32 	%f1070, %f1069, %f745, %f1060;
	fma.rn.f32 	%f1071, %f1069, %f747, %f1061;
	fma.rn.f32 	%f1072, %f1069, %f749, %f1062;
	fma.rn.f32 	%f1073, %f1069, %f751, %f1063;
	ld.shared.f32 	%f1074, [%r666+-984];
	fma.rn.f32 	%f3090, %f1074, %f759, %f1065;
	fma.rn.f32 	%f3104, %f1074, %f760, %f1066;
	fma.rn.f32 	%f3118, %f1074, %f761, %f1067;
	fma.rn.f32 	%f3132, %f1074, %f762, %f1068;
	ld.shared.f32 	%f1075, [%r666+72];
	fma.rn.f32 	%f3146, %f1075, %f759, %f1070;
	fma.rn.f32 	%f3160, %f1075, %f760, %f1071;
	fma.rn.f32 	%f3174, %f1075, %f761, %f1072;
	fma.rn.f32 	%f3188, %f1075, %f762, %f1073;
	fma.rn.f32 	%f1076, %f970, %f675, %f3091;
	fma.rn.f32 	%f1077, %f970, %f677, %f3105;
	fma.rn.f32 	%f1078, %f970, %f679, %f3119;
	fma.rn.f32 	%f1079, %f970, %f681, %f3133;
	fma.rn.f32 	%f1080, %f971, %f675, %f3147;
	fma.rn.f32 	%f1081, %f971, %f677, %f3161;
	fma.rn.f32 	%f1082, %f971, %f679, %f3175;
	fma.rn.f32 	%f1083, %f971, %f681, %f3189;
	fma.rn.f32 	%f1084, %f1012, %f689, %f1076;
	fma.rn.f32 	%f1085, %f1012, %f691, %f1077;
	fma.rn.f32 	%f1086, %f1012, %f693, %f1078;
	fma.rn.f32 	%f1087, %f1012, %f695, %f1079;
	fma.rn.f32 	%f1088, %f1017, %f689, %f1080;
	fma.rn.f32 	%f1089, %f1017, %f691, %f1081;
	fma.rn.f32 	%f1090, %f1017, %f693, %f1082;
	fma.rn.f32 	%f1091, %f1017, %f695, %f1083;
	fma.rn.f32 	%f1092, %f1022, %f703, %f1084;
	fma.rn.f32 	%f1093, %f1022, %f705, %f1085;
	fma.rn.f32 	%f1094, %f1022, %f707, %f1086;
	fma.rn.f32 	%f1095, %f1022, %f709, %f1087;
	fma.rn.f32 	%f1096, %f1023, %f703, %f1088;
	fma.rn.f32 	%f1097, %f1023, %f705, %f1089;
	fma.rn.f32 	%f1098, %f1023, %f707, %f1090;
	fma.rn.f32 	%f1099, %f1023, %f709, %f1091;
	fma.rn.f32 	%f1100, %f1064, %f717, %f1092;
	fma.rn.f32 	%f1101, %f1064, %f719, %f1093;
	fma.rn.f32 	%f1102, %f1064, %f721, %f1094;
	fma.rn.f32 	%f1103, %f1064, %f723, %f1095;
	fma.rn.f32 	%f1104, %f1069, %f717, %f1096;
	fma.rn.f32 	%f1105, %f1069, %f719, %f1097;
	fma.rn.f32 	%f1106, %f1069, %f721, %f1098;
	fma.rn.f32 	%f1107, %f1069, %f723, %f1099;
	fma.rn.f32 	%f1108, %f1074, %f731, %f1100;
	fma.rn.f32 	%f1109, %f1074, %f733, %f1101;
	fma.rn.f32 	%f1110, %f1074, %f735, %f1102;
	fma.rn.f32 	%f1111, %f1074, %f737, %f1103;
	fma.rn.f32 	%f1112, %f1075, %f731, %f1104;
	fma.rn.f32 	%f1113, %f1075, %f733, %f1105;
	fma.rn.f32 	%f1114, %f1075, %f735, %f1106;
	fma.rn.f32 	%f1115, %f1075, %f737, %f1107;
	ld.shared.f32 	%f1116, [%r666+-980];
	fma.rn.f32 	%f1117, %f1116, %f745, %f1108;
	fma.rn.f32 	%f1118, %f1116, %f747, %f1109;
	fma.rn.f32 	%f1119, %f1116, %f749, %f1110;
	fma.rn.f32 	%f1120, %f1116, %f751, %f1111;
	ld.shared.f32 	%f1121, [%r666+76];
	fma.rn.f32 	%f1122, %f1121, %f745, %f1112;
	fma.rn.f32 	%f1123, %f1121, %f747, %f1113;
	fma.rn.f32 	%f1124, %f1121, %f749, %f1114;
	fma.rn.f32 	%f1125, %f1121, %f751, %f1115;
	ld.shared.f32 	%f1126, [%r666+-976];
	fma.rn.f32 	%f3091, %f1126, %f759, %f1117;
	fma.rn.f32 	%f3105, %f1126, %f760, %f1118;
	fma.rn.f32 	%f3119, %f1126, %f761, %f1119;
	fma.rn.f32 	%f3133, %f1126, %f762, %f1120;
	ld.shared.f32 	%f1127, [%r666+80];
	fma.rn.f32 	%f3147, %f1127, %f759, %f1122;
	fma.rn.f32 	%f3161, %f1127, %f760, %f1123;
	fma.rn.f32 	%f3175, %f1127, %f761, %f1124;
	fma.rn.f32 	%f3189, %f1127, %f762, %f1125;
	fma.rn.f32 	%f1128, %f1022, %f675, %f3092;
	fma.rn.f32 	%f1129, %f1022, %f677, %f3106;
	fma.rn.f32 	%f1130, %f1022, %f679, %f3120;
	fma.rn.f32 	%f1131, %f1022, %f681, %f3134;
	fma.rn.f32 	%f1132, %f1023, %f675, %f3148;
	fma.rn.f32 	%f1133, %f1023, %f677, %f3162;
	fma.rn.f32 	%f1134, %f1023, %f679, %f3176;
	fma.rn.f32 	%f1135, %f1023, %f681, %f3190;
	fma.rn.f32 	%f1136, %f1064, %f689, %f1128;
	fma.rn.f32 	%f1137, %f1064, %f691, %f1129;
	fma.rn.f32 	%f1138, %f1064, %f693, %f1130;
	fma.rn.f32 	%f1139, %f1064, %f695, %f1131;
	fma.rn.f32 	%f1140, %f1069, %f689, %f1132;
	fma.rn.f32 	%f1141, %f1069, %f691, %f1133;
	fma.rn.f32 	%f1142, %f1069, %f693, %f1134;
	fma.rn.f32 	%f1143, %f1069, %f695, %f1135;
	fma.rn.f32 	%f1144, %f1074, %f703, %f1136;
	fma.rn.f32 	%f1145, %f1074, %f705, %f1137;
	fma.rn.f32 	%f1146, %f1074, %f707, %f1138;
	fma.rn.f32 	%f1147, %f1074, %f709, %f1139;
	fma.rn.f32 	%f1148, %f1075, %f703, %f1140;
	fma.rn.f32 	%f1149, %f1075, %f705, %f1141;
	fma.rn.f32 	%f1150, %f1075, %f707, %f1142;
	fma.rn.f32 	%f1151, %f1075, %f709, %f1143;
	fma.rn.f32 	%f1152, %f1116, %f717, %f1144;
	fma.rn.f32 	%f1153, %f1116, %f719, %f1145;
	fma.rn.f32 	%f1154, %f1116, %f721, %f1146;
	fma.rn.f32 	%f1155, %f1116, %f723, %f1147;
	fma.rn.f32 	%f1156, %f1121, %f717, %f1148;
	fma.rn.f32 	%f1157, %f1121, %f719, %f1149;
	fma.rn.f32 	%f1158, %f1121, %f721, %f1150;
	fma.rn.f32 	%f1159, %f1121, %f723, %f1151;
	fma.rn.f32 	%f1160, %f1126, %f731, %f1152;
	fma.rn.f32 	%f1161, %f1126, %f733, %f1153;
	fma.rn.f32 	%f1162, %f1126, %f735, %f1154;
	fma.rn.f32 	%f1163, %f1126, %f737, %f1155;
	fma.rn.f32 	%f1164, %f1127, %f731, %f1156;
	fma.rn.f32 	%f1165, %f1127, %f733, %f1157;
	fma.rn.f32 	%f1166, %f1127, %f735, %f1158;
	fma.rn.f32 	%f1167, %f1127, %f737, %f1159;
	ld.shared.f32 	%f1168, [%r666+-972];
	fma.rn.f32 	%f1169, %f1168, %f745, %f1160;
	fma.rn.f32 	%f1170, %f1168, %f747, %f1161;
	fma.rn.f32 	%f1171, %f1168, %f749, %f1162;
	fma.rn.f32 	%f1172, %f1168, %f751, %f1163;
	ld.shared.f32 	%f1173, [%r666+84];
	fma.rn.f32 	%f1174, %f1173, %f745, %f1164;
	fma.rn.f32 	%f1175, %f1173, %f747, %f1165;
	fma.rn.f32 	%f1176, %f1173, %f749, %f1166;
	fma.rn.f32 	%f1177, %f1173, %f751, %f1167;
	ld.shared.f32 	%f1178, [%r666+-968];
	fma.rn.f32 	%f3092, %f1178, %f759, %f1169;
	fma.rn.f32 	%f3106, %f1178, %f760, %f1170;
	fma.rn.f32 	%f3120, %f1178, %f761, %f1171;
	fma.rn.f32 	%f3134, %f1178, %f762, %f1172;
	ld.shared.f32 	%f1179, [%r666+88];
	fma.rn.f32 	%f3148, %f1179, %f759, %f1174;
	fma.rn.f32 	%f3162, %f1179, %f760, %f1175;
	fma.rn.f32 	%f3176, %f1179, %f761, %f1176;
	fma.rn.f32 	%f3190, %f1179, %f762, %f1177;
	fma.rn.f32 	%f1180, %f1074, %f675, %f3093;
	fma.rn.f32 	%f1181, %f1074, %f677, %f3107;
	fma.rn.f32 	%f1182, %f1074, %f679, %f3121;
	fma.rn.f32 	%f1183, %f1074, %f681, %f3135;
	fma.rn.f32 	%f1184, %f1075, %f675, %f3149;
	fma.rn.f32 	%f1185, %f1075, %f677, %f3163;
	fma.rn.f32 	%f1186, %f1075, %f679, %f3177;
	fma.rn.f32 	%f1187, %f1075, %f681, %f3191;
	fma.rn.f32 	%f1188, %f1116, %f689, %f1180;
	fma.rn.f32 	%f1189, %f1116, %f691, %f1181;
	fma.rn.f32 	%f1190, %f1116, %f693, %f1182;
	fma.rn.f32 	%f1191, %f1116, %f695, %f1183;
	fma.rn.f32 	%f1192, %f1121, %f689, %f1184;
	fma.rn.f32 	%f1193, %f1121, %f691, %f1185;
	fma.rn.f32 	%f1194, %f1121, %f693, %f1186;
	fma.rn.f32 	%f1195, %f1121, %f695, %f1187;
	fma.rn.f32 	%f1196, %f1126, %f703, %f1188;
	fma.rn.f32 	%f1197, %f1126, %f705, %f1189;
	fma.rn.f32 	%f1198, %f1126, %f707, %f1190;
	fma.rn.f32 	%f1199, %f1126, %f709, %f1191;
	fma.rn.f32 	%f1200, %f1127, %f703, %f1192;
	fma.rn.f32 	%f1201, %f1127, %f705, %f1193;
	fma.rn.f32 	%f1202, %f1127, %f707, %f1194;
	fma.rn.f32 	%f1203, %f1127, %f709, %f1195;
	fma.rn.f32 	%f1204, %f1168, %f717, %f1196;
	fma.rn.f32 	%f1205, %f1168, %f719, %f1197;
	fma.rn.f32 	%f1206, %f1168, %f721, %f1198;
	fma.rn.f32 	%f1207, %f1168, %f723, %f1199;
	fma.rn.f32 	%f1208, %f1173, %f717, %f1200;
	fma.rn.f32 	%f1209, %f1173, %f719, %f1201;
	fma.rn.f32 	%f1210, %f1173, %f721, %f1202;
	fma.rn.f32 	%f1211, %f1173, %f723, %f1203;
	fma.rn.f32 	%f1212, %f1178, %f731, %f1204;
	fma.rn.f32 	%f1213, %f1178, %f733, %f1205;
	fma.rn.f32 	%f1214, %f1178, %f735, %f1206;
	fma.rn.f32 	%f1215, %f1178, %f737, %f1207;
	fma.rn.f32 	%f1216, %f1179, %f731, %f1208;
	fma.rn.f32 	%f1217, %f1179, %f733, %f1209;
	fma.rn.f32 	%f1218, %f1179, %f735, %f1210;
	fma.rn.f32 	%f1219, %f1179, %f737, %f1211;
	ld.shared.f32 	%f1220, [%r666+-964];
	fma.rn.f32 	%f1221, %f1220, %f745, %f1212;
	fma.rn.f32 	%f1222, %f1220, %f747, %f1213;
	fma.rn.f32 	%f1223, %f1220, %f749, %f1214;
	fma.rn.f32 	%f1224, %f1220, %f751, %f1215;
	ld.shared.f32 	%f1225, [%r666+92];
	fma.rn.f32 	%f1226, %f1225, %f745, %f1216;
	fma.rn.f32 	%f1227, %f1225, %f747, %f1217;
	fma.rn.f32 	%f1228, %f1225, %f749, %f1218;
	fma.rn.f32 	%f1229, %f1225, %f751, %f1219;
	ld.shared.f32 	%f1230, [%r666+-960];
	fma.rn.f32 	%f3093, %f1230, %f759, %f1221;
	fma.rn.f32 	%f3107, %f1230, %f760, %f1222;
	fma.rn.f32 	%f3121, %f1230, %f761, %f1223;
	fma.rn.f32 	%f3135, %f1230, %f762, %f1224;
	ld.shared.f32 	%f1231, [%r666+96];
	fma.rn.f32 	%f3149, %f1231, %f759, %f1226;
	fma.rn.f32 	%f3163, %f1231, %f760, %f1227;
	fma.rn.f32 	%f3177, %f1231, %f761, %f1228;
	fma.rn.f32 	%f3191, %f1231, %f762, %f1229;
	fma.rn.f32 	%f1232, %f1126, %f675, %f3094;
	fma.rn.f32 	%f1233, %f1126, %f677, %f3108;
	fma.rn.f32 	%f1234, %f1126, %f679, %f3122;
	fma.rn.f32 	%f1235, %f1126, %f681, %f3136;
	fma.rn.f32 	%f1236, %f1127, %f675, %f3150;
	fma.rn.f32 	%f1237, %f1127, %f677, %f3164;
	fma.rn.f32 	%f1238, %f1127, %f679, %f3178;
	fma.rn.f32 	%f1239, %f1127, %f681, %f3192;
	fma.rn.f32 	%f1240, %f1168, %f689, %f1232;
	fma.rn.f32 	%f1241, %f1168, %f691, %f1233;
	fma.rn.f32 	%f1242, %f1168, %f693, %f1234;
	fma.rn.f32 	%f1243, %f1168, %f695, %f1235;
	fma.rn.f32 	%f1244, %f1173, %f689, %f1236;
	fma.rn.f32 	%f1245, %f1173, %f691, %f1237;
	fma.rn.f32 	%f1246, %f1173, %f693, %f1238;
	fma.rn.f32 	%f1247, %f1173, %f695, %f1239;
	fma.rn.f32 	%f1248, %f1178, %f703, %f1240;
	fma.rn.f32 	%f1249, %f1178, %f705, %f1241;
	fma.rn.f32 	%f1250, %f1178, %f707, %f1242;
	fma.rn.f32 	%f1251, %f1178, %f709, %f1243;
	fma.rn.f32 	%f1252, %f1179, %f703, %f1244;
	fma.rn.f32 	%f1253, %f1179, %f705, %f1245;
	fma.rn.f32 	%f1254, %f1179, %f707, %f1246;
	fma.rn.f32 	%f1255, %f1179, %f709, %f1247;
	fma.rn.f32 	%f1256, %f1220, %f717, %f1248;
	fma.rn.f32 	%f1257, %f1220, %f719, %f1249;
	fma.rn.f32 	%f1258, %f1220, %f721, %f1250;
	fma.rn.f32 	%f1259, %f1220, %f723, %f1251;
	fma.rn.f32 	%f1260, %f1225, %f717, %f1252;
	fma.rn.f32 	%f1261, %f1225, %f719, %f1253;
	fma.rn.f32 	%f1262, %f1225, %f721, %f1254;
	fma.rn.f32 	%f1263, %f1225, %f723, %f1255;
	fma.rn.f32 	%f1264, %f1230, %f731, %f1256;
	fma.rn.f32 	%f1265, %f1230, %f733, %f1257;
	fma.rn.f32 	%f1266, %f1230, %f735, %f1258;
	fma.rn.f32 	%f1267, %f1230, %f737, %f1259;
	fma.rn.f32 	%f1268, %f1231, %f731, %f1260;
	fma.rn.f32 	%f1269, %f1231, %f733, %f1261;
	fma.rn.f32 	%f1270, %f1231, %f735, %f1262;
	fma.rn.f32 	%f1271, %f1231, %f737, %f1263;
	ld.shared.f32 	%f1272, [%r666+-956];
	fma.rn.f32 	%f1273, %f1272, %f745, %f1264;
	fma.rn.f32 	%f1274, %f1272, %f747, %f1265;
	fma.rn.f32 	%f1275, %f1272, %f749, %f1266;
	fma.rn.f32 	%f1276, %f1272, %f751, %f1267;
	ld.shared.f32 	%f1277, [%r666+100];
	fma.rn.f32 	%f1278, %f1277, %f745, %f1268;
	fma.rn.f32 	%f1279, %f1277, %f747, %f1269;
	fma.rn.f32 	%f1280, %f1277, %f749, %f1270;
	fma.rn.f32 	%f1281, %f1277, %f751, %f1271;
	ld.shared.f32 	%f1282, [%r666+-952];
	fma.rn.f32 	%f3094, %f1282, %f759, %f1273;
	fma.rn.f32 	%f3108, %f1282, %f760, %f1274;
	fma.rn.f32 	%f3122, %f1282, %f761, %f1275;
	fma.rn.f32 	%f3136, %f1282, %f762, %f1276;
	ld.shared.f32 	%f1283, [%r666+104];
	fma.rn.f32 	%f3150, %f1283, %f759, %f1278;
	fma.rn.f32 	%f3164, %f1283, %f760, %f1279;
	fma.rn.f32 	%f3178, %f1283, %f761, %f1280;
	fma.rn.f32 	%f3192, %f1283, %f762, %f1281;
	fma.rn.f32 	%f1284, %f1178, %f675, %f3095;
	fma.rn.f32 	%f1285, %f1178, %f677, %f3109;
	fma.rn.f32 	%f1286, %f1178, %f679, %f3123;
	fma.rn.f32 	%f1287, %f1178, %f681, %f3137;
	fma.rn.f32 	%f1288, %f1179, %f675, %f3151;
	fma.rn.f32 	%f1289, %f1179, %f677, %f3165;
	fma.rn.f32 	%f1290, %f1179, %f679, %f3179;
	fma.rn.f32 	%f1291, %f1179, %f681, %f3193;
	fma.rn.f32 	%f1292, %f1220, %f689, %f1284;
	fma.rn.f32 	%f1293, %f1220, %f691, %f1285;
	fma.rn.f32 	%f1294, %f1220, %f693, %f1286;
	fma.rn.f32 	%f1295, %f1220, %f695, %f1287;
	fma.rn.f32 	%f1296, %f1225, %f689, %f1288;
	fma.rn.f32 	%f1297, %f1225, %f691, %f1289;
	fma.rn.f32 	%f1298, %f1225, %f693, %f1290;
	fma.rn.f32 	%f1299, %f1225, %f695, %f1291;
	fma.rn.f32 	%f1300, %f1230, %f703, %f1292;
	fma.rn.f32 	%f1301, %f1230, %f705, %f1293;
	fma.rn.f32 	%f1302, %f1230, %f707, %f1294;
	fma.rn.f32 	%f1303, %f1230, %f709, %f1295;
	fma.rn.f32 	%f1304, %f1231, %f703, %f1296;
	fma.rn.f32 	%f1305, %f1231, %f705, %f1297;
	fma.rn.f32 	%f1306, %f1231, %f707, %f1298;
	fma.rn.f32 	%f1307, %f1231, %f709, %f1299;
	fma.rn.f32 	%f1308, %f1272, %f717, %f1300;
	fma.rn.f32 	%f1309, %f1272, %f719, %f1301;
	fma.rn.f32 	%f1310, %f1272, %f721, %f1302;
	fma.rn.f32 	%f1311, %f1272, %f723, %f1303;
	fma.rn.f32 	%f1312, %f1277, %f717, %f1304;
	fma.rn.f32 	%f1313, %f1277, %f719, %f1305;
	fma.rn.f32 	%f1314, %f1277, %f721, %f1306;
	fma.rn.f32 	%f1315, %f1277, %f723, %f1307;
	fma.rn.f32 	%f1316, %f1282, %f731, %f1308;
	fma.rn.f32 	%f1317, %f1282, %f733, %f1309;
	fma.rn.f32 	%f1318, %f1282, %f735, %f1310;
	fma.rn.f32 	%f1319, %f1282, %f737, %f1311;
	fma.rn.f32 	%f1320, %f1283, %f731, %f1312;
	fma.rn.f32 	%f1321, %f1283, %f733, %f1313;
	fma.rn.f32 	%f1322, %f1283, %f735, %f1314;
	fma.rn.f32 	%f1323, %f1283, %f737, %f1315;
	ld.shared.f32 	%f1324, [%r666+-948];
	fma.rn.f32 	%f1325, %f1324, %f745, %f1316;
	fma.rn.f32 	%f1326, %f1324, %f747, %f1317;
	fma.rn.f32 	%f1327, %f1324, %f749, %f1318;
	fma.rn.f32 	%f1328, %f1324, %f751, %f1319;
	ld.shared.f32 	%f1329, [%r666+108];
	fma.rn.f32 	%f1330, %f1329, %f745, %f1320;
	fma.rn.f32 	%f1331, %f1329, %f747, %f1321;
	fma.rn.f32 	%f1332, %f1329, %f749, %f1322;
	fma.rn.f32 	%f1333, %f1329, %f751, %f1323;
	ld.shared.f32 	%f1334, [%r666+-944];
	fma.rn.f32 	%f3095, %f1334, %f759, %f1325;
	fma.rn.f32 	%f3109, %f1334, %f760, %f1326;
	fma.rn.f32 	%f3123, %f1334, %f761, %f1327;
	fma.rn.f32 	%f3137, %f1334, %f762, %f1328;
	ld.shared.f32 	%f1335, [%r666+112];
	fma.rn.f32 	%f3151, %f1335, %f759, %f1330;
	fma.rn.f32 	%f3165, %f1335, %f760, %f1331;
	fma.rn.f32 	%f3179, %f1335, %f761, %f1332;
	fma.rn.f32 	%f3193, %f1335, %f762, %f1333;
	fma.rn.f32 	%f1336, %f1230, %f675, %f3096;
	fma.rn.f32 	%f1337, %f1230, %f677, %f3110;
	fma.rn.f32 	%f1338, %f1230, %f679, %f3124;
	fma.rn.f32 	%f1339, %f1230, %f681, %f3138;
	fma.rn.f32 	%f1340, %f1231, %f675, %f3152;
	fma.rn.f32 	%f1341, %f1231, %f677, %f3166;
	fma.rn.f32 	%f1342, %f1231, %f679, %f3180;
	fma.rn.f32 	%f1343, %f1231, %f681, %f3194;
	fma.rn.f32 	%f1344, %f1272, %f689, %f1336;
	fma.rn.f32 	%f1345, %f1272, %f691, %f1337;
	fma.rn.f32 	%f1346, %f1272, %f693, %f1338;
	fma.rn.f32 	%f1347, %f1272, %f695, %f1339;
	fma.rn.f32 	%f1348, %f1277, %f689, %f1340;
	fma.rn.f32 	%f1349, %f1277, %f691, %f1341;
	fma.rn.f32 	%f1350, %f1277, %f693, %f1342;
	fma.rn.f32 	%f1351, %f1277, %f695, %f1343;
	fma.rn.f32 	%f1352, %f1282, %f703, %f1344;
	fma.rn.f32 	%f1353, %f1282, %f705, %f1345;
	fma.rn.f32 	%f1354, %f1282, %f707, %f1346;
	fma.rn.f32 	%f1355, %f1282, %f709, %f1347;
	fma.rn.f32 	%f1356, %f1283, %f703, %f1348;
	fma.rn.f32 	%f1357, %f1283, %f705, %f1349;
	fma.rn.f32 	%f1358, %f1283, %f707, %f1350;
	fma.rn.f32 	%f1359, %f1283, %f709, %f1351;
	fma.rn.f32 	%f1360, %f1324, %f717, %f1352;
	fma.rn.f32 	%f1361, %f1324, %f719, %f1353;
	fma.rn.f32 	%f1362, %f1324, %f721, %f1354;
	fma.rn.f32 	%f1363, %f1324, %f723, %f1355;
	fma.rn.f32 	%f1364, %f1329, %f717, %f1356;
	fma.rn.f32 	%f1365, %f1329, %f719, %f1357;
	fma.rn.f32 	%f1366, %f1329, %f721, %f1358;
	fma.rn.f32 	%f1367, %f1329, %f723, %f1359;
	fma.rn.f32 	%f1368, %f1334, %f731, %f1360;
	fma.rn.f32 	%f1369, %f1334, %f733, %f1361;
	fma.rn.f32 	%f1370, %f1334, %f735, %f1362;
	fma.rn.f32 	%f1371, %f1334, %f737, %f1363;
	fma.rn.f32 	%f1372, %f1335, %f731, %f1364;
	fma.rn.f32 	%f1373, %f1335, %f733, %f1365;
	fma.rn.f32 	%f1374, %f1335, %f735, %f1366;
	fma.rn.f32 	%f1375, %f1335, %f737, %f1367;
	ld.shared.f32 	%f1376, [%r666+-940];
	fma.rn.f32 	%f1377, %f1376, %f745, %f1368;
	fma.rn.f32 	%f1378, %f1376, %f747, %f1369;
	fma.rn.f32 	%f1379, %f1376, %f749, %f1370;
	fma.rn.f32 	%f1380, %f1376, %f751, %f1371;
	ld.shared.f32 	%f1381, [%r666+116];
	fma.rn.f32 	%f1382, %f1381, %f745, %f1372;
	fma.rn.f32 	%f1383, %f1381, %f747, %f1373;
	fma.rn.f32 	%f1384, %f1381, %f749, %f1374;
	fma.rn.f32 	%f1385, %f1381, %f751, %f1375;
	ld.shared.f32 	%f1386, [%r666+-936];
	fma.rn.f32 	%f3096, %f1386, %f759, %f1377;
	fma.rn.f32 	%f3110, %f1386, %f760, %f1378;
	fma.rn.f32 	%f3124, %f1386, %f761, %f1379;
	fma.rn.f32 	%f3138, %f1386, %f762, %f1380;
	ld.shared.f32 	%f1387, [%r666+120];
	fma.rn.f32 	%f3152, %f1387, %f759, %f1382;
	fma.rn.f32 	%f3166, %f1387, %f760, %f1383;
	fma.rn.f32 	%f3180, %f1387, %f761, %f1384;
	fma.rn.f32 	%f3194, %f1387, %f762, %f1385;
	fma.rn.f32 	%f1388, %f1282, %f675, %f3097;
	fma.rn.f32 	%f1389, %f1282, %f677, %f3111;
	fma.rn.f32 	%f1390, %f1282, %f679, %f3125;
	fma.rn.f32 	%f1391, %f1282, %f681, %f3139;
	fma.rn.f32 	%f1392, %f1283, %f675, %f3153;
	fma.rn.f32 	%f1393, %f1283, %f677, %f3167;
	fma.rn.f32 	%f1394, %f1283, %f679, %f3181;
	fma.rn.f32 	%f1395, %f1283, %f681, %f3195;
	fma.rn.f32 	%f1396, %f1324, %f689, %f1388;
	fma.rn.f32 	%f1397, %f1324, %f691, %f1389;
	fma.rn.f32 	%f1398, %f1324, %f693, %f1390;
	fma.rn.f32 	%f1399, %f1324, %f695, %f1391;
	fma.rn.f32 	%f1400, %f1329, %f689, %f1392;
	fma.rn.f32 	%f1401, %f1329, %f691, %f1393;
	fma.rn.f32 	%f1402, %f1329, %f693, %f1394;
	fma.rn.f32 	%f1403, %f1329, %f695, %f1395;
	fma.rn.f32 	%f1404, %f1334, %f703, %f1396;
	fma.rn.f32 	%f1405, %f1334, %f705, %f1397;
	fma.rn.f32 	%f1406, %f1334, %f707, %f1398;
	fma.rn.f32 	%f1407, %f1334, %f709, %f1399;
	fma.rn.f32 	%f1408, %f1335, %f703, %f1400;
	fma.rn.f32 	%f1409, %f1335, %f705, %f1401;
	fma.rn.f32 	%f1410, %f1335, %f707, %f1402;
	fma.rn.f32 	%f1411, %f1335, %f709, %f1403;
	fma.rn.f32 	%f1412, %f1376, %f717, %f1404;
	fma.rn.f32 	%f1413, %f1376, %f719, %f1405;
	fma.rn.f32 	%f1414, %f1376, %f721, %f1406;
	fma.rn.f32 	%f1415, %f1376, %f723, %f1407;
	fma.rn.f32 	%f1416, %f1381, %f717, %f1408;
	fma.rn.f32 	%f1417, %f1381, %f719, %f1409;
	fma.rn.f32 	%f1418, %f1381, %f721, %f1410;
	fma.rn.f32 	%f1419, %f1381, %f723, %f1411;
	fma.rn.f32 	%f1420, %f1386, %f731, %f1412;
	fma.rn.f32 	%f1421, %f1386, %f733, %f1413;
	fma.rn.f32 	%f1422, %f1386, %f735, %f1414;
	fma.rn.f32 	%f1423, %f1386, %f737, %f1415;
	fma.rn.f32 	%f1424, %f1387, %f731, %f1416;
	fma.rn.f32 	%f1425, %f1387, %f733, %f1417;
	fma.rn.f32 	%f1426, %f1387, %f735, %f1418;
	fma.rn.f32 	%f1427, %f1387, %f737, %f1419;
	ld.shared.f32 	%f1428, [%r666+-932];
	fma.rn.f32 	%f1429, %f1428, %f745, %f1420;
	fma.rn.f32 	%f1430, %f1428, %f747, %f1421;
	fma.rn.f32 	%f1431, %f1428, %f749, %f1422;
	fma.rn.f32 	%f1432, %f1428, %f751, %f1423;
	ld.shared.f32 	%f1433, [%r666+124];
	fma.rn.f32 	%f1434, %f1433, %f745, %f1424;
	fma.rn.f32 	%f1435, %f1433, %f747, %f1425;
	fma.rn.f32 	%f1436, %f1433, %f749, %f1426;
	fma.rn.f32 	%f1437, %f1433, %f751, %f1427;
	ld.shared.f32 	%f1438, [%r666+-928];
	fma.rn.f32 	%f3097, %f1438, %f759, %f1429;
	fma.rn.f32 	%f3111, %f1438, %f760, %f1430;
	fma.rn.f32 	%f3125, %f1438, %f761, %f1431;
	fma.rn.f32 	%f3139, %f1438, %f762, %f1432;
	ld.shared.f32 	%f1439, [%r666+128];
	fma.rn.f32 	%f3153, %f1439, %f759, %f1434;
	fma.rn.f32 	%f3167, %f1439, %f760, %f1435;
	fma.rn.f32 	%f3181, %f1439, %f761, %f1436;
	fma.rn.f32 	%f3195, %f1439, %f762, %f1437;
	add.s32 	%r704, %r704, 132;
	add.s32 	%r703, %r703, 1792;
	setp.ne.s32 	%p57, %r704, 1980;
	@%p57 bra 	$L__BB0_43;
	// begin inline asm
	cp.async.wait_group 1;
	// end inline asm
	bar.sync 	0;
	mov.u32 	%r668, _ZZ12main_kernel0E15PadInput_shared;
	add.s32 	%r669, %r86, %r668;
	add.s32 	%r706, %r669, 3956;
	shl.b32 	%r670, %r1, 2;
	and.b32  	%r671, %r670, 60;
	mov.u32 	%r672, _ZZ12main_kernel0E13weight_shared;
	add.s32 	%r673, %r671, %r672;
	add.s32 	%r705, %r673, 14272;
	mov.b32 	%r707, 2772;
$L__BB0_45:
	ld.shared.f32 	%f1440, [%r706+-1184];
	ld.shared.f32 	%f1441, [%r705+-1728];
	fma.rn.f32 	%f1442, %f1440, %f1441, %f3084;
	ld.shared.f32 	%f1443, [%r705+-1664];
	fma.rn.f32 	%f1444, %f1440, %f1443, %f3098;
	ld.shared.f32 	%f1445, [%r705+-1600];
	fma.rn.f32 	%f1446, %f1440, %f1445, %f3112;
	ld.shared.f32 	%f1447, [%r705+-1536];
	fma.rn.f32 	%f1448, %f1440, %f1447, %f3126;
	ld.shared.f32 	%f1449, [%r706+-128];
	fma.rn.f32 	%f1450, %f1449, %f1441, %f3140;
	fma.rn.f32 	%f1451, %f1449, %f1443, %f3154;
	fma.rn.f32 	%f1452, %f1449, %f1445, %f3168;
	fma.rn.f32 	%f1453, %f1449, %f1447, %f3182;
	ld.shared.f32 	%f1454, [%r706+-1180];
	ld.shared.f32 	%f1455, [%r705+-1472];
	fma.rn.f32 	%f1456, %f1454, %f1455, %f1442;
	ld.shared.f32 	%f1457, [%r705+-1408];
	fma.rn.f32 	%f1458, %f1454, %f1457, %f1444;
	ld.shared.f32 	%f1459, [%r705+-1344];
	fma.rn.f32 	%f1460, %f1454, %f1459, %f1446;
	ld.shared.f32 	%f1461, [%r705+-1280];
	fma.rn.f32 	%f1462, %f1454, %f1461, %f1448;
	ld.shared.f32 	%f1463, [%r706+-124];
	fma.rn.f32 	%f1464, %f1463, %f1455, %f1450;
	fma.rn.f32 	%f1465, %f1463, %f1457, %f1451;
	fma.rn.f32 	%f1466, %f1463, %f1459, %f1452;
	fma.rn.f32 	%f1467, %f1463, %f1461, %f1453;
	ld.shared.f32 	%f1468, [%r706+-1176];
	ld.shared.f32 	%f1469, [%r705+-1216];
	fma.rn.f32 	%f1470, %f1468, %f1469, %f1456;
	ld.shared.f32 	%f1471, [%r705+-1152];
	fma.rn.f32 	%f1472, %f1468, %f1471, %f1458;
	ld.shared.f32 	%f1473, [%r705+-1088];
	fma.rn.f32 	%f1474, %f1468, %f1473, %f1460;
	ld.shared.f32 	%f1475, [%r705+-1024];
	fma.rn.f32 	%f1476, %f1468, %f1475, %f1462;
	ld.shared.f32 	%f1477, [%r706+-120];
	fma.rn.f32 	%f1478, %f1477, %f1469, %f1464;
	fma.rn.f32 	%f1479, %f1477, %f1471, %f1465;
	fma.rn.f32 	%f1480, %f1477, %f1473, %f1466;
	fma.rn.f32 	%f1481, %f1477, %f1475, %f1467;
	ld.shared.f32 	%f1482, [%r706+-1172];
	ld.shared.f32 	%f1483, [%r705+-960];
	fma.rn.f32 	%f1484, %f1482, %f1483, %f1470;
	ld.shared.f32 	%f1485, [%r705+-896];
	fma.rn.f32 	%f1486, %f1482, %f1485, %f1472;
	ld.shared.f32 	%f1487, [%r705+-832];
	fma.rn.f32 	%f1488, %f1482, %f1487, %f1474;
	ld.shared.f32 	%f1489, [%r705+-768];
	fma.rn.f32 	%f1490, %f1482, %f1489, %f1476;
	ld.shared.f32 	%f1491, [%r706+-116];
	fma.rn.f32 	%f1492, %f1491, %f1483, %f1478;
	fma.rn.f32 	%f1493, %f1491, %f1485, %f1479;
	fma.rn.f32 	%f1494, %f1491, %f1487, %f1480;
	fma.rn.f32 	%f1495, %f1491, %f1489, %f1481;
	ld.shared.f32 	%f1496, [%r706+-1168];
	ld.shared.f32 	%f1497, [%r705+-704];
	fma.rn.f32 	%f1498, %f1496, %f1497, %f1484;
	ld.shared.f32 	%f1499, [%r705+-640];
	fma.rn.f32 	%f1500, %f1496, %f1499, %f1486;
	ld.shared.f32 	%f1501, [%r705+-576];
	fma.rn.f32 	%f1502, %f1496, %f1501, %f1488;
	ld.shared.f32 	%f1503, [%r705+-512];
	fma.rn.f32 	%f1504, %f1496, %f1503, %f1490;
	ld.shared.f32 	%f1505, [%r706+-112];
	fma.rn.f32 	%f1506, %f1505, %f1497, %f1492;
	fma.rn.f32 	%f1507, %f1505, %f1499, %f1493;
	fma.rn.f32 	%f1508, %f1505, %f1501, %f1494;
	fma.rn.f32 	%f1509, %f1505, %f1503, %f1495;
	ld.shared.f32 	%f1510, [%r706+-1164];
	ld.shared.f32 	%f1511, [%r705+-448];
	fma.rn.f32 	%f1512, %f1510, %f1511, %f1498;
	ld.shared.f32 	%f1513, [%r705+-384];
	fma.rn.f32 	%f1514, %f1510, %f1513, %f1500;
	ld.shared.f32 	%f1515, [%r705+-320];
	fma.rn.f32 	%f1516, %f1510, %f1515, %f1502;
	ld.shared.f32 	%f1517, [%r705+-256];
	fma.rn.f32 	%f1518, %f1510, %f1517, %f1504;
	ld.shared.f32 	%f1519, [%r706+-108];
	fma.rn.f32 	%f1520, %f1519, %f1511, %f1506;
	fma.rn.f32 	%f1521, %f1519, %f1513, %f1507;
	fma.rn.f32 	%f1522, %f1519, %f1515, %f1508;
	fma.rn.f32 	%f1523, %f1519, %f1517, %f1509;
	ld.shared.f32 	%f1524, [%r706+-1160];
	ld.shared.f32 	%f1525, [%r705+-192];
	fma.rn.f32 	%f3084, %f1524, %f1525, %f1512;
	ld.shared.f32 	%f1526, [%r705+-128];
	fma.rn.f32 	%f3098, %f1524, %f1526, %f1514;
	ld.shared.f32 	%f1527, [%r705+-64];
	fma.rn.f32 	%f3112, %f1524, %f1527, %f1516;
	ld.shared.f32 	%f1528, [%r705];
	fma.rn.f32 	%f3126, %f1524, %f1528, %f1518;
	ld.shared.f32 	%f1529, [%r706+-104];
	fma.rn.f32 	%f3140, %f1529, %f1525, %f1520;
	fma.rn.f32 	%f3154, %f1529, %f1526, %f1521;
	fma.rn.f32 	%f3168, %f1529, %f1527, %f1522;
	fma.rn.f32 	%f3182, %f1529, %f1528, %f1523;
	fma.rn.f32 	%f1530, %f1468, %f1441, %f3085;
	fma.rn.f32 	%f1531, %f1468, %f1443, %f3099;
	fma.rn.f32 	%f1532, %f1468, %f1445, %f3113;
	fma.rn.f32 	%f1533, %f1468, %f1447, %f3127;
	fma.rn.f32 	%f1534, %f1477, %f1441, %f3141;
	fma.rn.f32 	%f1535, %f1477, %f1443, %f3155;
	fma.rn.f32 	%f1536, %f1477, %f1445, %f3169;
	fma.rn.f32 	%f1537, %f1477, %f1447, %f3183;
	fma.rn.f32 	%f1538, %f1482, %f1455, %f1530;
	fma.rn.f32 	%f1539, %f1482, %f1457, %f1531;
	fma.rn.f32 	%f1540, %f1482, %f1459, %f1532;
	fma.rn.f32 	%f1541, %f1482, %f1461, %f1533;
	fma.rn.f32 	%f1542, %f1491, %f1455, %f1534;
	fma.rn.f32 	%f1543, %f1491, %f1457, %f1535;
	fma.rn.f32 	%f1544, %f1491, %f1459, %f1536;
	fma.rn.f32 	%f1545, %f1491, %f1461, %f1537;
	fma.rn.f32 	%f1546, %f1496, %f1469, %f1538;
	fma.rn.f32 	%f1547, %f1496, %f1471, %f1539;
	fma.rn.f32 	%f1548, %f1496, %f1473, %f1540;
	fma.rn.f32 	%f1549, %f1496, %f1475, %f1541;
	fma.rn.f32 	%f1550, %f1505, %f1469, %f1542;
	fma.rn.f32 	%f1551, %f1505, %f1471, %f1543;
	fma.rn.f32 	%f1552, %f1505, %f1473, %f1544;
	fma.rn.f32 	%f1553, %f1505, %f1475, %f1545;
	fma.rn.f32 	%f1554, %f1510, %f1483, %f1546;
	fma.rn.f32 	%f1555, %f1510, %f1485, %f1547;
	fma.rn.f32 	%f1556, %f1510, %f1487, %f1548;
	fma.rn.f32 	%f1557, %f1510, %f1489, %f1549;
	fma.rn.f32 	%f1558, %f1519, %f1483, %f1550;
	fma.rn.f32 	%f1559, %f1519, %f1485, %f1551;
	fma.rn.f32 	%f1560, %f1519, %f1487, %f1552;
	fma.rn.f32 	%f1561, %f1519, %f1489, %f1553;
	fma.rn.f32 	%f1562, %f1524, %f1497, %f1554;
	fma.rn.f32 	%f1563, %f1524, %f1499, %f1555;
	fma.rn.f32 	%f1564, %f1524, %f1501, %f1556;
	fma.rn.f32 	%f1565, %f1524, %f1503, %f1557;
	fma.rn.f32 	%f1566, %f1529, %f1497, %f1558;
	fma.rn.f32 	%f1567, %f1529, %f1499, %f1559;
	fma.rn.f32 	%f1568, %f1529, %f1501, %f1560;
	fma.rn.f32 	%f1569, %f1529, %f1503, %f1561;
	ld.shared.f32 	%f1570, [%r706+-1156];
	fma.rn.f32 	%f1571, %f1570, %f1511, %f1562;
	fma.rn.f32 	%f1572, %f1570, %f1513, %f1563;
	fma.rn.f32 	%f1573, %f1570, %f1515, %f1564;
	fma.rn.f32 	%f1574, %f1570, %f1517, %f1565;
	ld.shared.f32 	%f1575, [%r706+-100];
	fma.rn.f32 	%f1576, %f1575, %f1511, %f1566;
	fma.rn.f32 	%f1577, %f1575, %f1513, %f1567;
	fma.rn.f32 	%f1578, %f1575, %f1515, %f1568;
	fma.rn.f32 	%f1579, %f1575, %f1517, %f1569;
	ld.shared.f32 	%f1580, [%r706+-1152];
	fma.rn.f32 	%f3085, %f1580, %f1525, %f1571;
	fma.rn.f32 	%f3099, %f1580, %f1526, %f1572;
	fma.rn.f32 	%f3113, %f1580, %f1527, %f1573;
	fma.rn.f32 	%f3127, %f1580, %f1528, %f1574;
	ld.shared.f32 	%f1581, [%r706+-96];
	fma.rn.f32 	%f3141, %f1581, %f1525, %f1576;
	fma.rn.f32 	%f3155, %f1581, %f1526, %f1577;
	fma.rn.f32 	%f3169, %f1581, %f1527, %f1578;
	fma.rn.f32 	%f3183, %f1581, %f1528, %f1579;
	fma.rn.f32 	%f1582, %f1496, %f1441, %f3086;
	fma.rn.f32 	%f1583, %f1496, %f1443, %f3100;
	fma.rn.f32 	%f1584, %f1496, %f1445, %f3114;
	fma.rn.f32 	%f1585, %f1496, %f1447, %f3128;
	fma.rn.f32 	%f1586, %f1505, %f1441, %f3142;
	fma.rn.f32 	%f1587, %f1505, %f1443, %f3156;
	fma.rn.f32 	%f1588, %f1505, %f1445, %f3170;
	fma.rn.f32 	%f1589, %f1505, %f1447, %f3184;
	fma.rn.f32 	%f1590, %f1510, %f1455, %f1582;
	fma.rn.f32 	%f1591, %f1510, %f1457, %f1583;
	fma.rn.f32 	%f1592, %f1510, %f1459, %f1584;
	fma.rn.f32 	%f1593, %f1510, %f1461, %f1585;
	fma.rn.f32 	%f1594, %f1519, %f1455, %f1586;
	fma.rn.f32 	%f1595, %f1519, %f1457, %f1587;
	fma.rn.f32 	%f1596, %f1519, %f1459, %f1588;
	fma.rn.f32 	%f1597, %f1519, %f1461, %f1589;
	fma.rn.f32 	%f1598, %f1524, %f1469, %f1590;
	fma.rn.f32 	%f1599, %f1524, %f1471, %f1591;
	fma.rn.f32 	%f1600, %f1524, %f1473, %f1592;
	fma.rn.f32 	%f1601, %f1524, %f1475, %f1593;
	fma.rn.f32 	%f1602, %f1529, %f1469, %f1594;
	fma.rn.f32 	%f1603, %f1529, %f1471, %f1595;
	fma.rn.f32 	%f1604, %f1529, %f1473, %f1596;
	fma.rn.f32 	%f1605, %f1529, %f1475, %f1597;
	fma.rn.f32 	%f1606, %f1570, %f1483, %f1598;
	fma.rn.f32 	%f1607, %f1570, %f1485, %f1599;
	fma.rn.f32 	%f1608, %f1570, %f1487, %f1600;
	fma.rn.f32 	%f1609, %f1570, %f1489, %f1601;
	fma.rn.f32 	%f1610, %f1575, %f1483, %f1602;
	fma.rn.f32 	%f1611, %f1575, %f1485, %f1603;
	fma.rn.f32 	%f1612, %f1575, %f1487, %f1604;
	fma.rn.f32 	%f1613, %f1575, %f1489, %f1605;
	fma.rn.f32 	%f1614, %f1580, %f1497, %f1606;
	fma.rn.f32 	%f1615, %f1580, %f1499, %f1607;
	fma.rn.f32 	%f1616, %f1580, %f1501, %f1608;
	fma.rn.f32 	%f1617, %f1580, %f1503, %f1609;
	fma.rn.f32 	%f1618, %f1581, %f1497, %f1610;
	fma.rn.f32 	%f1619, %f1581, %f1499, %f1611;
	fma.rn.f32 	%f1620, %f1581, %f1501, %f1612;
	fma.rn.f32 	%f1621, %f1581, %f1503, %f1613;
	ld.shared.f32 	%f1622, [%r706+-1148];
	fma.rn.f32 	%f1623, %f1622, %f1511, %f1614;
	fma.rn.f32 	%f1624, %f1622, %f1513, %f1615;
	fma.rn.f32 	%f1625, %f1622, %f1515, %f1616;
	fma.rn.f32 	%f1626, %f1622, %f1517, %f1617;
	ld.shared.f32 	%f1627, [%r706+-92];
	fma.rn.f32 	%f1628, %f1627, %f1511, %f1618;
	fma.rn.f32 	%f1629, %f1627, %f1513, %f1619;
	fma.rn.f32 	%f1630, %f1627, %f1515, %f1620;
	fma.rn.f32 	%f1631, %f1627, %f1517, %f1621;
	ld.shared.f32 	%f1632, [%r706+-1144];
	fma.rn.f32 	%f3086, %f1632, %f1525, %f1623;
	fma.rn.f32 	%f3100, %f1632, %f1526, %f1624;
	fma.rn.f32 	%f3114, %f1632, %f1527, %f1625;
	fma.rn.f32 	%f3128, %f1632, %f1528, %f1626;
	ld.shared.f32 	%f1633, [%r706+-88];
	fma.rn.f32 	%f3142, %f1633, %f1525, %f1628;
	fma.rn.f32 	%f3156, %f1633, %f1526, %f1629;
	fma.rn.f32 	%f3170, %f1633, %f1527, %f1630;
	fma.rn.f32 	%f3184, %f1633, %f1528, %f1631;
	fma.rn.f32 	%f1634, %f1524, %f1441, %f3087;
	fma.rn.f32 	%f1635, %f1524, %f1443, %f3101;
	fma.rn.f32 	%f1636, %f1524, %f1445, %f3115;
	fma.rn.f32 	%f1637, %f1524, %f1447, %f3129;
	fma.rn.f32 	%f1638, %f1529, %f1441, %f3143;
	fma.rn.f32 	%f1639, %f1529, %f1443, %f3157;
	fma.rn.f32 	%f1640, %f1529, %f1445, %f3171;
	fma.rn.f32 	%f1641, %f1529, %f1447, %f3185;
	fma.rn.f32 	%f1642, %f1570, %f1455, %f1634;
	fma.rn.f32 	%f1643, %f1570, %f1457, %f1635;
	fma.rn.f32 	%f1644, %f1570, %f1459, %f1636;
	fma.rn.f32 	%f1645, %f1570, %f1461, %f1637;
	fma.rn.f32 	%f1646, %f1575, %f1455, %f1638;
	fma.rn.f32 	%f1647, %f1575, %f1457, %f1639;
	fma.rn.f32 	%f1648, %f1575, %f1459, %f1640;
	fma.rn.f32 	%f1649, %f1575, %f1461, %f1641;
	fma.rn.f32 	%f1650, %f1580, %f1469, %f1642;
	fma.rn.f32 	%f1651, %f1580, %f1471, %f1643;
	fma.rn.f32 	%f1652, %f1580, %f1473, %f1644;
	fma.rn.f32 	%f1653, %f1580, %f1475, %f1645;
	fma.rn.f32 	%f1654, %f1581, %f1469, %f1646;
	fma.rn.f32 	%f1655, %f1581, %f1471, %f1647;
	fma.rn.f32 	%f1656, %f1581, %f1473, %f1648;
	fma.rn.f32 	%f1657, %f1581, %f1475, %f1649;
	fma.rn.f32 	%f1658, %f1622, %f1483, %f1650;
	fma.rn.f32 	%f1659, %f1622, %f1485, %f1651;
	fma.rn.f32 	%f1660, %f1622, %f1487, %f1652;
	fma.rn.f32 	%f1661, %f1622, %f1489, %f1653;
	fma.rn.f32 	%f1662, %f1627, %f1483, %f1654;
	fma.rn.f32 	%f1663, %f1627, %f1485, %f1655;
	fma.rn.f32 	%f1664, %f1627, %f1487, %f1656;
	fma.rn.f32 	%f1665, %f1627, %f1489, %f1657;
	fma.rn.f32 	%f1666, %f1632, %f1497, %f1658;
	fma.rn.f32 	%f1667, %f1632, %f1499, %f1659;
	fma.rn.f32 	%f1668, %f1632, %f1501, %f1660;
	fma.rn.f32 	%f1669, %f1632, %f1503, %f1661;
	fma.rn.f32 	%f1670, %f1633, %f1497, %f1662;
	fma.rn.f32 	%f1671, %f1633, %f1499, %f1663;
	fma.rn.f32 	%f1672, %f1633, %f1501, %f1664;
	fma.rn.f32 	%f1673, %f1633, %f1503, %f1665;
	ld.shared.f32 	%f1674, [%r706+-1140];
	fma.rn.f32 	%f1675, %f1674, %f1511, %f1666;
	fma.rn.f32 	%f1676, %f1674, %f1513, %f1667;
	fma.rn.f32 	%f1677, %f1674, %f1515, %f1668;
	fma.rn.f32 	%f1678, %f1674, %f1517, %f1669;
	ld.shared.f32 	%f1679, [%r706+-84];
	fma.rn.f32 	%f1680, %f1679, %f1511, %f1670;
	fma.rn.f32 	%f1681, %f1679, %f1513, %f1671;
	fma.rn.f32 	%f1682, %f1679, %f1515, %f1672;
	fma.rn.f32 	%f1683, %f1679, %f1517, %f1673;
	ld.shared.f32 	%f1684, [%r706+-1136];
	fma.rn.f32 	%f3087, %f1684, %f1525, %f1675;
	fma.rn.f32 	%f3101, %f1684, %f1526, %f1676;
	fma.rn.f32 	%f3115, %f1684, %f1527, %f1677;
	fma.rn.f32 	%f3129, %f1684, %f1528, %f1678;
	ld.shared.f32 	%f1685, [%r706+-80];
	fma.rn.f32 	%f3143, %f1685, %f1525, %f1680;
	fma.rn.f32 	%f3157, %f1685, %f1526, %f1681;
	fma.rn.f32 	%f3171, %f1685, %f1527, %f1682;
	fma.rn.f32 	%f3185, %f1685, %f1528, %f1683;
	fma.rn.f32 	%f1686, %f1580, %f1441, %f3088;
	fma.rn.f32 	%f1687, %f1580, %f1443, %f3102;
	fma.rn.f32 	%f1688, %f1580, %f1445, %f3116;
	fma.rn.f32 	%f1689, %f1580, %f1447, %f3130;
	fma.rn.f32 	%f1690, %f1581, %f1441, %f3144;
	fma.rn.f32 	%f1691, %f1581, %f1443, %f3158;
	fma.rn.f32 	%f1692, %f1581, %f1445, %f3172;
	fma.rn.f32 	%f1693, %f1581, %f1447, %f3186;
	fma.rn.f32 	%f1694, %f1622, %f1455, %f1686;
	fma.rn.f32 	%f1695, %f1622, %f1457, %f1687;
	fma.rn.f32 	%f1696, %f1622, %f1459, %f1688;
	fma.rn.f32 	%f1697, %f1622, %f1461, %f1689;
	fma.rn.f32 	%f1698, %f1627, %f1455, %f1690;
	fma.rn.f32 	%f1699, %f1627, %f1457, %f1691;
	fma.rn.f32 	%f1700, %f1627, %f1459, %f1692;
	fma.rn.f32 	%f1701, %f1627, %f1461, %f1693;
	fma.rn.f32 	%f1702, %f1632, %f1469, %f1694;
	fma.rn.f32 	%f1703, %f1632, %f1471, %f1695;
	fma.rn.f32 	%f1704, %f1632, %f1473, %f1696;
	fma.rn.f32 	%f1705, %f1632, %f1475, %f1697;
	fma.rn.f32 	%f1706, %f1633, %f1469, %f1698;
	fma.rn.f32 	%f1707, %f1633, %f1471, %f1699;
	fma.rn.f32 	%f1708, %f1633, %f1473, %f1700;
	fma.rn.f32 	%f1709, %f1633, %f1475, %f1701;
	fma.rn.f32 	%f1710, %f1674, %f1483, %f1702;
	fma.rn.f32 	%f1711, %f1674, %f1485, %f1703;
	fma.rn.f32 	%f1712, %f1674, %f1487, %f1704;
	fma.rn.f32 	%f1713, %f1674, %f1489, %f1705;
	fma.rn.f32 	%f1714, %f1679, %f1483, %f1706;
	fma.rn.f32 	%f1715, %f1679, %f1485, %f1707;
	fma.rn.f32 	%f1716, %f1679, %f1487, %f1708;
	fma.rn.f32 	%f1717, %f1679, %f1489, %f1709;
	fma.rn.f32 	%f1718, %f1684, %f1497, %f1710;
	fma.rn.f32 	%f1719, %f1684, %f1499, %f1711;
	fma.rn.f32 	%f1720, %f1684, %f1501, %f1712;
	fma.rn.f32 	%f1721, %f1684, %f1503, %f1713;
	fma.rn.f32 	%f1722, %f1685, %f1497, %f1714;
	fma.rn.f32 	%f1723, %f1685, %f1499, %f1715;
	fma.rn.f32 	%f1724, %f1685, %f1501, %f1716;
	fma.rn.f32 	%f1725, %f1685, %f1503, %f1717;
	ld.shared.f32 	%f1726, [%r706+-1132];
	fma.rn.f32 	%f1727, %f1726, %f1511, %f1718;
	fma.rn.f32 	%f1728, %f1726, %f1513, %f1719;
	fma.rn.f32 	%f1729, %f1726, %f1515, %f1720;
	fma.rn.f32 	%f1730, %f1726, %f1517, %f1721;
	ld.shared.f32 	%f1731, [%r706+-76];
	fma.rn.f32 	%f1732, %f1731, %f1511, %f1722;
	fma.rn.f32 	%f1733, %f1731, %f1513, %f1723;
	fma.rn.f32 	%f1734, %f1731, %f1515, %f1724;
	fma.rn.f32 	%f1735, %f1731, %f1517, %f1725;
	ld.shared.f32 	%f1736, [%r706+-1128];
	fma.rn.f32 	%f3088, %f1736, %f1525, %f1727;
	fma.rn.f32 	%f3102, %f1736, %f1526, %f1728;
	fma.rn.f32 	%f3116, %f1736, %f1527, %f1729;
	fma.rn.f32 	%f3130, %f1736, %f1528, %f1730;
	ld.shared.f32 	%f1737, [%r706+-72];
	fma.rn.f32 	%f3144, %f1737, %f1525, %f1732;
	fma.rn.f32 	%f3158, %f1737, %f1526, %f1733;
	fma.rn.f32 	%f3172, %f1737, %f1527, %f1734;
	fma.rn.f32 	%f3186, %f1737, %f1528, %f1735;
	fma.rn.f32 	%f1738, %f1632, %f1441, %f3089;
	fma.rn.f32 	%f1739, %f1632, %f1443, %f3103;
	fma.rn.f32 	%f1740, %f1632, %f1445, %f3117;
	fma.rn.f32 	%f1741, %f1632, %f1447, %f3131;
	fma.rn.f32 	%f1742, %f1633, %f1441, %f3145;
	fma.rn.f32 	%f1743, %f1633, %f1443, %f3159;
	fma.rn.f32 	%f1744, %f1633, %f1445, %f3173;
	fma.rn.f32 	%f1745, %f1633, %f1447, %f3187;
	fma.rn.f32 	%f1746, %f1674, %f1455, %f1738;
	fma.rn.f32 	%f1747, %f1674, %f1457, %f1739;
	fma.rn.f32 	%f1748, %f1674, %f1459, %f1740;
	fma.rn.f32 	%f1749, %f1674, %f1461, %f1741;
	fma.rn.f32 	%f1750, %f1679, %f1455, %f1742;
	fma.rn.f32 	%f1751, %f1679, %f1457, %f1743;
	fma.rn.f32 	%f1752, %f1679, %f1459, %f1744;
	fma.rn.f32 	%f1753, %f1679, %f1461, %f1745;
	fma.rn.f32 	%f1754, %f1684, %f1469, %f1746;
	fma.rn.f32 	%f1755, %f1684, %f1471, %f1747;
	fma.rn.f32 	%f1756, %f1684, %f1473, %f1748;
	fma.rn.f32 	%f1757, %f1684, %f1475, %f1749;
	fma.rn.f32 	%f1758, %f1685, %f1469, %f1750;
	fma.rn.f32 	%f1759, %f1685, %f1471, %f1751;
	fma.rn.f32 	%f1760, %f1685, %f1473, %f1752;
	fma.rn.f32 	%f1761, %f1685, %f1475, %f1753;
	fma.rn.f32 	%f1762, %f1726, %f1483, %f1754;
	fma.rn.f32 	%f1763, %f1726, %f1485, %f1755;
	fma.rn.f32 	%f1764, %f1726, %f1487, %f1756;
	fma.rn.f32 	%f1765, %f1726, %f1489, %f1757;
	fma.rn.f32 	%f1766, %f1731, %f1483, %f1758;
	fma.rn.f32 	%f1767, %f1731, %f1485, %f1759;
	fma.rn.f32 	%f1768, %f1731, %f1487, %f1760;
	fma.rn.f32 	%f1769, %f1731, %f1489, %f1761;
	fma.rn.f32 	%f1770, %f1736, %f1497, %f1762;
	fma.rn.f32 	%f1771, %f1736, %f1499, %f1763;
	fma.rn.f32 	%f1772, %f1736, %f1501, %f1764;
	fma.rn.f32 	%f1773, %f1736, %f1503, %f1765;
	fma.rn.f32 	%f1774, %f1737, %f1497, %f1766;
	fma.rn.f32 	%f1775, %f1737, %f1499, %f1767;
	fma.rn.f32 	%f1776, %f1737, %f1501, %f1768;
	fma.rn.f32 	%f1777, %f1737, %f1503, %f1769;
	ld.shared.f32 	%f1778, [%r706+-1124];
	fma.rn.f32 	%f1779, %f1778, %f1511, %f1770;
	fma.rn.f32 	%f1780, %f1778, %f1513, %f1771;
	fma.rn.f32 	%f1781, %f1778, %f1515, %f1772;
	fma.rn.f32 	%f1782, %f1778, %f1517, %f1773;
	ld.shared.f32 	%f1783, [%r706+-68];
	fma.rn.f32 	%f1784, %f1783, %f1511, %f1774;
	fma.rn.f32 	%f1785, %f1783, %f1513, %f1775;
	fma.rn.f32 	%f1786, %f1783, %f1515, %f1776;
	fma.rn.f32 	%f1787, %f1783, %f1517, %f1777;
	ld.shared.f32 	%f1788, [%r706+-1120];
	fma.rn.f32 	%f3089, %f1788, %f1525, %f1779;
	fma.rn.f32 	%f3103, %f1788, %f1526, %f1780;
	fma.rn.f32 	%f3117, %f1788, %f1527, %f1781;
	fma.rn.f32 	%f3131, %f1788, %f1528, %f1782;
	ld.shared.f32 	%f1789, [%r706+-64];
	fma.rn.f32 	%f3145, %f1789, %f1525, %f1784;
	fma.rn.f32 	%f3159, %f1789, %f1526, %f1785;
	fma.rn.f32 	%f3173, %f1789, %f1527, %f1786;
	fma.rn.f32 	%f3187, %f1789, %f1528, %f1787;
	fma.rn.f32 	%f1790, %f1684, %f1441, %f3090;
	fma.rn.f32 	%f1791, %f1684, %f1443, %f3104;
	fma.rn.f32 	%f1792, %f1684, %f1445, %f3118;
	fma.rn.f32 	%f1793, %f1684, %f1447, %f3132;
	fma.rn.f32 	%f1794, %f1685, %f1441, %f3146;
	fma.rn.f32 	%f1795, %f1685, %f1443, %f3160;
	fma.rn.f32 	%f1796, %f1685, %f1445, %f3174;
	fma.rn.f32 	%f1797, %f1685, %f1447, %f3188;
	fma.rn.f32 	%f1798, %f1726, %f1455, %f1790;
	fma.rn.f32 	%f1799, %f1726, %f1457, %f1791;
	fma.rn.f32 	%f1800, %f1726, %f1459, %f1792;
	fma.rn.f32 	%f1801, %f1726, %f1461, %f1793;
	fma.rn.f32 	%f1802, %f1731, %f1455, %f1794;
	fma.rn.f32 	%f1803, %f1731, %f1457, %f1795;
	fma.rn.f32 	%f1804, %f1731, %f1459, %f1796;
	fma.rn.f32 	%f1805, %f1731, %f1461, %f1797;
	fma.rn.f32 	%f1806, %f1736, %f1469, %f1798;
	fma.rn.f32 	%f1807, %f1736, %f1471, %f1799;
	fma.rn.f32 	%f1808, %f1736, %f1473, %f1800;
	fma.rn.f32 	%f1809, %f1736, %f1475, %f1801;
	fma.rn.f32 	%f1810, %f1737, %f1469, %f1802;
	fma.rn.f32 	%f1811, %f1737, %f1471, %f1803;
	fma.rn.f32 	%f1812, %f1737, %f1473, %f1804;
	fma.rn.f32 	%f1813, %f1737, %f1475, %f1805;
	fma.rn.f32 	%f1814, %f1778, %f1483, %f1806;
	fma.rn.f32 	%f1815, %f1778, %f1485, %f1807;
	fma.rn.f32 	%f1816, %f1778, %f1487, %f1808;
	fma.rn.f32 	%f1817, %f1778, %f1489, %f1809;
	fma.rn.f32 	%f1818, %f1783, %f1483, %f1810;
	fma.rn.f32 	%f1819, %f1783, %f1485, %f1811;
	fma.rn.f32 	%f1820, %f1783, %f1487, %f1812;
	fma.rn.f32 	%f1821, %f1783, %f1489, %f1813;
	fma.rn.f32 	%f1822, %f1788, %f1497, %f1814;
	fma.rn.f32 	%f1823, %f1788, %f1499, %f1815;
	fma.rn.f32 	%f1824, %f1788, %f1501, %f1816;
	fma.rn.f32 	%f1825, %f1788, %f1503, %f1817;
	fma.rn.f32 	%f1826, %f1789, %f1497, %f1818;
	fma.rn.f32 	%f1827, %f1789, %f1499, %f1819;
	fma.rn.f32 	%f1828, %f1789, %f1501, %f1820;
	fma.rn.f32 	%f1829, %f1789, %f1503, %f1821;
	ld.shared.f32 	%f1830, [%r706+-1116];
	fma.rn.f32 	%f1831, %f1830, %f1511, %f1822;
	fma.rn.f32 	%f1832, %f1830, %f1513, %f1823;
	fma.rn.f32 	%f1833, %f1830, %f1515, %f1824;
	fma.rn.f32 	%f1834, %f1830, %f1517, %f1825;
	ld.shared.f32 	%f1835, [%r706+-60];
	fma.rn.f32 	%f1836, %f1835, %f1511, %f1826;
	fma.rn.f32 	%f1837, %f1835, %f1513, %f1827;
	fma.rn.f32 	%f1838, %f1835, %f1515, %f1828;
	fma.rn.f32 	%f1839, %f1835, %f1517, %f1829;
	ld.shared.f32 	%f1840, [%r706+-1112];
	fma.rn.f32 	%f3090, %f1840, %f1525, %f1831;
	fma.rn.f32 	%f3104, %f1840, %f1526, %f1832;
	fma.rn.f32 	%f3118, %f1840, %f1527, %f1833;
	fma.rn.f32 	%f3132, %f1840, %f1528, %f1834;
	ld.shared.f32 	%f1841, [%r706+-56];
	fma.rn.f32 	%f3146, %f1841, %f1525, %f1836;
	fma.rn.f32 	%f3160, %f1841, %f1526, %f1837;
	fma.rn.f32 	%f3174, %f1841, %f1527, %f1838;
	fma.rn.f32 	%f3188, %f1841, %f1528, %f1839;
	fma.rn.f32 	%f1842, %f1736, %f1441, %f3091;
	fma.rn.f32 	%f1843, %f1736, %f1443, %f3105;
	fma.rn.f32 	%f1844, %f1736, %f1445, %f3119;
	fma.rn.f32 	%f1845, %f1736, %f1447, %f3133;
	fma.rn.f32 	%f1846, %f1737, %f1441, %f3147;
	fma.rn.f32 	%f1847, %f1737, %f1443, %f3161;
	fma.rn.f32 	%f1848, %f1737, %f1445, %f3175;
	fma.rn.f32 	%f1849, %f1737, %f1447, %f3189;
	fma.rn.f32 	%f1850, %f1778, %f1455, %f1842;
	fma.rn.f32 	%f1851, %f1778, %f1457, %f1843;
	fma.rn.f32 	%f1852, %f1778, %f1459, %f1844;
	fma.rn.f32 	%f1853, %f1778, %f1461, %f1845;
	fma.rn.f32 	%f1854, %f1783, %f1455, %f1846;
	fma.rn.f32 	%f1855, %f1783, %f1457, %f1847;
	fma.rn.f32 	%f1856, %f1783, %f1459, %f1848;
	fma.rn.f32 	%f1857, %f1783, %f1461, %f1849;
	fma.rn.f32 	%f1858, %f1788, %f1469, %f1850;
	fma.rn.f32 	%f1859, %f1788, %f1471, %f1851;
	fma.rn.f32 	%f1860, %f1788, %f1473, %f1852;
	fma.rn.f32 	%f1861, %f1788, %f1475, %f1853;
	fma.rn.f32 	%f1862, %f1789, %f1469, %f1854;
	fma.rn.f32 	%f1863, %f1789, %f1471, %f1855;
	fma.rn.f32 	%f1864, %f1789, %f1473, %f1856;
	fma.rn.f32 	%f1865, %f1789, %f1475, %f1857;
	fma.rn.f32 	%f1866, %f1830, %f1483, %f1858;
	fma.rn.f32 	%f1867, %f1830, %f1485, %f1859;
	fma.rn.f32 	%f1868, %f1830, %f1487, %f1860;
	fma.rn.f32 	%f1869, %f1830, %f1489, %f1861;
	fma.rn.f32 	%f1870, %f1835, %f1483, %f1862;
	fma.rn.f32 	%f1871, %f1835, %f1485, %f1863;
	fma.rn.f32 	%f1872, %f1835, %f1487, %f1864;
	fma.rn.f32 	%f1873, %f1835, %f1489, %f1865;
	fma.rn.f32 	%f1874, %f1840, %f1497, %f1866;
	fma.rn.f32 	%f1875, %f1840, %f1499, %f1867;
	fma.rn.f32 	%f1876, %f1840, %f1501, %f1868;
	fma.rn.f32 	%f1877, %f1840, %f1503, %f1869;
	fma.rn.f32 	%f1878, %f1841, %f1497, %f1870;
	fma.rn.f32 	%f1879, %f1841, %f1499, %f1871;
	fma.rn.f32 	%f1880, %f1841, %f1501, %f1872;
	fma.rn.f32 	%f1881, %f1841, %f1503, %f1873;
	ld.shared.f32 	%f1882, [%r706+-1108];
	fma.rn.f32 	%f1883, %f1882, %f1511, %f1874;
	fma.rn.f32 	%f1884, %f1882, %f1513, %f1875;
	fma.rn.f32 	%f1885, %f1882, %f1515, %f1876;
	fma.rn.f32 	%f1886, %f1882, %f1517, %f1877;
	ld.shared.f32 	%f1887, [%r706+-52];
	fma.rn.f32 	%f1888, %f1887, %f1511, %f1878;
	fma.rn.f32 	%f1889, %f1887, %f1513, %f1879;
	fma.rn.f32 	%f1890, %f1887, %f1515, %f1880;
	fma.rn.f32 	%f1891, %f1887, %f1517, %f1881;
	ld.shared.f32 	%f1892, [%r706+-1104];
	fma.rn.f32 	%f3091, %f1892, %f1525, %f1883;
	fma.rn.f32 	%f3105, %f1892, %f1526, %f1884;
	fma.rn.f32 	%f3119, %f1892, %f1527, %f1885;
	fma.rn.f32 	%f3133, %f1892, %f1528, %f1886;
	ld.shared.f32 	%f1893, [%r706+-48];
	fma.rn.f32 	%f3147, %f1893, %f1525, %f1888;
	fma.rn.f32 	%f3161, %f1893, %f1526, %f1889;
	fma.rn.f32 	%f3175, %f1893, %f1527, %f1890;
	fma.rn.f32 	%f3189, %f1893, %f1528, %f1891;
	fma.rn.f32 	%f1894, %f1788, %f1441, %f3092;
	fma.rn.f32 	%f1895, %f1788, %f1443, %f3106;
	fma.rn.f32 	%f1896, %f1788, %f1445, %f3120;
	fma.rn.f32 	%f1897, %f1788, %f1447, %f3134;
	fma.rn.f32 	%f1898, %f1789, %f1441, %f3148;
	fma.rn.f32 	%f1899, %f1789, %f1443, %f3162;
	fma.rn.f32 	%f1900, %f1789, %f1445, %f3176;
	fma.rn.f32 	%f1901, %f1789, %f1447, %f3190;
	fma.rn.f32 	%f1902, %f1830, %f1455, %f1894;
	fma.rn.f32 	%f1903, %f1830, %f1457, %f1895;
	fma.rn.f32 	%f1904, %f1830, %f1459, %f1896;
	fma.rn.f32 	%f1905, %f1830, %f1461, %f1897;
	fma.rn.f32 	%f1906, %f1835, %f1455, %f1898;
	fma.rn.f32 	%f1907, %f1835, %f1457, %f1899;
	fma.rn.f32 	%f1908, %f1835, %f1459, %f1900;
	fma.rn.f32 	%f1909, %f1835, %f1461, %f1901;
	fma.rn.f32 	%f1910, %f1840, %f1469, %f1902;
	fma.rn.f32 	%f1911, %f1840, %f1471, %f1903;
	fma.rn.f32 	%f1912, %f1840, %f1473, %f1904;
	fma.rn.f32 	%f1913, %f1840, %f1475, %f1905;
	fma.rn.f32 	%f1914, %f1841, %f1469, %f1906;
	fma.rn.f32 	%f1915, %f1841, %f1471, %f1907;
	fma.rn.f32 	%f1916, %f1841, %f1473, %f1908;
	fma.rn.f32 	%f1917, %f1841, %f1475, %f1909;
	fma.rn.f32 	%f1918, %f1882, %f1483, %f1910;
	fma.rn.f32 	%f1919, %f1882, %f1485, %f1911;
	fma.rn.f32 	%f1920, %f1882, %f1487, %f1912;
	fma.rn.f32 	%f1921, %f1882, %f1489, %f1913;
	fma.rn.f32 	%f1922, %f1887, %f1483, %f1914;
	fma.rn.f32 	%f1923, %f1887, %f1485, %f1915;
	fma.rn.f32 	%f1924, %f1887, %f1487, %f1916;
	fma.rn.f32 	%f1925, %f1887, %f1489, %f1917;
	fma.rn.f32 	%f1926, %f1892, %f1497, %f1918;
	fma.rn.f32 	%f1927, %f1892, %f1499, %f1919;
	fma.rn.f32 	%f1928, %f1892, %f1501, %f1920;
	fma.rn.f32 	%f1929, %f1892, %f1503, %f1921;
	fma.rn.f32 	%f1930, %f1893, %f1497, %f1922;
	fma.rn.f32 	%f1931, %f1893, %f1499, %f1923;
	fma.rn.f32 	%f1932, %f1893, %f1501, %f1924;
	fma.rn.f32 	%f1933, %f1893, %f1503, %f1925;
	ld.shared.f32 	%f1934, [%r706+-1100];
	fma.rn.f32 	%f1935, %f1934, %f1511, %f1926;
	fma.rn.f32 	%f1936, %f1934, %f1513, %f1927;
	fma.rn.f32 	%f1937, %f1934, %f1515, %f1928;
	fma.rn.f32 	%f1938, %f1934, %f1517, %f1929;
	ld.shared.f32 	%f1939, [%r706+-44];
	fma.rn.f32 	%f1940, %f1939, %f1511, %f1930;
	fma.rn.f32 	%f1941, %f1939, %f1513, %f1931;
	fma.rn.f32 	%f1942, %f1939, %f1515, %f1932;
	fma.rn.f32 	%f1943, %f1939, %f1517, %f1933;
	ld.shared.f32 	%f1944, [%r706+-1096];
	fma.rn.f32 	%f3092, %f1944, %f1525, %f1935;
	fma.rn.f32 	%f3106, %f1944, %f1526, %f1936;
	fma.rn.f32 	%f3120, %f1944, %f1527, %f1937;
	fma.rn.f32 	%f3134, %f1944, %f1528, %f1938;
	ld.shared.f32 	%f1945, [%r706+-40];
	fma.rn.f32 	%f3148, %f1945, %f1525, %f1940;
	fma.rn.f32 	%f3162, %f1945, %f1526, %f1941;
	fma.rn.f32 	%f3176, %f1945, %f1527, %f1942;
	fma.rn.f32 	%f3190, %f1945, %f1528, %f1943;
	fma.rn.f32 	%f1946, %f1840, %f1441, %f3093;
	fma.rn.f32 	%f1947, %f1840, %f1443, %f3107;
	fma.rn.f32 	%f1948, %f1840, %f1445, %f3121;
	fma.rn.f32 	%f1949, %f1840, %f1447, %f3135;
	fma.rn.f32 	%f1950, %f1841, %f1441, %f3149;
	fma.rn.f32 	%f1951, %f1841, %f1443, %f3163;
	fma.rn.f32 	%f1952, %f1841, %f1445, %f3177;
	fma.rn.f32 	%f1953, %f1841, %f1447, %f3191;
	fma.rn.f32 	%f1954, %f1882, %f1455, %f1946;
	fma.rn.f32 	%f1955, %f1882, %f1457, %f1947;
	fma.rn.f32 	%f1956, %f1882, %f1459, %f1948;
	fma.rn.f32 	%f1957, %f1882, %f1461, %f1949;
	fma.rn.f32 	%f1958, %f1887, %f1455, %f1950;
	fma.rn.f32 	%f1959, %f1887, %f1457, %f1951;
	fma.rn.f32 	%f1960, %f1887, %f1459, %f1952;
	fma.rn.f32 	%f1961, %f1887, %f1461, %f1953;
	fma.rn.f32 	%f1962, %f1892, %f1469, %f1954;
	fma.rn.f32 	%f1963, %f1892, %f1471, %f1955;
	fma.rn.f32 	%f1964, %f1892, %f1473, %f1956;
	fma.rn.f32 	%f1965, %f1892, %f1475, %f1957;
	fma.rn.f32 	%f1966, %f1893, %f1469, %f1958;
	fma.rn.f32 	%f1967, %f1893, %f1471, %f1959;
	fma.rn.f32 	%f1968, %f1893, %f1473, %f1960;
	fma.rn.f32 	%f1969, %f1893, %f1475, %f1961;
	fma.rn.f32 	%f1970, %f1934, %f1483, %f1962;
	fma.rn.f32 	%f1971, %f1934, %f1485, %f1963;
	fma.rn.f32 	%f1972, %f1934, %f1487, %f1964;
	fma.rn.f32 	%f1973, %f1934, %f1489, %f1965;
	fma.rn.f32 	%f1974, %f1939, %f1483, %f1966;
	fma.rn.f32 	%f1975, %f1939, %f1485, %f1967;
	fma.rn.f32 	%f1976, %f1939, %f1487, %f1968;
	fma.rn.f32 	%f1977, %f1939, %f1489, %f1969;
	fma.rn.f32 	%f1978, %f1944, %f1497, %f1970;
	fma.rn.f32 	%f1979, %f1944, %f1499, %f1971;
	fma.rn.f32 	%f1980, %f1944, %f1501, %f1972;
	fma.rn.f32 	%f1981, %f1944, %f1503, %f1973;
	fma.rn.f32 	%f1982, %f1945, %f1497, %f1974;
	fma.rn.f32 	%f1983, %f1945, %f1499, %f1975;
	fma.rn.f32 	%f1984, %f1945, %f1501, %f1976;
	fma.rn.f32 	%f1985, %f1945, %f1503, %f1977;
	ld.shared.f32 	%f1986, [%r706+-1092];
	fma.rn.f32 	%f1987, %f1986, %f1511, %f1978;
	fma.rn.f32 	%f1988, %f1986, %f1513, %f1979;
	fma.rn.f32 	%f1989, %f1986, %f1515, %f1980;
	fma.rn.f32 	%f1990, %f1986, %f1517, %f1981;
	ld.shared.f32 	%f1991, [%r706+-36];
	fma.rn.f32 	%f1992, %f1991, %f1511, %f1982;
	fma.rn.f32 	%f1993, %f1991, %f1513, %f1983;
	fma.rn.f32 	%f1994, %f1991, %f1515, %f1984;
	fma.rn.f32 	%f1995, %f1991, %f1517, %f1985;
	ld.shared.f32 	%f1996, [%r706+-1088];
	fma.rn.f32 	%f3093, %f1996, %f1525, %f1987;
	fma.rn.f32 	%f3107, %f1996, %f1526, %f1988;
	fma.rn.f32 	%f3121, %f1996, %f1527, %f1989;
	fma.rn.f32 	%f3135, %f1996, %f1528, %f1990;
	ld.shared.f32 	%f1997, [%r706+-32];
	fma.rn.f32 	%f3149, %f1997, %f1525, %f1992;
	fma.rn.f32 	%f3163, %f1997, %f1526, %f1993;
	fma.rn.f32 	%f3177, %f1997, %f1527, %f1994;
	fma.rn.f32 	%f3191, %f1997, %f1528, %f1995;
	fma.rn.f32 	%f1998, %f1892, %f1441, %f3094;
	fma.rn.f32 	%f1999, %f1892, %f1443, %f3108;
	fma.rn.f32 	%f2000, %f1892, %f1445, %f3122;
	fma.rn.f32 	%f2001, %f1892, %f1447, %f3136;
	fma.rn.f32 	%f2002, %f1893, %f1441, %f3150;
	fma.rn.f32 	%f2003, %f1893, %f1443, %f3164;
	fma.rn.f32 	%f2004, %f1893, %f1445, %f3178;
	fma.rn.f32 	%f2005, %f1893, %f1447, %f3192;
	fma.rn.f32 	%f2006, %f1934, %f1455, %f1998;
	fma.rn.f32 	%f2007, %f1934, %f1457, %f1999;
	fma.rn.f32 	%f2008, %f1934, %f1459, %f2000;
	fma.rn.f32 	%f2009, %f1934, %f1461, %f2001;
	fma.rn.f32 	%f2010, %f1939, %f1455, %f2002;
	fma.rn.f32 	%f2011, %f1939, %f1457, %f2003;
	fma.rn.f32 	%f2012, %f1939, %f1459, %f2004;
	fma.rn.f32 	%f2013, %f1939, %f1461, %f2005;
	fma.rn.f32 	%f2014, %f1944, %f1469, %f2006;
	fma.rn.f32 	%f2015, %f1944, %f1471, %f2007;
	fma.rn.f32 	%f2016, %f1944, %f1473, %f2008;
	fma.rn.f32 	%f2017, %f1944, %f1475, %f2009;
	fma.rn.f32 	%f2018, %f1945, %f1469, %f2010;
	fma.rn.f32 	%f2019, %f1945, %f1471, %f2011;
	fma.rn.f32 	%f2020, %f1945, %f1473, %f2012;
	fma.rn.f32 	%f2021, %f1945, %f1475, %f2013;
	fma.rn.f32 	%f2022, %f1986, %f1483, %f2014;
	fma.rn.f32 	%f2023, %f1986, %f1485, %f2015;
	fma.rn.f32 	%f2024, %f1986, %f1487, %f2016;
	fma.rn.f32 	%f2025, %f1986, %f1489, %f2017;
	fma.rn.f32 	%f2026, %f1991, %f1483, %f2018;
	fma.rn.f32 	%f2027, %f1991, %f1485, %f2019;
	fma.rn.f32 	%f2028, %f1991, %f1487, %f2020;
	fma.rn.f32 	%f2029, %f1991, %f1489, %f2021;
	fma.rn.f32 	%f2030, %f1996, %f1497, %f2022;
	fma.rn.f32 	%f2031, %f1996, %f1499, %f2023;
	fma.rn.f32 	%f2032, %f1996, %f1501, %f2024;
	fma.rn.f32 	%f2033, %f1996, %f1503, %f2025;
	fma.rn.f32 	%f2034, %f1997, %f1497, %f2026;
	fma.rn.f32 	%f2035, %f1997, %f1499, %f2027;
	fma.rn.f32 	%f2036, %f1997, %f1501, %f2028;
	fma.rn.f32 	%f2037, %f1997, %f1503, %f2029;
	ld.shared.f32 	%f2038, [%r706+-1084];
	fma.rn.f32 	%f2039, %f2038, %f1511, %f2030;
	fma.rn.f32 	%f2040, %f2038, %f1513, %f2031;
	fma.rn.f32 	%f2041, %f2038, %f1515, %f2032;
	fma.rn.f32 	%f2042, %f2038, %f1517, %f2033;
	ld.shared.f32 	%f2043, [%r706+-28];
	fma.rn.f32 	%f2044, %f2043, %f1511, %f2034;
	fma.rn.f32 	%f2045, %f2043, %f1513, %f2035;
	fma.rn.f32 	%f2046, %f2043, %f1515, %f2036;
	fma.rn.f32 	%f2047, %f2043, %f1517, %f2037;
	ld.shared.f32 	%f2048, [%r706+-1080];
	fma.rn.f32 	%f3094, %f2048, %f1525, %f2039;
	fma.rn.f32 	%f3108, %f2048, %f1526, %f2040;
	fma.rn.f32 	%f3122, %f2048, %f1527, %f2041;
	fma.rn.f32 	%f3136, %f2048, %f1528, %f2042;
	ld.shared.f32 	%f2049, [%r706+-24];
	fma.rn.f32 	%f3150, %f2049, %f1525, %f2044;
	fma.rn.f32 	%f3164, %f2049, %f1526, %f2045;
	fma.rn.f32 	%f3178, %f2049, %f1527, %f2046;
	fma.rn.f32 	%f3192, %f2049, %f1528, %f2047;
	fma.rn.f32 	%f2050, %f1944, %f1441, %f3095;
	fma.rn.f32 	%f2051, %f1944, %f1443, %f3109;
	fma.rn.f32 	%f2052, %f1944, %f1445, %f3123;
	fma.rn.f32 	%f2053, %f1944, %f1447, %f3137;
	fma.rn.f32 	%f2054, %f1945, %f1441, %f3151;
	fma.rn.f32 	%f2055, %f1945, %f1443, %f3165;
	fma.rn.f32 	%f2056, %f1945, %f1445, %f3179;
	fma.rn.f32 	%f2057, %f1945, %f1447, %f3193;
	fma.rn.f32 	%f2058, %f1986, %f1455, %f2050;
	fma.rn.f32 	%f2059, %f1986, %f1457, %f2051;
	fma.rn.f32 	%f2060, %f1986, %f1459, %f2052;
	fma.rn.f32 	%f2061, %f1986, %f1461, %f2053;
	fma.rn.f32 	%f2062, %f1991, %f1455, %f2054;
	fma.rn.f32 	%f2063, %f1991, %f1457, %f2055;
	fma.rn.f32 	%f2064, %f1991, %f1459, %f2056;
	fma.rn.f32 	%f2065, %f1991, %f1461, %f2057;
	fma.rn.f32 	%f2066, %f1996, %f1469, %f2058;
	fma.rn.f32 	%f2067, %f1996, %f1471, %f2059;
	fma.rn.f32 	%f2068, %f1996, %f1473, %f2060;
	fma.rn.f32 	%f2069, %f1996, %f1475, %f2061;
	fma.rn.f32 	%f2070, %f1997, %f1469, %f2062;
	fma.rn.f32 	%f2071, %f1997, %f1471, %f2063;
	fma.rn.f32 	%f2072, %f1997, %f1473, %f2064;
	fma.rn.f32 	%f2073, %f1997, %f1475, %f2065;
	fma.rn.f32 	%f2074, %f2038, %f1483, %f2066;
	fma.rn.f32 	%f2075, %f2038, %f1485, %f2067;
	fma.rn.f32 	%f2076, %f2038, %f1487, %f2068;
	fma.rn.f32 	%f2077, %f2038, %f1489, %f2069;
	fma.rn.f32 	%f2078, %f2043, %f1483, %f2070;
	fma.rn.f32 	%f2079, %f2043, %f1485, %f2071;
	fma.rn.f32 	%f2080, %f2043, %f1487, %f2072;
	fma.rn.f32 	%f2081, %f2043, %f1489, %f2073;
	fma.rn.f32 	%f2082, %f2048, %f1497, %f2074;
	fma.rn.f32 	%f2083, %f2048, %f1499, %f2075;
	fma.rn.f32 	%f2084, %f2048, %f1501, %f2076;
	fma.rn.f32 	%f2085, %f2048, %f1503, %f2077;
	fma.rn.f32 	%f2086, %f2049, %f1497, %f2078;
	fma.rn.f32 	%f2087, %f2049, %f1499, %f2079;
	fma.rn.f32 	%f2088, %f2049, %f1501, %f2080;
	fma.rn.f32 	%f2089, %f2049, %f1503, %f2081;
	ld.shared.f32 	%f2090, [%r706+-1076];
	fma.rn.f32 	%f2091, %f2090, %f1511, %f2082;
	fma.rn.f32 	%f2092, %f2090, %f1513, %f2083;
	fma.rn.f32 	%f2093, %f2090, %f1515, %f2084;
	fma.rn.f32 	%f2094, %f2090, %f1517, %f2085;
	ld.shared.f32 	%f2095, [%r706+-20];
	fma.rn.f32 	%f2096, %f2095, %f1511, %f2086;
	fma.rn.f32 	%f2097, %f2095, %f1513, %f2087;
	fma.rn.f32 	%f2098, %f2095, %f1515, %f2088;
	fma.rn.f32 	%f2099, %f2095, %f1517, %f2089;
	ld.shared.f32 	%f2100, [%r706+-1072];
	fma.rn.f32 	%f3095, %f2100, %f1525, %f2091;
	fma.rn.f32 	%f3109, %f2100, %f1526, %f2092;
	fma.rn.f32 	%f3123, %f2100, %f1527, %f2093;
	fma.rn.f32 	%f3137, %f2100, %f1528, %f2094;
	ld.shared.f32 	%f2101, [%r706+-16];
	fma.rn.f32 	%f3151, %f2101, %f1525, %f2096;
	fma.rn.f32 	%f3165, %f2101, %f1526, %f2097;
	fma.rn.f32 	%f3179, %f2101, %f1527, %f2098;
	fma.rn.f32 	%f3193, %f2101, %f1528, %f2099;
	fma.rn.f32 	%f2102, %f1996, %f1441, %f3096;
	fma.rn.f32 	%f2103, %f1996, %f1443, %f3110;
	fma.rn.f32 	%f2104, %f1996, %f1445, %f3124;
	fma.rn.f32 	%f2105, %f1996, %f1447, %f3138;
	fma.rn.f32 	%f2106, %f1997, %f1441, %f3152;
	fma.rn.f32 	%f2107, %f1997, %f1443, %f3166;
	fma.rn.f32 	%f2108, %f1997, %f1445, %f3180;
	fma.rn.f32 	%f2109, %f1997, %f1447, %f3194;
	fma.rn.f32 	%f2110, %f2038, %f1455, %f2102;
	fma.rn.f32 	%f2111, %f2038, %f1457, %f2103;
	fma.rn.f32 	%f2112, %f2038, %f1459, %f2104;
	fma.rn.f32 	%f2113, %f2038, %f1461, %f2105;
	fma.rn.f32 	%f2114, %f2043, %f1455, %f2106;
	fma.rn.f32 	%f2115, %f2043, %f1457, %f2107;
	fma.rn.f32 	%f2116, %f2043, %f1459, %f2108;
	fma.rn.f32 	%f2117, %f2043, %f1461, %f2109;
	fma.rn.f32 	%f2118, %f2048, %f1469, %f2110;
	fma.rn.f32 	%f2119, %f2048, %f1471, %f2111;
	fma.rn.f32 	%f2120, %f2048, %f1473, %f2112;
	fma.rn.f32 	%f2121, %f2048, %f1475, %f2113;
	fma.rn.f32 	%f2122, %f2049, %f1469, %f2114;
	fma.rn.f32 	%f2123, %f2049, %f1471, %f2115;
	fma.rn.f32 	%f2124, %f2049, %f1473, %f2116;
	fma.rn.f32 	%f2125, %f2049, %f1475, %f2117;
	fma.rn.f32 	%f2126, %f2090, %f1483, %f2118;
	fma.rn.f32 	%f2127, %f2090, %f1485, %f2119;
	fma.rn.f32 	%f2128, %f2090, %f1487, %f2120;
	fma.rn.f32 	%f2129, %f2090, %f1489, %f2121;
	fma.rn.f32 	%f2130, %f2095, %f1483, %f2122;
	fma.rn.f32 	%f2131, %f2095, %f1485, %f2123;
	fma.rn.f32 	%f2132, %f2095, %f1487, %f2124;
	fma.rn.f32 	%f2133, %f2095, %f1489, %f2125;
	fma.rn.f32 	%f2134, %f2100, %f1497, %f2126;
	fma.rn.f32 	%f2135, %f2100, %f1499, %f2127;
	fma.rn.f32 	%f2136, %f2100, %f1501, %f2128;
	fma.rn.f32 	%f2137, %f2100, %f1503, %f2129;
	fma.rn.f32 	%f2138, %f2101, %f1497, %f2130;
	fma.rn.f32 	%f2139, %f2101, %f1499, %f2131;
	fma.rn.f32 	%f2140, %f2101, %f1501, %f2132;
	fma.rn.f32 	%f2141, %f2101, %f1503, %f2133;
	ld.shared.f32 	%f2142, [%r706+-1068];
	fma.rn.f32 	%f2143, %f2142, %f1511, %f2134;
	fma.rn.f32 	%f2144, %f2142, %f1513, %f2135;
	fma.rn.f32 	%f2145, %f2142, %f1515, %f2136;
	fma.rn.f32 	%f2146, %f2142, %f1517, %f2137;
	ld.shared.f32 	%f2147, [%r706+-12];
	fma.rn.f32 	%f2148, %f2147, %f1511, %f2138;
	fma.rn.f32 	%f2149, %f2147, %f1513, %f2139;
	fma.rn.f32 	%f2150, %f2147, %f1515, %f2140;
	fma.rn.f32 	%f2151, %f2147, %f1517, %f2141;
	ld.shared.f32 	%f2152, [%r706+-1064];
	fma.rn.f32 	%f3096, %f2152, %f1525, %f2143;
	fma.rn.f32 	%f3110, %f2152, %f1526, %f2144;
	fma.rn.f32 	%f3124, %f2152, %f1527, %f2145;
	fma.rn.f32 	%f3138, %f2152, %f1528, %f2146;
	ld.shared.f32 	%f2153, [%r706+-8];
	fma.rn.f32 	%f3152, %f2153, %f1525, %f2148;
	fma.rn.f32 	%f3166, %f2153, %f1526, %f2149;
	fma.rn.f32 	%f3180, %f2153, %f1527, %f2150;
	fma.rn.f32 	%f3194, %f2153, %f1528, %f2151;
	fma.rn.f32 	%f2154, %f2048, %f1441, %f3097;
	fma.rn.f32 	%f2155, %f2048, %f1443, %f3111;
	fma.rn.f32 	%f2156, %f2048, %f1445, %f3125;
	fma.rn.f32 	%f2157, %f2048, %f1447, %f3139;
	fma.rn.f32 	%f2158, %f2049, %f1441, %f3153;
	fma.rn.f32 	%f2159, %f2049, %f1443, %f3167;
	fma.rn.f32 	%f2160, %f2049, %f1445, %f3181;
	fma.rn.f32 	%f2161, %f2049, %f1447, %f3195;
	fma.rn.f32 	%f2162, %f2090, %f1455, %f2154;
	fma.rn.f32 	%f2163, %f2090, %f1457, %f2155;
	fma.rn.f32 	%f2164, %f2090, %f1459, %f2156;
	fma.rn.f32 	%f2165, %f2090, %f1461, %f2157;
	fma.rn.f32 	%f2166, %f2095, %f1455, %f2158;
	fma.rn.f32 	%f2167, %f2095, %f1457, %f2159;
	fma.rn.f32 	%f2168, %f2095, %f1459, %f2160;
	fma.rn.f32 	%f2169, %f2095, %f1461, %f2161;
	fma.rn.f32 	%f2170, %f2100, %f1469, %f2162;
	fma.rn.f32 	%f2171, %f2100, %f1471, %f2163;
	fma.rn.f32 	%f2172, %f2100, %f1473, %f2164;
	fma.rn.f32 	%f2173, %f2100, %f1475, %f2165;
	fma.rn.f32 	%f2174, %f2101, %f1469, %f2166;
	fma.rn.f32 	%f2175, %f2101, %f1471, %f2167;
	fma.rn.f32 	%f2176, %f2101, %f1473, %f2168;
	fma.rn.f32 	%f2177, %f2101, %f1475, %f2169;
	fma.rn.f32 	%f2178, %f2142, %f1483, %f2170;
	fma.rn.f32 	%f2179, %f2142, %f1485, %f2171;
	fma.rn.f32 	%f2180, %f2142, %f1487, %f2172;
	fma.rn.f32 	%f2181, %f2142, %f1489, %f2173;
	fma.rn.f32 	%f2182, %f2147, %f1483, %f2174;
	fma.rn.f32 	%f2183, %f2147, %f1485, %f2175;
	fma.rn.f32 	%f2184, %f2147, %f1487, %f2176;
	fma.rn.f32 	%f2185, %f2147, %f1489, %f2177;
	fma.rn.f32 	%f2186, %f2152, %f1497, %f2178;
	fma.rn.f32 	%f2187, %f2152, %f1499, %f2179;
	fma.rn.f32 	%f2188, %f2152, %f1501, %f2180;
	fma.rn.f32 	%f2189, %f2152, %f1503, %f2181;
	fma.rn.f32 	%f2190, %f2153, %f1497, %f2182;
	fma.rn.f32 	%f2191, %f2153, %f1499, %f2183;
	fma.rn.f32 	%f2192, %f2153, %f1501, %f2184;
	fma.rn.f32 	%f2193, %f2153, %f1503, %f2185;
	ld.shared.f32 	%f2194, [%r706+-1060];
	fma.rn.f32 	%f2195, %f2194, %f1511, %f2186;
	fma.rn.f32 	%f2196, %f2194, %f1513, %f2187;
	fma.rn.f32 	%f2197, %f2194, %f1515, %f2188;
	fma.rn.f32 	%f2198, %f2194, %f1517, %f2189;
	ld.shared.f32 	%f2199, [%r706+-4];
	fma.rn.f32 	%f2200, %f2199, %f1511, %f2190;
	fma.rn.f32 	%f2201, %f2199, %f1513, %f2191;
	fma.rn.f32 	%f2202, %f2199, %f1515, %f2192;
	fma.rn.f32 	%f2203, %f2199, %f1517, %f2193;
	ld.shared.f32 	%f2204, [%r706+-1056];
	fma.rn.f32 	%f3097, %f2204, %f1525, %f2195;
	fma.rn.f32 	%f3111, %f2204, %f1526, %f2196;
	fma.rn.f32 	%f3125, %f2204, %f1527, %f2197;
	fma.rn.f32 	%f3139, %f2204, %f1528, %f2198;
	ld.shared.f32 	%f2205, [%r706];
	fma.rn.f32 	%f3153, %f2205, %f1525, %f2200;
	fma.rn.f32 	%f3167, %f2205, %f1526, %f2201;
	fma.rn.f32 	%f3181, %f2205, %f1527, %f2202;
	fma.rn.f32 	%f3195, %f2205, %f1528, %f2203;
	add.s32 	%r707, %r707, 132;
	add.s32 	%r706, %r706, 132;
	add.s32 	%r705, %r705, 1792;
	setp.ne.s32 	%p58, %r707, 3696;
	@%p58 bra 	$L__BB0_45;
	// begin inline asm
	cp.async.wait_group 0;
	// end inline asm
	bar.sync 	0;
	mov.u32 	%r675, %tid.x;
	shr.u32 	%r676, %r675, 4;
	mov.u32 	%r677, _ZZ12main_kernel0E15PadInput_shared;
	mad.lo.s32 	%r678, %r676, 264, %r677;
	add.s32 	%r709, %r678, 6728;
	shl.b32 	%r679, %r675, 2;
	and.b32  	%r680, %r679, 60;
	mov.u32 	%r681, _ZZ12main_kernel0E13weight_shared;
	add.s32 	%r682, %r680, %r681;
	add.s32 	%r708, %r682, 26816;
	mov.b32 	%r710, 5544;
$L__BB0_47:
	ld.shared.f32 	%f2206, [%r709+-1184];
	ld.shared.f32 	%f2207, [%r708+-1728];
	fma.rn.f32 	%f2208, %f2206, %f2207, %f3084;
	ld.shared.f32 	%f2209, [%r708+-1664];
	fma.rn.f32 	%f2210, %f2206, %f2209, %f3098;
	ld.shared.f32 	%f2211, [%r708+-1600];
	fma.rn.f32 	%f2212, %f2206, %f2211, %f3112;
	ld.shared.f32 	%f2213, [%r708+-1536];
	fma.rn.f32 	%f2214, %f2206, %f2213, %f3126;
	ld.shared.f32 	%f2215, [%r709+-128];
	fma.rn.f32 	%f2216, %f2215, %f2207, %f3140;
	fma.rn.f32 	%f2217, %f2215, %f2209, %f3154;
	fma.rn.f32 	%f2218, %f2215, %f2211, %f3168;
	fma.rn.f32 	%f2219, %f2215, %f2213, %f3182;
	ld.shared.f32 	%f2220, [%r709+-1180];
	ld.shared.f32 	%f2221, [%r708+-1472];
	fma.rn.f32 	%f2222, %f2220, %f2221, %f2208;
	ld.shared.f32 	%f2223, [%r708+-1408];
	fma.rn.f32 	%f2224, %f2220, %f2223, %f2210;
	ld.shared.f32 	%f2225, [%r708+-1344];
	fma.rn.f32 	%f2226, %f2220, %f2225, %f2212;
	ld.shared.f32 	%f2227, [%r708+-1280];
	fma.rn.f32 	%f2228, %f2220, %f2227, %f2214;
	ld.shared.f32 	%f2229, [%r709+-124];
	fma.rn.f32 	%f2230, %f2229, %f2221, %f2216;
	fma.rn.f32 	%f2231, %f2229, %f2223, %f2217;
	fma.rn.f32 	%f2232, %f2229, %f2225, %f2218;
	fma.rn.f32 	%f2233, %f2229, %f2227, %f2219;
	ld.shared.f32 	%f2234, [%r709+-1176];
	ld.shared.f32 	%f2235, [%r708+-1216];
	fma.rn.f32 	%f2236, %f2234, %f2235, %f2222;
	ld.shared.f32 	%f2237, [%r708+-1152];
	fma.rn.f32 	%f2238, %f2234, %f2237, %f2224;
	ld.shared.f32 	%f2239, [%r708+-1088];
	fma.rn.f32 	%f2240, %f2234, %f2239, %f2226;
	ld.shared.f32 	%f2241, [%r708+-1024];
	fma.rn.f32 	%f2242, %f2234, %f2241, %f2228;
	ld.shared.f32 	%f2243, [%r709+-120];
	fma.rn.f32 	%f2244, %f2243, %f2235, %f2230;
	fma.rn.f32 	%f2245, %f2243, %f2237, %f2231;
	fma.rn.f32 	%f2246, %f2243, %f2239, %f2232;
	fma.rn.f32 	%f2247, %f2243, %f2241, %f2233;
	ld.shared.f32 	%f2248, [%r709+-1172];
	ld.shared.f32 	%f2249, [%r708+-960];
	fma.rn.f32 	%f2250, %f2248, %f2249, %f2236;
	ld.shared.f32 	%f2251, [%r708+-896];
	fma.rn.f32 	%f2252, %f2248, %f2251, %f2238;
	ld.shared.f32 	%f2253, [%r708+-832];
	fma.rn.f32 	%f2254, %f2248, %f2253, %f2240;
	ld.shared.f32 	%f2255, [%r708+-768];
	fma.rn.f32 	%f2256, %f2248, %f2255, %f2242;
	ld.shared.f32 	%f2257, [%r709+-116];
	fma.rn.f32 	%f2258, %f2257, %f2249, %f2244;
	fma.rn.f32 	%f2259, %f2257, %f2251, %f2245;
	fma.rn.f32 	%f2260, %f2257, %f2253, %f2246;
	fma.rn.f32 	%f2261, %f2257, %f2255, %f2247;
	ld.shared.f32 	%f2262, [%r709+-1168];
	ld.shared.f32 	%f2263, [%r708+-704];
	fma.rn.f32 	%f2264, %f2262, %f2263, %f2250;
	ld.shared.f32 	%f2265, [%r708+-640];
	fma.rn.f32 	%f2266, %f2262, %f2265, %f2252;
	ld.shared.f32 	%f2267, [%r708+-576];
	fma.rn.f32 	%f2268, %f2262, %f2267, %f2254;
	ld.shared.f32 	%f2269, [%r708+-512];
	fma.rn.f32 	%f2270, %f2262, %f2269, %f2256;
	ld.shared.f32 	%f2271, [%r709+-112];
	fma.rn.f32 	%f2272, %f2271, %f2263, %f2258;
	fma.rn.f32 	%f2273, %f2271, %f2265, %f2259;
	fma.rn.f32 	%f2274, %f2271, %f2267, %f2260;
	fma.rn.f32 	%f2275, %f2271, %f2269, %f2261;
	ld.shared.f32 	%f2276, [%r709+-1164];
	ld.shared.f32 	%f2277, [%r708+-448];
	fma.rn.f32 	%f2278, %f2276, %f2277, %f2264;
	ld.shared.f32 	%f2279, [%r708+-384];
	fma.rn.f32 	%f2280, %f2276, %f2279, %f2266;
	ld.shared.f32 	%f2281, [%r708+-320];
	fma.rn.f32 	%f2282, %f2276, %f2281, %f2268;
	ld.shared.f32 	%f2283, [%r708+-256];
	fma.rn.f32 	%f2284, %f2276, %f2283, %f2270;
	ld.shared.f32 	%f2285, [%r709+-108];
	fma.rn.f32 	%f2286, %f2285, %f2277, %f2272;
	fma.rn.f32 	%f2287, %f2285, %f2279, %f2273;
	fma.rn.f32 	%f2288, %f2285, %f2281, %f2274;
	fma.rn.f32 	%f2289, %f2285, %f2283, %f2275;
	ld.shared.f32 	%f2290, [%r709+-1160];
	ld.shared.f32 	%f2291, [%r708+-192];
	fma.rn.f32 	%f3084, %f2290, %f2291, %f2278;
	ld.shared.f32 	%f2292, [%r708+-128];
	fma.rn.f32 	%f3098, %f2290, %f2292, %f2280;
	ld.shared.f32 	%f2293, [%r708+-64];
	fma.rn.f32 	%f3112, %f2290, %f2293, %f2282;
	ld.shared.f32 	%f2294, [%r708];
	fma.rn.f32 	%f3126, %f2290, %f2294, %f2284;
	ld.shared.f32 	%f2295, [%r709+-104];
	fma.rn.f32 	%f3140, %f2295, %f2291, %f2286;
	fma.rn.f32 	%f3154, %f2295, %f2292, %f2287;
	fma.rn.f32 	%f3168, %f2295, %f2293, %f2288;
	fma.rn.f32 	%f3182, %f2295, %f2294, %f2289;
	fma.rn.f32 	%f2296, %f2234, %f2207, %f3085;
	fma.rn.f32 	%f2297, %f2234, %f2209, %f3099;
	fma.rn.f32 	%f2298, %f2234, %f2211, %f3113;
	fma.rn.f32 	%f2299, %f2234, %f2213, %f3127;
	fma.rn.f32 	%f2300, %f2243, %f2207, %f3141;
	fma.rn.f32 	%f2301, %f2243, %f2209, %f3155;
	fma.rn.f32 	%f2302, %f2243, %f2211, %f3169;
	fma.rn.f32 	%f2303, %f2243, %f2213, %f3183;
	fma.rn.f32 	%f2304, %f2248, %f2221, %f2296;
	fma.rn.f32 	%f2305, %f2248, %f2223, %f2297;
	fma.rn.f32 	%f2306, %f2248, %f2225, %f2298;
	fma.rn.f32 	%f2307, %f2248, %f2227, %f2299;
	fma.rn.f32 	%f2308, %f2257, %f2221, %f2300;
	fma.rn.f32 	%f2309, %f2257, %f2223, %f2301;
	fma.rn.f32 	%f2310, %f2257, %f2225, %f2302;
	fma.rn.f32 	%f2311, %f2257, %f2227, %f2303;
	fma.rn.f32 	%f2312, %f2262, %f2235, %f2304;
	fma.rn.f32 	%f2313, %f2262, %f2237, %f2305;
	fma.rn.f32 	%f2314, %f2262, %f2239, %f2306;
	fma.rn.f32 	%f2315, %f2262, %f2241, %f2307;
	fma.rn.f32 	%f2316, %f2271, %f2235, %f2308;
	fma.rn.f32 	%f2317, %f2271, %f2237, %f2309;
	fma.rn.f32 	%f2318, %f2271, %f2239, %f2310;
	fma.rn.f32 	%f2319, %f2271, %f2241, %f2311;
	fma.rn.f32 	%f2320, %f2276, %f2249, %f2312;
	fma.rn.f32 	%f2321, %f2276, %f2251, %f2313;
	fma.rn.f32 	%f2322, %f2276, %f2253, %f2314;
	fma.rn.f32 	%f2323, %f2276, %f2255, %f2315;
	fma.rn.f32 	%f2324, %f2285, %f2249, %f2316;
	fma.rn.f32 	%f2325, %f2285, %f2251, %f2317;
	fma.rn.f32 	%f2326, %f2285, %f2253, %f2318;
	fma.rn.f32 	%f2327, %f2285, %f2255, %f2319;
	fma.rn.f32 	%f2328, %f2290, %f2263, %f2320;
	fma.rn.f32 	%f2329, %f2290, %f2265, %f2321;
	fma.rn.f32 	%f2330, %f2290, %f2267, %f2322;
	fma.rn.f32 	%f2331, %f2290, %f2269, %f2323;
	fma.rn.f32 	%f2332, %f2295, %f2263, %f2324;
	fma.rn.f32 	%f2333, %f2295, %f2265, %f2325;
	fma.rn.f32 	%f2334, %f2295, %f2267, %f2326;
	fma.rn.f32 	%f2335, %f2295, %f2269, %f2327;
	ld.shared.f32 	%f2336, [%r709+-1156];
	fma.rn.f32 	%f2337, %f2336, %f2277, %f2328;
	fma.rn.f32 	%f2338, %f2336, %f2279, %f2329;
	fma.rn.f32 	%f2339, %f2336, %f2281, %f2330;
	fma.rn.f32 	%f2340, %f2336, %f2283, %f2331;
	ld.shared.f32 	%f2341, [%r709+-100];
	fma.rn.f32 	%f2342, %f2341, %f2277, %f2332;
	fma.rn.f32 	%f2343, %f2341, %f2279, %f2333;
	fma.rn.f32 	%f2344, %f2341, %f2281, %f2334;
	fma.rn.f32 	%f2345, %f2341, %f2283, %f2335;
	ld.shared.f32 	%f2346, [%r709+-1152];
	fma.rn.f32 	%f3085, %f2346, %f2291, %f2337;
	fma.rn.f32 	%f3099, %f2346, %f2292, %f2338;
	fma.rn.f32 	%f3113, %f2346, %f2293, %f2339;
	fma.rn.f32 	%f3127, %f2346, %f2294, %f2340;
	ld.shared.f32 	%f2347, [%r709+-96];
	fma.rn.f32 	%f3141, %f2347, %f2291, %f2342;
	fma.rn.f32 	%f3155, %f2347, %f2292, %f2343;
	fma.rn.f32 	%f3169, %f2347, %f2293, %f2344;
	fma.rn.f32 	%f3183, %f2347, %f2294, %f2345;
	fma.rn.f32 	%f2348, %f2262, %f2207, %f3086;
	fma.rn.f32 	%f2349, %f2262, %f2209, %f3100;
	fma.rn.f32 	%f2350, %f2262, %f2211, %f3114;
	fma.rn.f32 	%f2351, %f2262, %f2213, %f3128;
	fma.rn.f32 	%f2352, %f2271, %f2207, %f3142;
	fma.rn.f32 	%f2353, %f2271, %f2209, %f3156;
	fma.rn.f32 	%f2354, %f2271, %f2211, %f3170;
	fma.rn.f32 	%f2355, %f2271, %f2213, %f3184;
	fma.rn.f32 	%f2356, %f2276, %f2221, %f2348;
	fma.rn.f32 	%f2357, %f2276, %f2223, %f2349;
	fma.rn.f32 	%f2358, %f2276, %f2225, %f2350;
	fma.rn.f32 	%f2359, %f2276, %f2227, %f2351;
	fma.rn.f32 	%f2360, %f2285, %f2221, %f2352;
	fma.rn.f32 	%f2361, %f2285, %f2223, %f2353;
	fma.rn.f32 	%f2362, %f2285, %f2225, %f2354;
	fma.rn.f32 	%f2363, %f2285, %f2227, %f2355;
	fma.rn.f32 	%f2364, %f2290, %f2235, %f2356;
	fma.rn.f32 	%f2365, %f2290, %f2237, %f2357;
	fma.rn.f32 	%f2366, %f2290, %f2239, %f2358;
	fma.rn.f32 	%f2367, %f2290, %f2241, %f2359;
	fma.rn.f32 	%f2368, %f2295, %f2235, %f2360;
	fma.rn.f32 	%f2369, %f2295, %f2237, %f2361;
	fma.rn.f32 	%f2370, %f2295, %f2239, %f2362;
	fma.rn.f32 	%f2371, %f2295, %f2241, %f2363;
	fma.rn.f32 	%f2372, %f2336, %f2249, %f2364;
	fma.rn.f32 	%f2373, %f2336, %f2251, %f2365;
	fma.rn.f32 	%f2374, %f2336, %f2253, %f2366;
	fma.rn.f32 	%f2375, %f2336, %f2255, %f2367;
	fma.rn.f32 	%f2376, %f2341, %f2249, %f2368;
	fma.rn.f32 	%f2377, %f2341, %f2251, %f2369;
	fma.rn.f32 	%f2378, %f2341, %f2253, %f2370;
	fma.rn.f32 	%f2379, %f2341, %f2255, %f2371;
	fma.rn.f32 	%f2380, %f2346, %f2263, %f2372;
	fma.rn.f32 	%f2381, %f2346, %f2265, %f2373;
	fma.rn.f32 	%f2382, %f2346, %f2267, %f2374;
	fma.rn.f32 	%f2383, %f2346, %f2269, %f2375;
	fma.rn.f32 	%f2384, %f2347, %f2263, %f2376;
	fma.rn.f32 	%f2385, %f2347, %f2265, %f2377;
	fma.rn.f32 	%f2386, %f2347, %f2267, %f2378;
	fma.rn.f32 	%f2387, %f2347, %f2269, %f2379;
	ld.shared.f32 	%f2388, [%r709+-1148];
	fma.rn.f32 	%f2389, %f2388, %f2277, %f2380;
	fma.rn.f32 	%f2390, %f2388, %f2279, %f2381;
	fma.rn.f32 	%f2391, %f2388, %f2281, %f2382;
	fma.rn.f32 	%f2392, %f2388, %f2283, %f2383;
	ld.shared.f32 	%f2393, [%r709+-92];
	fma.rn.f32 	%f2394, %f2393, %f2277, %f2384;
	fma.rn.f32 	%f2395, %f2393, %f2279, %f2385;
	fma.rn.f32 	%f2396, %f2393, %f2281, %f2386;
	fma.rn.f32 	%f2397, %f2393, %f2283, %f2387;
	ld.shared.f32 	%f2398, [%r709+-1144];
	fma.rn.f32 	%f3086, %f2398, %f2291, %f2389;
	fma.rn.f32 	%f3100, %f2398, %f2292, %f2390;
	fma.rn.f32 	%f3114, %f2398, %f2293, %f2391;
	fma.rn.f32 	%f3128, %f2398, %f2294, %f2392;
	ld.shared.f32 	%f2399, [%r709+-88];
	fma.rn.f32 	%f3142, %f2399, %f2291, %f2394;
	fma.rn.f32 	%f3156, %f2399, %f2292, %f2395;
	fma.rn.f32 	%f3170, %f2399, %f2293, %f2396;
	fma.rn.f32 	%f3184, %f2399, %f2294, %f2397;
	fma.rn.f32 	%f2400, %f2290, %f2207, %f3087;
	fma.rn.f32 	%f2401, %f2290, %f2209, %f3101;
	fma.rn.f32 	%f2402, %f2290, %f2211, %f3115;
	fma.rn.f32 	%f2403, %f2290, %f2213, %f3129;
	fma.rn.f32 	%f2404, %f2295, %f2207, %f3143;
	fma.rn.f32 	%f2405, %f2295, %f2209, %f3157;
	fma.rn.f32 	%f2406, %f2295, %f2211, %f3171;
	fma.rn.f32 	%f2407, %f2295, %f2213, %f3185;
	fma.rn.f32 	%f2408, %f2336, %f2221, %f2400;
	fma.rn.f32 	%f2409, %f2336, %f2223, %f2401;
	fma.rn.f32 	%f2410, %f2336, %f2225, %f2402;
	fma.rn.f32 	%f2411, %f2336, %f2227, %f2403;
	fma.rn.f32 	%f2412, %f2341, %f2221, %f2404;
	fma.rn.f32 	%f2413, %f2341, %f2223, %f2405;
	fma.rn.f32 	%f2414, %f2341, %f2225, %f2406;
	fma.rn.f32 	%f2415, %f2341, %f2227, %f2407;
	fma.rn.f32 	%f2416, %f2346, %f2235, %f2408;
	fma.rn.f32 	%f2417, %f2346, %f2237, %f2409;
	fma.rn.f32 	%f2418, %f2346, %f2239, %f2410;
	fma.rn.f32 	%f2419, %f2346, %f2241, %f2411;
	fma.rn.f32 	%f2420, %f2347, %f2235, %f2412;
	fma.rn.f32 	%f2421, %f2347, %f2237, %f2413;
	fma.rn.f32 	%f2422, %f2347, %f2239, %f2414;
	fma.rn.f32 	%f2423, %f2347, %f2241, %f2415;
	fma.rn.f32 	%f2424, %f2388, %f2249, %f2416;
	fma.rn.f32 	%f2425, %f2388, %f2251, %f2417;
	fma.rn.f32 	%f2426, %f2388, %f2253, %f2418;
	fma.rn.f32 	%f2427, %f2388, %f2255, %f2419;
	fma.rn.f32 	%f2428, %f2393, %f2249, %f2420;
	fma.rn.f32 	%f2429, %f2393, %f2251, %f2421;
	fma.rn.f32 	%f2430, %f2393, %f2253, %f2422;
	fma.rn.f32 	%f2431, %f2393, %f2255, %f2423;
	fma.rn.f32 	%f2432, %f2398, %f2263, %f2424;
	fma.rn.f32 	%f2433, %f2398, %f2265, %f2425;
	fma.rn.f32 	%f2434, %f2398, %f2267, %f2426;
	fma.rn.f32 	%f2435, %f2398, %f2269, %f2427;
	fma.rn.f32 	%f2436, %f2399, %f2263, %f2428;
	fma.rn.f32 	%f2437, %f2399, %f2265, %f2429;
	fma.rn.f32 	%f2438, %f2399, %f2267, %f2430;
	fma.rn.f32 	%f2439, %f2399, %f2269, %f2431;
	ld.shared.f32 	%f2440, [%r709+-1140];
	fma.rn.f32 	%f2441, %f2440, %f2277, %f2432;
	fma.rn.f32 	%f2442, %f2440, %f2279, %f2433;
	fma.rn.f32 	%f2443, %f2440, %f2281, %f2434;
	fma.rn.f32 	%f2444, %f2440, %f2283, %f2435;
	ld.shared.f32 	%f2445, [%r709+-84];
	fma.rn.f32 	%f2446, %f2445, %f2277, %f2436;
	fma.rn.f32 	%f2447, %f2445, %f2279, %f2437;
	fma.rn.f32 	%f2448, %f2445, %f2281, %f2438;
	fma.rn.f32 	%f2449, %f2445, %f2283, %f2439;
	ld.shared.f32 	%f2450, [%r709+-1136];
	fma.rn.f32 	%f3087, %f2450, %f2291, %f2441;
	fma.rn.f32 	%f3101, %f2450, %f2292, %f2442;
	fma.rn.f32 	%f3115, %f2450, %f2293, %f2443;
	fma.rn.f32 	%f3129, %f2450, %f2294, %f2444;
	ld.shared.f32 	%f2451, [%r709+-80];
	fma.rn.f32 	%f3143, %f2451, %f2291, %f2446;
	fma.rn.f32 	%f3157, %f2451, %f2292, %f2447;
	fma.rn.f32 	%f3171, %f2451, %f2293, %f2448;
	fma.rn.f32 	%f3185, %f2451, %f2294, %f2449;
	fma.rn.f32 	%f2452, %f2346, %f2207, %f3088;
	fma.rn.f32 	%f2453, %f2346, %f2209, %f3102;
	fma.rn.f32 	%f2454, %f2346, %f2211, %f3116;
	fma.rn.f32 	%f2455, %f2346, %f2213, %f3130;
	fma.rn.f32 	%f2456, %f2347, %f2207, %f3144;
	fma.rn.f32 	%f2457, %f2347, %f2209, %f3158;
	fma.rn.f32 	%f2458, %f2347, %f2211, %f3172;
	fma.rn.f32 	%f2459, %f2347, %f2213, %f3186;
	fma.rn.f32 	%f2460, %f2388, %f2221, %f2452;
	fma.rn.f32 	%f2461, %f2388, %f2223, %f2453;
	fma.rn.f32 	%f2462, %f2388, %f2225, %f2454;
	fma.rn.f32 	%f2463, %f2388, %f2227, %f2455;
	fma.rn.f32 	%f2464, %f2393, %f2221, %f2456;
	fma.rn.f32 	%f2465, %f2393, %f2223, %f2457;
	fma.rn.f32 	%f2466, %f2393, %f2225, %f2458;
	fma.rn.f32 	%f2467, %f2393, %f2227, %f2459;
	fma.rn.f32 	%f2468, %f2398, %f2235, %f2460;
	fma.rn.f32 	%f2469, %f2398, %f2237, %f2461;
	fma.rn.f32 	%f2470, %f2398, %f2239, %f2462;
	fma.rn.f32 	%f2471, %f2398, %f2241, %f2463;
	fma.rn.f32 	%f2472, %f2399, %f2235, %f2464;
	fma.rn.f32 	%f2473, %f2399, %f2237, %f2465;
	fma.rn.f32 	%f2474, %f2399, %f2239, %f2466;
	fma.rn.f32 	%f2475, %f2399, %f2241, %f2467;
	fma.rn.f32 	%f2476, %f2440, %f2249, %f2468;
	fma.rn.f32 	%f2477, %f2440, %f2251, %f2469;
	fma.rn.f32 	%f2478, %f2440, %f2253, %f2470;
	fma.rn.f32 	%f2479, %f2440, %f2255, %f2471;
	fma.rn.f32 	%f2480, %f2445, %f2249, %f2472;
	fma.rn.f32 	%f2481, %f2445, %f2251, %f2473;
	fma.rn.f32 	%f2482, %f2445, %f2253, %f2474;
	fma.rn.f32 	%f2483, %f2445, %f2255, %f2475;
	fma.rn.f32 	%f2484, %f2450, %f2263, %f2476;
	fma.rn.f32 	%f2485, %f2450, %f2265, %f2477;
	fma.rn.f32 	%f2486, %f2450, %f2267, %f2478;
	fma.rn.f32 	%f2487, %f2450, %f2269, %f2479;
	fma.rn.f32 	%f2488, %f2451, %f2263, %f2480;
	fma.rn.f32 	%f2489, %f2451, %f2265, %f2481;
	fma.rn.f32 	%f2490, %f2451, %f2267, %f2482;
	fma.rn.f32 	%f2491, %f2451, %f2269, %f2483;
	ld.shared.f32 	%f2492, [%r709+-1132];
	fma.rn.f32 	%f2493, %f2492, %f2277, %f2484;
	fma.rn.f32 	%f2494, %f2492, %f2279, %f2485;
	fma.rn.f32 	%f2495, %f2492, %f2281, %f2486;
	fma.rn.f32 	%f2496, %f2492, %f2283, %f2487;
	ld.shared.f32 	%f2497, [%r709+-76];
	fma.rn.f32 	%f2498, %f2497, %f2277, %f2488;
	fma.rn.f32 	%f2499, %f2497, %f2279, %f2489;
	fma.rn.f32 	%f2500, %f2497, %f2281, %f2490;
	fma.rn.f32 	%f2501, %f2497, %f2283, %f2491;
	ld.shared.f32 	%f2502, [%r709+-1128];
	fma.rn.f32 	%f3088, %f2502, %f2291, %f2493;
	fma.rn.f32 	%f3102, %f2502, %f2292, %f2494;
	fma.rn.f32 	%f3116, %f2502, %f2293, %f2495;
	fma.rn.f32 	%f3130, %f2502, %f2294, %f2496;
	ld.shared.f32 	%f2503, [%r709+-72];
	fma.rn.f32 	%f3144, %f2503, %f2291, %f2498;
	fma.rn.f32 	%f3158, %f2503, %f2292, %f2499;
	fma.rn.f32 	%f3172, %f2503, %f2293, %f2500;
	fma.rn.f32 	%f3186, %f2503, %f2294, %f2501;
	fma.rn.f32 	%f2504, %f2398, %f2207, %f3089;
	fma.rn.f32 	%f2505, %f2398, %f2209, %f3103;
	fma.rn.f32 	%f2506, %f2398, %f2211, %f3117;
	fma.rn.f32 	%f2507, %f2398, %f2213, %f3131;
	fma.rn.f32 	%f2508, %f2399, %f2207, %f3145;
	fma.rn.f32 	%f2509, %f2399, %f2209, %f3159;
	fma.rn.f32 	%f2510, %f2399, %f2211, %f3173;
	fma.rn.f32 	%f2511, %f2399, %f2213, %f3187;
	fma.rn.f32 	%f2512, %f2440, %f2221, %f2504;
	fma.rn.f32 	%f2513, %f2440, %f2223, %f2505;
	fma.rn.f32 	%f2514, %f2440, %f2225, %f2506;
	fma.rn.f32 	%f2515, %f2440, %f2227, %f2507;
	fma.rn.f32 	%f2516, %f2445, %f2221, %f2508;
	fma.rn.f32 	%f2517, %f2445, %f2223, %f2509;
	fma.rn.f32 	%f2518, %f2445, %f2225, %f2510;
	fma.rn.f32 	%f2519, %f2445, %f2227, %f2511;
	fma.rn.f32 	%f2520, %f2450, %f2235, %f2512;
	fma.rn.f32 	%f2521, %f2450, %f2237, %f2513;
	fma.rn.f32 	%f2522, %f2450, %f2239, %f2514;
	fma.rn.f32 	%f2523, %f2450, %f2241, %f2515;
	fma.rn.f32 	%f2524, %f2451, %f2235, %f2516;
	fma.rn.f32 	%f2525, %f2451, %f2237, %f2517;
	fma.rn.f32 	%f2526, %f2451, %f2239, %f2518;
	fma.rn.f32 	%f2527, %f2451, %f2241, %f2519;
	fma.rn.f32 	%f2528, %f2492, %f2249, %f2520;
	fma.rn.f32 	%f2529, %f2492, %f2251, %f2521;
	fma.rn.f32 	%f2530, %f2492, %f2253, %f2522;
	fma.rn.f32 	%f2531, %f2492, %f2255, %f2523;
	fma.rn.f32 	%f2532, %f2497, %f2249, %f2524;
	fma.rn.f32 	%f2533, %f2497, %f2251, %f2525;
	fma.rn.f32 	%f2534, %f2497, %f2253, %f2526;
	fma.rn.f32 	%f2535, %f2497, %f2255, %f2527;
	fma.rn.f32 	%f2536, %f2502, %f2263, %f2528;
	fma.rn.f32 	%f2537, %f2502, %f2265, %f2529;
	fma.rn.f32 	%f2538, %f2502, %f2267, %f2530;
	fma.rn.f32 	%f2539, %f2502, %f2269, %f2531;
	fma.rn.f32 	%f2540, %f2503, %f2263, %f2532;
	fma.rn.f32 	%f2541, %f2503, %f2265, %f2533;
	fma.rn.f32 	%f2542, %f2503, %f2267, %f2534;
	fma.rn.f32 	%f2543, %f2503, %f2269, %f2535;
	ld.shared.f32 	%f2544, [%r709+-1124];
	fma.rn.f32 	%f2545, %f2544, %f2277, %f2536;
	fma.rn.f32 	%f2546, %f2544, %f2279, %f2537;
	fma.rn.f32 	%f2547, %f2544, %f2281, %f2538;
	fma.rn.f32 	%f2548, %f2544, %f2283, %f2539;
	ld.shared.f32 	%f2549, [%r709+-68];
	fma.rn.f32 	%f2550, %f2549, %f2277, %f2540;
	fma.rn.f32 	%f2551, %f2549, %f2279, %f2541;
	fma.rn.f32 	%f2552, %f2549, %f2281, %f2542;
	fma.rn.f32 	%f2553, %f2549, %f2283, %f2543;
	ld.shared.f32 	%f2554, [%r709+-1120];
	fma.rn.f32 	%f3089, %f2554, %f2291, %f2545;
	fma.rn.f32 	%f3103, %f2554, %f2292, %f2546;
	fma.rn.f32 	%f3117, %f2554, %f2293, %f2547;
	fma.rn.f32 	%f3131, %f2554, %f2294, %f2548;
	ld.shared.f32 	%f2555, [%r709+-64];
	fma.rn.f32 	%f3145, %f2555, %f2291, %f2550;
	fma.rn.f32 	%f3159, %f2555, %f2292, %f2551;
	fma.rn.f32 	%f3173, %f2555, %f2293, %f2552;
	fma.rn.f32 	%f3187, %f2555, %f2294, %f2553;
	fma.rn.f32 	%f2556, %f2450, %f2207, %f3090;
	fma.rn.f32 	%f2557, %f2450, %f2209, %f3104;
	fma.rn.f32 	%f2558, %f2450, %f2211, %f3118;
	fma.rn.f32 	%f2559, %f2450, %f2213, %f3132;
	fma.rn.f32 	%f2560, %f2451, %f2207, %f3146;
	fma.rn.f32 	%f2561, %f2451, %f2209, %f3160;
	fma.rn.f32 	%f2562, %f2451, %f2211, %f3174;
	fma.rn.f32 	%f2563, %f2451, %f2213, %f3188;
	fma.rn.f32 	%f2564, %f2492, %f2221, %f2556;
	fma.rn.f32 	%f2565, %f2492, %f2223, %f2557;
	fma.rn.f32 	%f2566, %f2492, %f2225, %f2558;
	fma.rn.f32 	%f2567, %f2492, %f2227, %f2559;
	fma.rn.f32 	%f2568, %f2497, %f2221, %f2560;
	fma.rn.f32 	%f2569, %f2497, %f2223, %f2561;
	fma.rn.f32 	%f2570, %f2497, %f2225, %f2562;
	fma.rn.f32 	%f2571, %f2497, %f2227, %f2563;
	fma.rn.f32 	%f2572, %f2502, %f2235, %f2564;
	fma.rn.f32 	%f2573, %f2502, %f2237, %f2565;
	fma.rn.f32 	%f2574, %f2502, %f2239, %f2566;
	fma.rn.f32 	%f2575, %f2502, %f2241, %f2567;
	fma.rn.f32 	%f2576, %f2503, %f2235, %f2568;
	fma.rn.f32 	%f2577, %f2503, %f2237, %f2569;
	fma.rn.f32 	%f2578, %f2503, %f2239, %f2570;
	fma.rn.f32 	%f2579, %f2503, %f2241, %f2571;
	fma.rn.f32 	%f2580, %f2544, %f2249, %f2572;
	fma.rn.f32 	%f2581, %f2544, %f2251, %f2573;
	fma.rn.f32 	%f2582, %f2544, %f2253, %f2574;
	fma.rn.f32 	%f2583, %f2544, %f2255, %f2575;
	fma.rn.f32 	%f2584, %f2549, %f2249, %f2576;
	fma.rn.f32 	%f2585, %f2549, %f2251, %f2577;
	fma.rn.f32 	%f2586, %f2549, %f2253, %f2578;
	fma.rn.f32 	%f2587, %f2549, %f2255, %f2579;
	fma.rn.f32 	%f2588, %f2554, %f2263, %f2580;
	fma.rn.f32 	%f2589, %f2554, %f2265, %f2581;
	fma.rn.f32 	%f2590, %f2554, %f2267, %f2582;
	fma.rn.f32 	%f2591, %f2554, %f2269, %f2583;
	fma.rn.f32 	%f2592, %f2555, %f2263, %f2584;
	fma.rn.f32 	%f2593, %f2555, %f2265, %f2585;
	fma.rn.f32 	%f2594, %f2555, %f2267, %f2586;
	fma.rn.f32 	%f2595, %f2555, %f2269, %f2587;
	ld.shared.f32 	%f2596, [%r709+-1116];
	fma.rn.f32 	%f2597, %f2596, %f2277, %f2588;
	fma.rn.f32 	%f2598, %f2596, %f2279, %f2589;
	fma.rn.f32 	%f2599, %f2596, %f2281, %f2590;
	fma.rn.f32 	%f2600, %f2596, %f2283, %f2591;
	ld.shared.f32 	%f2601, [%r709+-60];
	fma.rn.f32 	%f2602, %f2601, %f2277, %f2592;
	fma.rn.f32 	%f2603, %f2601, %f2279, %f2593;
	fma.rn.f32 	%f2604, %f2601, %f2281, %f2594;
	fma.rn.f32 	%f2605, %f2601, %f2283, %f2595;
	ld.shared.f32 	%f2606, [%r709+-1112];
	fma.rn.f32 	%f3090, %f2606, %f2291, %f2597;
	fma.rn.f32 	%f3104, %f2606, %f2292, %f2598;
	fma.rn.f32 	%f3118, %f2606, %f2293, %f2599;
	fma.rn.f32 	%f3132, %f2606, %f2294, %f2600;
	ld.shared.f32 	%f2607, [%r709+-56];
	fma.rn.f32 	%f3146, %f2607, %f2291, %f2602;
	fma.rn.f32 	%f3160, %f2607, %f2292, %f2603;
	fma.rn.f32 	%f3174, %f2607, %f2293, %f2604;
	fma.rn.f32 	%f3188, %f2607, %f2294, %f2605;
	fma.rn.f32 	%f2608, %f2502, %f2207, %f3091;
	fma.rn.f32 	%f2609, %f2502, %f2209, %f3105;
	fma.rn.f32 	%f2610, %f2502, %f2211, %f3119;
	fma.rn.f32 	%f2611, %f2502, %f2213, %f3133;
	fma.rn.f32 	%f2612, %f2503, %f2207, %f3147;
	fma.rn.f32 	%f2613, %f2503, %f2209, %f3161;
	fma.rn.f32 	%f2614, %f2503, %f2211, %f3175;
	fma.rn.f32 	%f2615, %f2503, %f2213, %f3189;
	fma.rn.f32 	%f2616, %f2544, %f2221, %f2608;
	fma.rn.f32 	%f2617, %f2544, %f2223, %f2609;
	fma.rn.f32 	%f2618, %f2544, %f2225, %f2610;
	fma.rn.f32 	%f2619, %f2544, %f2227, %f2611;
	fma.rn.f32 	%f2620, %f2549, %f2221, %f2612;
	fma.rn.f32 	%f2621, %f2549, %f2223, %f2613;
	fma.rn.f32 	%f2622, %f2549, %f2225, %f2614;
	fma.rn.f32 	%f2623, %f2549, %f2227, %f2615;
	fma.rn.f32 	%f2624, %f2554, %f2235, %f2616;
	fma.rn.f32 	%f2625, %f2554, %f2237, %f2617;
	fma.rn.f32 	%f2626, %f2554, %f2239, %f2618;
	fma.rn.f32 	%f2627, %f2554, %f2241, %f2619;
	fma.rn.f32 	%f2628, %f2555, %f2235, %f2620;
	fma.rn.f32 	%f2629, %f2555, %f2237, %f2621;
	fma.rn.f32 	%f2630, %f2555, %f2239, %f2622;
	fma.rn.f32 	%f2631, %f2555, %f2241, %f2623;
	fma.rn.f32 	%f2632, %f2596, %f2249, %f2624;
	fma.rn.f32 	%f2633, %f2596, %f2251, %f2625;
	fma.rn.f32 	%f2634, %f2596, %f2253, %f2626;
	fma.rn.f32 	%f2635, %f2596, %f2255, %f2627;
	fma.rn.f32 	%f2636, %f2601, %f2249, %f2628;
	fma.rn.f32 	%f2637, %f2601, %f2251, %f2629;
	fma.rn.f32 	%f2638, %f2601, %f2253, %f2630;
	fma.rn.f32 	%f2639, %f2601, %f2255, %f2631;
	fma.rn.f32 	%f2640, %f2606, %f2263, %f2632;
	fma.rn.f32 	%f2641, %f2606, %f2265, %f2633;
	fma.rn.f32 	%f2642, %f2606, %f2267, %f2634;
	fma.rn.f32 	%f2643, %f2606, %f2269, %f2635;
	fma.rn.f32 	%f2644, %f2607, %f2263, %f2636;
	fma.rn.f32 	%f2645, %f2607, %f2265, %f2637;
	fma.rn.f32 	%f2646, %f2607, %f2267, %f2638;
	fma.rn.f32 	%f2647, %f2607, %f2269, %f2639;
	ld.shared.f32 	%f2648, [%r709+-1108];
	fma.rn.f32 	%f2649, %f2648, %f2277, %f2640;
	fma.rn.f32 	%f2650, %f2648, %f2279, %f2641;
	fma.rn.f32 	%f2651, %f2648, %f2281, %f2642;
	fma.rn.f32 	%f2652, %f2648, %f2283, %f2643;
	ld.shared.f32 	%f2653, [%r709+-52];
	fma.rn.f32 	%f2654, %f2653, %f2277, %f2644;
	fma.rn.f32 	%f2655, %f2653, %f2279, %f2645;
	fma.rn.f32 	%f2656, %f2653, %f2281, %f2646;
	fma.rn.f32 	%f2657, %f2653, %f2283, %f2647;
	ld.shared.f32 	%f2658, [%r709+-1104];
	fma.rn.f32 	%f3091, %f2658, %f2291, %f2649;
	fma.rn.f32 	%f3105, %f2658, %f2292, %f2650;
	fma.rn.f32 	%f3119, %f2658, %f2293, %f2651;
	fma.rn.f32 	%f3133, %f2658, %f2294, %f2652;
	ld.shared.f32 	%f2659, [%r709+-48];
	fma.rn.f32 	%f3147, %f2659, %f2291, %f2654;
	fma.rn.f32 	%f3161, %f2659, %f2292, %f2655;
	fma.rn.f32 	%f3175, %f2659, %f2293, %f2656;
	fma.rn.f32 	%f3189, %f2659, %f2294, %f2657;
	fma.rn.f32 	%f2660, %f2554, %f2207, %f3092;
	fma.rn.f32 	%f2661, %f2554, %f2209, %f3106;
	fma.rn.f32 	%f2662, %f2554, %f2211, %f3120;
	fma.rn.f32 	%f2663, %f2554, %f2213, %f3134;
	fma.rn.f32 	%f2664, %f2555, %f2207, %f3148;
	fma.rn.f32 	%f2665, %f2555, %f2209, %f3162;
	fma.rn.f32 	%f2666, %f2555, %f2211, %f3176;
	fma.rn.f32 	%f2667, %f2555, %f2213, %f3190;
	fma.rn.f32 	%f2668, %f2596, %f2221, %f2660;
	fma.rn.f32 	%f2669, %f2596, %f2223, %f2661;
	fma.rn.f32 	%f2670, %f2596, %f2225, %f2662;
	fma.rn.f32 	%f2671, %f2596, %f2227, %f2663;
	fma.rn.f32 	%f2672, %f2601, %f2221, %f2664;
	fma.rn.f32 	%f2673, %f2601, %f2223, %f2665;
	fma.rn.f32 	%f2674, %f2601, %f2225, %f2666;
	fma.rn.f32 	%f2675, %f2601, %f2227, %f2667;
	fma.rn.f32 	%f2676, %f2606, %f2235, %f2668;
	fma.rn.f32 	%f2677, %f2606, %f2237, %f2669;
	fma.rn.f32 	%f2678, %f2606, %f2239, %f2670;
	fma.rn.f32 	%f2679, %f2606, %f2241, %f2671;
	fma.rn.f32 	%f2680, %f2607, %f2235, %f2672;
	fma.rn.f32 	%f2681, %f2607, %f2237, %f2673;
	fma.rn.f32 	%f2682, %f2607, %f2239, %f2674;
	fma.rn.f32 	%f2683, %f2607, %f2241, %f2675;
	fma.rn.f32 	%f2684, %f2648, %f2249, %f2676;
	fma.rn.f32 	%f2685, %f2648, %f2251, %f2677;
	fma.rn.f32 	%f2686, %f2648, %f2253, %f2678;
	fma.rn.f32 	%f2687, %f2648, %f2255, %f2679;
	fma.rn.f32 	%f2688, %f2653, %f2249, %f2680;
	fma.rn.f32 	%f2689, %f2653, %f2251, %f2681;
	fma.rn.f32 	%f2690, %f2653, %f2253, %f2682;
	fma.rn.f32 	%f2691, %f2653, %f2255, %f2683;
	fma.rn.f32 	%f2692, %f2658, %f2263, %f2684;
	fma.rn.f32 	%f2693, %f2658, %f2265, %f2685;
	fma.rn.f32 	%f2694, %f2658, %f2267, %f2686;
	fma.rn.f32 	%f2695, %f2658, %f2269, %f2687;
	fma.rn.f32 	%f2696, %f2659, %f2263, %f2688;
	fma.rn.f32 	%f2697, %f2659, %f2265, %f2689;
	fma.rn.f32 	%f2698, %f2659, %f2267, %f2690;
	fma.rn.f32 	%f2699, %f2659, %f2269, %f2691;
	ld.shared.f32 	%f2700, [%r709+-1100];
	fma.rn.f32 	%f2701, %f2700, %f2277, %f2692;
	fma.rn.f32 	%f2702, %f2700, %f2279, %f2693;
	fma.rn.f32 	%f2703, %f2700, %f2281, %f2694;
	fma.rn.f32 	%f2704, %f2700, %f2283, %f2695;
	ld.shared.f32 	%f2705, [%r709+-44];
	fma.rn.f32 	%f2706, %f2705, %f2277, %f2696;
	fma.rn.f32 	%f2707, %f2705, %f2279, %f2697;
	fma.rn.f32 	%f2708, %f2705, %f2281, %f2698;
	fma.rn.f32 	%f2709, %f2705, %f2283, %f2699;
	ld.shared.f32 	%f2710, [%r709+-1096];
	fma.rn.f32 	%f3092, %f2710, %f2291, %f2701;
	fma.rn.f32 	%f3106, %f2710, %f2292, %f2702;
	fma.rn.f32 	%f3120, %f2710, %f2293, %f2703;
	fma.rn.f32 	%f3134, %f2710, %f2294, %f2704;
	ld.shared.f32 	%f2711, [%r709+-40];
	fma.rn.f32 	%f3148, %f2711, %f2291, %f2706;
	fma.rn.f32 	%f3162, %f2711, %f2292, %f2707;
	fma.rn.f32 	%f3176, %f2711, %f2293, %f2708;
	fma.rn.f32 	%f3190, %f2711, %f2294, %f2709;
	fma.rn.f32 	%f2712, %f2606, %f2207, %f3093;
	fma.rn.f32 	%f2713, %f2606, %f2209, %f3107;
	fma.rn.f32 	%f2714, %f2606, %f2211, %f3121;
	fma.rn.f32 	%f2715, %f2606, %f2213, %f3135;
	fma.rn.f32 	%f2716, %f2607, %f2207, %f3149;
	fma.rn.f32 	%f2717, %f2607, %f2209, %f3163;
	fma.rn.f32 	%f2718, %f2607, %f2211, %f3177;
	fma.rn.f32 	%f2719, %f2607, %f2213, %f3191;
	fma.rn.f32 	%f2720, %f2648, %f2221, %f2712;
	fma.rn.f32 	%f2721, %f2648, %f2223, %f2713;
	fma.rn.f32 	%f2722, %f2648, %f2225, %f2714;
	fma.rn.f32 	%f2723, %f2648, %f2227, %f2715;
	fma.rn.f32 	%f2724, %f2653, %f2221, %f2716;
	fma.rn.f32 	%f2725, %f2653, %f2223, %f2717;
	fma.rn.f32 	%f2726, %f2653, %f2225, %f2718;
	fma.rn.f32 	%f2727, %f2653, %f2227, %f2719;
	fma.rn.f32 	%f2728, %f2658, %f2235, %f2720;
	fma.rn.f32 	%f2729, %f2658, %f2237, %f2721;
	fma.rn.f32 	%f2730, %f2658, %f2239, %f2722;
	fma.rn.f32 	%f2731, %f2658, %f2241, %f2723;
	fma.rn.f32 	%f2732, %f2659, %f2235, %f2724;
	fma.rn.f32 	%f2733, %f2659, %f2237, %f2725;
	fma.rn.f32 	%f2734, %f2659, %f2239, %f2726;
	fma.rn.f32 	%f2735, %f2659, %f2241, %f2727;
	fma.rn.f32 	%f2736, %f2700, %f2249, %f2728;
	fma.rn.f32 	%f2737, %f2700, %f2251, %f2729;
	fma.rn.f32 	%f2738, %f2700, %f2253, %f2730;
	fma.rn.f32 	%f2739, %f2700, %f2255, %f2731;
	fma.rn.f32 	%f2740, %f2705, %f2249, %f2732;
	fma.rn.f32 	%f2741, %f2705, %f2251, %f2733;
	fma.rn.f32 	%f2742, %f2705, %f2253, %f2734;
	fma.rn.f32 	%f2743, %f2705, %f2255, %f2735;
	fma.rn.f32 	%f2744, %f2710, %f2263, %f2736;
	fma.rn.f32 	%f2745, %f2710, %f2265, %f2737;
	fma.rn.f32 	%f2746, %f2710, %f2267, %f2738;
	fma.rn.f32 	%f2747, %f2710, %f2269, %f2739;
	fma.rn.f32 	%f2748, %f2711, %f2263, %f2740;
	fma.rn.f32 	%f2749, %f2711, %f2265, %f2741;
	fma.rn.f32 	%f2750, %f2711, %f2267, %f2742;
	fma.rn.f32 	%f2751, %f2711, %f2269, %f2743;
	ld.shared.f32 	%f2752, [%r709+-1092];
	fma.rn.f32 	%f2753, %f2752, %f2277, %f2744;
	fma.rn.f32 	%f2754, %f2752, %f2279, %f2745;
	fma.rn.f32 	%f2755, %f2752, %f2281, %f2746;
	fma.rn.f32 	%f2756, %f2752, %f2283, %f2747;
	ld.shared.f32 	%f2757, [%r709+-36];
	fma.rn.f32 	%f2758, %f2757, %f2277, %f2748;
	fma.rn.f32 	%f2759, %f2757, %f2279, %f2749;
	fma.rn.f32 	%f2760, %f2757, %f2281, %f2750;
	fma.rn.f32 	%f2761, %f2757, %f2283, %f2751;
	ld.shared.f32 	%f2762, [%r709+-1088];
	fma.rn.f32 	%f3093, %f2762, %f2291, %f2753;
	fma.rn.f32 	%f3107, %f2762, %f2292, %f2754;
	fma.rn.f32 	%f3121, %f2762, %f2293, %f2755;
	fma.rn.f32 	%f3135, %f2762, %f2294, %f2756;
	ld.shared.f32 	%f2763, [%r709+-32];
	fma.rn.f32 	%f3149, %f2763, %f2291, %f2758;
	fma.rn.f32 	%f3163, %f2763, %f2292, %f2759;
	fma.rn.f32 	%f3177, %f2763, %f2293, %f2760;
	fma.rn.f32 	%f3191, %f2763, %f2294, %f2761;
	fma.rn.f32 	%f2764, %f2658, %f2207, %f3094;
	fma.rn.f32 	%f2765, %f2658, %f2209, %f3108;
	fma.rn.f32 	%f2766, %f2658, %f2211, %f3122;
	fma.rn.f32 	%f2767, %f2658, %f2213, %f3136;
	fma.rn.f32 	%f2768, %f2659, %f2207, %f3150;
	fma.rn.f32 	%f2769, %f2659, %f2209, %f3164;
	fma.rn.f32 	%f2770, %f2659, %f2211, %f3178;
	fma.rn.f32 	%f2771, %f2659, %f2213, %f3192;
	fma.rn.f32 	%f2772, %f2700, %f2221, %f2764;
	fma.rn.f32 	%f2773, %f2700, %f2223, %f2765;
	fma.rn.f32 	%f2774, %f2700, %f2225, %f2766;
	fma.rn.f32 	%f2775, %f2700, %f2227, %f2767;
	fma.rn.f32 	%f2776, %f2705, %f2221, %f2768;
	fma.rn.f32 	%f2777, %f2705, %f2223, %f2769;
	fma.rn.f32 	%f2778, %f2705, %f2225, %f2770;
	fma.rn.f32 	%f2779, %f2705, %f2227, %f2771;
	fma.rn.f32 	%f2780, %f2710, %f2235, %f2772;
	fma.rn.f32 	%f2781, %f2710, %f2237, %f2773;
	fma.rn.f32 	%f2782, %f2710, %f2239, %f2774;
	fma.rn.f32 	%f2783, %f2710, %f2241, %f2775;
	fma.rn.f32 	%f2784, %f2711, %f2235, %f2776;
	fma.rn.f32 	%f2785, %f2711, %f2237, %f2777;
	fma.rn.f32 	%f2786, %f2711, %f2239, %f2778;
	fma.rn.f32 	%f2787, %f2711, %f2241, %f2779;
	fma.rn.f32 	%f2788, %f2752, %f2249, %f2780;
	fma.rn.f32 	%f2789, %f2752, %f2251, %f2781;
	fma.rn.f32 	%f2790, %f2752, %f2253, %f2782;
	fma.rn.f32 	%f2791, %f2752, %f2255, %f2783;
	fma.rn.f32 	%f2792, %f2757, %f2249, %f2784;
	fma.rn.f32 	%f2793, %f2757, %f2251, %f2785;
	fma.rn.f32 	%f2794, %f2757, %f2253, %f2786;
	fma.rn.f32 	%f2795, %f2757, %f2255, %f2787;
	fma.rn.f32 	%f2796, %f2762, %f2263, %f2788;
	fma.rn.f32 	%f2797, %f2762, %f2265, %f2789;
	fma.rn.f32 	%f2798, %f2762, %f2267, %f2790;
	fma.rn.f32 	%f2799, %f2762, %f2269, %f2791;
	fma.rn.f32 	%f2800, %f2763, %f2263, %f2792;
	fma.rn.f32 	%f2801, %f2763, %f2265, %f2793;
	fma.rn.f32 	%f2802, %f2763, %f2267, %f2794;
	fma.rn.f32 	%f2803, %f2763, %f2269, %f2795;
	ld.shared.f32 	%f2804, [%r709+-1084];
	fma.rn.f32 	%f2805, %f2804, %f2277, %f2796;
	fma.rn.f32 	%f2806, %f2804, %f2279, %f2797;
	fma.rn.f32 	%f2807, %f2804, %f2281, %f2798;
	fma.rn.f32 	%f2808, %f2804, %f2283, %f2799;
	ld.shared.f32 	%f2809, [%r709+-28];
	fma.rn.f32 	%f2810, %f2809, %f2277, %f2800;
	fma.rn.f32 	%f2811, %f2809, %f2279, %f2801;
	fma.rn.f32 	%f2812, %f2809, %f2281, %f2802;
	fma.rn.f32 	%f2813, %f2809, %f2283, %f2803;
	ld.shared.f32 	%f2814, [%r709+-1080];
	fma.rn.f32 	%f3094, %f2814, %f2291, %f2805;
	fma.rn.f32 	%f3108, %f2814, %f2292, %f2806;
	fma.rn.f32 	%f3122, %f2814, %f2293, %f2807;
	fma.rn.f32 	%f3136, %f2814, %f2294, %f2808;
	ld.shared.f32 	%f2815, [%r709+-24];
	fma.rn.f32 	%f3150, %f2815, %f2291, %f2810;
	fma.rn.f32 	%f3164, %f2815, %f2292, %f2811;
	fma.rn.f32 	%f3178, %f2815, %f2293, %f2812;
	fma.rn.f32 	%f3192, %f2815, %f2294, %f2813;
	fma.rn.f32 	%f2816, %f2710, %f2207, %f3095;
	fma.rn.f32 	%f2817, %f2710, %f2209, %f3109;
	fma.rn.f32 	%f2818, %f2710, %f2211, %f3123;
	fma.rn.f32 	%f2819, %f2710, %f2213, %f3137;
	fma.rn.f32 	%f2820, %f2711, %f2207, %f3151;
	fma.rn.f32 	%f2821, %f2711, %f2209, %f3165;
	fma.rn.f32 	%f2822, %f2711, %f2211, %f3179;
	fma.rn.f32 	%f2823, %f2711, %f2213, %f3193;
	fma.rn.f32 	%f2824, %f2752, %f2221, %f2816;
	fma.rn.f32 	%f2825, %f2752, %f2223, %f2817;
	fma.rn.f32 	%f2826, %f2752, %f2225, %f2818;
	fma.rn.f32 	%f2827, %f2752, %f2227, %f2819;
	fma.rn.f32 	%f2828, %f2757, %f2221, %f2820;
	fma.rn.f32 	%f2829, %f2757, %f2223, %f2821;
	fma.rn.f32 	%f2830, %f2757, %f2225, %f2822;
	fma.rn.f32 	%f2831, %f2757, %f2227, %f2823;
	fma.rn.f32 	%f2832, %f2762, %f2235, %f2824;
	fma.rn.f32 	%f2833, %f2762, %f2237, %f2825;
	fma.rn.f32 	%f2834, %f2762, %f2239, %f2826;
	fma.rn.f32 	%f2835, %f2762, %f2241, %f2827;
	fma.rn.f32 	%f2836, %f2763, %f2235, %f2828;
	fma.rn.f32 	%f2837, %f2763, %f2237, %f2829;
	fma.rn.f32 	%f2838, %f2763, %f2239, %f2830;
	fma.rn.f32 	%f2839, %f2763, %f2241, %f2831;
	fma.rn.f32 	%f2840, %f2804, %f2249, %f2832;
	fma.rn.f32 	%f2841, %f2804, %f2251, %f2833;
	fma.rn.f32 	%f2842, %f2804, %f2253, %f2834;
	fma.rn.f32 	%f2843, %f2804, %f2255, %f2835;
	fma.rn.f32 	%f2844, %f2809, %f2249, %f2836;
	fma.rn.f32 	%f2845, %f2809, %f2251, %f2837;
	fma.rn.f32 	%f2846, %f2809, %f2253, %f2838;
	fma.rn.f32 	%f2847, %f2809, %f2255, %f2839;
	fma.rn.f32 	%f2848, %f2814, %f2263, %f2840;
	fma.rn.f32 	%f2849, %f2814, %f2265, %f2841;
	fma.rn.f32 	%f2850, %f2814, %f2267, %f2842;
	fma.rn.f32 	%f2851, %f2814, %f2269, %f2843;
	fma.rn.f32 	%f2852, %f2815, %f2263, %f2844;
	fma.rn.f32 	%f2853, %f2815, %f2265, %f2845;
	fma.rn.f32 	%f2854, %f2815, %f2267, %f2846;
	fma.rn.f32 	%f2855, %f2815, %f2269, %f2847;
	ld.shared.f32 	%f2856, [%r709+-1076];
	fma.rn.f32 	%f2857, %f2856, %f2277, %f2848;
	fma.rn.f32 	%f2858, %f2856, %f2279, %f2849;
	fma.rn.f32 	%f2859, %f2856, %f2281, %f2850;
	fma.rn.f32 	%f2860, %f2856, %f2283, %f2851;
	ld.shared.f32 	%f2861, [%r709+-20];
	fma.rn.f32 	%f2862, %f2861, %f2277, %f2852;
	fma.rn.f32 	%f2863, %f2861, %f2279, %f2853;
	fma.rn.f32 	%f2864, %f2861, %f2281, %f2854;
	fma.rn.f32 	%f2865, %f2861, %f2283, %f2855;
	ld.shared.f32 	%f2866, [%r709+-1072];
	fma.rn.f32 	%f3095, %f2866, %f2291, %f2857;
	fma.rn.f32 	%f3109, %f2866, %f2292, %f2858;
	fma.rn.f32 	%f3123, %f2866, %f2293, %f2859;
	fma.rn.f32 	%f3137, %f2866, %f2294, %f2860;
	ld.shared.f32 	%f2867, [%r709+-16];
	fma.rn.f32 	%f3151, %f2867, %f2291, %f2862;
	fma.rn.f32 	%f3165, %f2867, %f2292, %f2863;
	fma.rn.f32 	%f3179, %f2867, %f2293, %f2864;
	fma.rn.f32 	%f3193, %f2867, %f2294, %f2865;
	fma.rn.f32 	%f2868, %f2762, %f2207, %f3096;
	fma.rn.f32 	%f2869, %f2762, %f2209, %f3110;
	fma.rn.f32 	%f2870, %f2762, %f2211, %f3124;
	fma.rn.f32 	%f2871, %f2762, %f2213, %f3138;
	fma.rn.f32 	%f2872, %f2763, %f2207, %f3152;
	fma.rn.f32 	%f2873, %f2763, %f2209, %f3166;
	fma.rn.f32 	%f2874, %f2763, %f2211, %f3180;
	fma.rn.f32 	%f2875, %f2763, %f2213, %f3194;
	fma.rn.f32 	%f2876, %f2804, %f2221, %f2868;
	fma.rn.f32 	%f2877, %f2804, %f2223, %f2869;
	fma.rn.f32 	%f2878, %f2804, %f2225, %f2870;
	fma.rn.f32 	%f2879, %f2804, %f2227, %f2871;
	fma.rn.f32 	%f2880, %f2809, %f2221, %f2872;
	fma.rn.f32 	%f2881, %f2809, %f2223, %f2873;
	fma.rn.f32 	%f2882, %f2809, %f2225, %f2874;
	fma.rn.f32 	%f2883, %f2809, %f2227, %f2875;
	fma.rn.f32 	%f2884, %f2814, %f2235, %f2876;
	fma.rn.f32 	%f2885, %f2814, %f2237, %f2877;
	fma.rn.f32 	%f2886, %f2814, %f2239, %f2878;
	fma.rn.f32 	%f2887, %f2814, %f2241, %f2879;
	fma.rn.f32 	%f2888, %f2815, %f2235, %f2880;
	fma.rn.f32 	%f2889, %f2815, %f2237, %f2881;
	fma.rn.f32 	%f2890, %f2815, %f2239, %f2882;
	fma.rn.f32 	%f2891, %f2815, %f2241, %f2883;
	fma.rn.f32 	%f2892, %f2856, %f2249, %f2884;
	fma.rn.f32 	%f2893, %f2856, %f2251, %f2885;
	fma.rn.f32 	%f2894, %f2856, %f2253, %f2886;
	fma.rn.f32 	%f2895, %f2856, %f2255, %f2887;
	fma.rn.f32 	%f2896, %f2861, %f2249, %f2888;
	fma.rn.f32 	%f2897, %f2861, %f2251, %f2889;
	fma.rn.f32 	%f2898, %f2861, %f2253, %f2890;
	fma.rn.f32 	%f2899, %f2861, %f2255, %f2891;
	fma.rn.f32 	%f2900, %f2866, %f2263, %f2892;
	fma.rn.f32 	%f2901, %f2866, %f2265, %f2893;
	fma.rn.f32 	%f2902, %f2866, %f2267, %f2894;
	fma.rn.f32 	%f2903, %f2866, %f2269, %f2895;
	fma.rn.f32 	%f2904, %f2867, %f2263, %f2896;
	fma.rn.f32 	%f2905, %f2867, %f2265, %f2897;
	fma.rn.f32 	%f2906, %f2867, %f2267, %f2898;
	fma.rn.f32 	%f2907, %f2867, %f2269, %f2899;
	ld.shared.f32 	%f2908, [%r709+-1068];
	fma.rn.f32 	%f2909, %f2908, %f2277, %f2900;
	fma.rn.f32 	%f2910, %f2908, %f2279, %f2901;
	fma.rn.f32 	%f2911, %f2908, %f2281, %f2902;
	fma.rn.f32 	%f2912, %f2908, %f2283, %f2903;
	ld.shared.f32 	%f2913, [%r709+-12];
	fma.rn.f32 	%f2914, %f2913, %f2277, %f2904;
	fma.rn.f32 	%f2915, %f2913, %f2279, %f2905;
	fma.rn.f32 	%f2916, %f2913, %f2281, %f2906;
	fma.rn.f32 	%f2917, %f2913, %f2283, %f2907;
	ld.shared.f32 	%f2918, [%r709+-1064];
	fma.rn.f32 	%f3096, %f2918, %f2291, %f2909;
	fma.rn.f32 	%f3110, %f2918, %f2292, %f2910;
	fma.rn.f32 	%f3124, %f2918, %f2293, %f2911;
	fma.rn.f32 	%f3138, %f2918, %f2294, %f2912;
	ld.shared.f32 	%f2919, [%r709+-8];
	fma.rn.f32 	%f3152, %f2919, %f2291, %f2914;
	fma.rn.f32 	%f3166, %f2919, %f2292, %f2915;
	fma.rn.f32 	%f3180, %f2919, %f2293, %f2916;
	fma.rn.f32 	%f3194, %f2919, %f2294, %f2917;
	fma.rn.f32 	%f2920, %f2814, %f2207, %f3097;
	fma.rn.f32 	%f2921, %f2814, %f2209, %f3111;
	fma.rn.f32 	%f2922, %f2814, %f2211, %f3125;
	fma.rn.f32 	%f2923, %f2814, %f2213, %f3139;
	fma.rn.f32 	%f2924, %f2815, %f2207, %f3153;
	fma.rn.f32 	%f2925, %f2815, %f2209, %f3167;
	fma.rn.f32 	%f2926, %f2815, %f2211, %f3181;
	fma.rn.f32 	%f2927, %f2815, %f2213, %f3195;
	fma.rn.f32 	%f2928, %f2856, %f2221, %f2920;
	fma.rn.f32 	%f2929, %f2856, %f2223, %f2921;
	fma.rn.f32 	%f2930, %f2856, %f2225, %f2922;
	fma.rn.f32 	%f2931, %f2856, %f2227, %f2923;
	fma.rn.f32 	%f2932, %f2861, %f2221, %f2924;
	fma.rn.f32 	%f2933, %f2861, %f2223, %f2925;
	fma.rn.f32 	%f2934, %f2861, %f2225, %f2926;
	fma.rn.f32 	%f2935, %f2861, %f2227, %f2927;
	fma.rn.f32 	%f2936, %f2866, %f2235, %f2928;
	fma.rn.f32 	%f2937, %f2866, %f2237, %f2929;
	fma.rn.f32 	%f2938, %f2866, %f2239, %f2930;
	fma.rn.f32 	%f2939, %f2866, %f2241, %f2931;
	fma.rn.f32 	%f2940, %f2867, %f2235, %f2932;
	fma.rn.f32 	%f2941, %f2867, %f2237, %f2933;
	fma.rn.f32 	%f2942, %f2867, %f2239, %f2934;
	fma.rn.f32 	%f2943, %f2867, %f2241, %f2935;
	fma.rn.f32 	%f2944, %f2908, %f2249, %f2936;
	fma.rn.f32 	%f2945, %f2908, %f2251, %f2937;
	fma.rn.f32 	%f2946, %f2908, %f2253, %f2938;
	fma.rn.f32 	%f2947, %f2908, %f2255, %f2939;
	fma.rn.f32 	%f2948, %f2913, %f2249, %f2940;
	fma.rn.f32 	%f2949, %f2913, %f2251, %f2941;
	fma.rn.f32 	%f2950, %f2913, %f2253, %f2942;
	fma.rn.f32 	%f2951, %f2913, %f2255, %f2943;
	fma.rn.f32 	%f2952, %f2918, %f2263, %f2944;
	fma.rn.f32 	%f2953, %f2918, %f2265, %f2945;
	fma.rn.f32 	%f2954, %f2918, %f2267, %f2946;
	fma.rn.f32 	%f2955, %f2918, %f2269, %f2947;
	fma.rn.f32 	%f2956, %f2919, %f2263, %f2948;
	fma.rn.f32 	%f2957, %f2919, %f2265, %f2949;
	fma.rn.f32 	%f2958, %f2919, %f2267, %f2950;
	fma.rn.f32 	%f2959, %f2919, %f2269, %f2951;
	ld.shared.f32 	%f2960, [%r709+-1060];
	fma.rn.f32 	%f2961, %f2960, %f2277, %f2952;
	fma.rn.f32 	%f2962, %f2960, %f2279, %f2953;
	fma.rn.f32 	%f2963, %f2960, %f2281, %f2954;
	fma.rn.f32 	%f2964, %f2960, %f2283, %f2955;
	ld.shared.f32 	%f2965, [%r709+-4];
	fma.rn.f32 	%f2966, %f2965, %f2277, %f2956;
	fma.rn.f32 	%f2967, %f2965, %f2279, %f2957;
	fma.rn.f32 	%f2968, %f2965, %f2281, %f2958;
	fma.rn.f32 	%f2969, %f2965, %f2283, %f2959;
	ld.shared.f32 	%f2970, [%r709+-1056];
	fma.rn.f32 	%f3097, %f2970, %f2291, %f2961;
	fma.rn.f32 	%f3111, %f2970, %f2292, %f2962;
	fma.rn.f32 	%f3125, %f2970, %f2293, %f2963;
	fma.rn.f32 	%f3139, %f2970, %f2294, %f2964;
	ld.shared.f32 	%f2971, [%r709];
	fma.rn.f32 	%f3153, %f2971, %f2291, %f2966;
	fma.rn.f32 	%f3167, %f2971, %f2292, %f2967;
	fma.rn.f32 	%f3181, %f2971, %f2293, %f2968;
	fma.rn.f32 	%f3195, %f2971, %f2294, %f2969;
	add.s32 	%r710, %r710, 132;
	add.s32 	%r709, %r709, 132;
	add.s32 	%r708, %r708, 1792;
	setp.ne.s32 	%p59, %r710, 6468;
	@%p59 bra 	$L__BB0_47;
	ld.param.u64 	%rd406, [main_kernel0_param_2];
	cvta.to.global.u64 	%rd403, %rd406;
	mov.u32 	%r683, %ctaid.x;
	shr.u32 	%r684, %r683, 3;
	and.b32  	%r685, %r683, 7;
	mov.u32 	%r686, %tid.x;
	shr.u32 	%r687, %r686, 4;
	mad.lo.s32 	%r688, %r687, 7152, %r686;
	mad.lo.s32 	%r689, %r684, 57344, %r688;
	mad.lo.s32 	%r690, %r685, 896, %r689;
	mul.wide.u32 	%rd404, %r690, 4;
	add.s64 	%rd405, %rd403, %rd404;
	st.global.f32 	[%rd405], %f3084;
	st.global.f32 	[%rd405+64], %f3098;
	st.global.f32 	[%rd405+128], %f3112;
	st.global.f32 	[%rd405+192], %f3126;
	st.global.f32 	[%rd405+114688], %f3140;
	st.global.f32 	[%rd405+114752], %f3154;
	st.global.f32 	[%rd405+114816], %f3168;
	st.global.f32 	[%rd405+114880], %f3182;
	st.global.f32 	[%rd405+256], %f3085;
	st.global.f32 	[%rd405+320], %f3099;
	st.global.f32 	[%rd405+384], %f3113;
	st.global.f32 	[%rd405+448], %f3127;
	st.global.f32 	[%rd405+114944], %f3141;
	st.global.f32 	[%rd405+115008], %f3155;
	st.global.f32 	[%rd405+115072], %f3169;
	st.global.f32 	[%rd405+115136], %f3183;
	st.global.f32 	[%rd405+512], %f3086;
	st.global.f32 	[%rd405+576], %f3100;
	st.global.f32 	[%rd405+640], %f3114;
	st.global.f32 	[%rd405+704], %f3128;
	st.global.f32 	[%rd405+115200], %f3142;
	st.global.f32 	[%rd405+115264], %f3156;
	st.global.f32 	[%rd405+115328], %f3170;
	st.global.f32 	[%rd405+115392], %f3184;
	st.global.f32 	[%rd405+768], %f3087;
	st.global.f32 	[%rd405+832], %f3101;
	st.global.f32 	[%rd405+896], %f3115;
	st.global.f32 	[%rd405+960], %f3129;
	st.global.f32 	[%rd405+115456], %f3143;
	st.global.f32 	[%rd405+115520], %f3157;
	st.global.f32 	[%rd405+115584], %f3171;
	st.global.f32 	[%rd405+115648], %f3185;
	st.global.f32 	[%rd405+1024], %f3088;
	st.global.f32 	[%rd405+1088], %f3102;
	st.global.f32 	[%rd405+1152], %f3116;
	st.global.f32 	[%rd405+1216], %f3130;
	st.global.f32 	[%rd405+115712], %f3144;
	st.global.f32 	[%rd405+115776], %f3158;
	st.global.f32 	[%rd405+115840], %f3172;
	st.global.f32 	[%rd405+115904], %f3186;
	st.global.f32 	[%rd405+1280], %f3089;
	st.global.f32 	[%rd405+1344], %f3103;
	st.global.f32 	[%rd405+1408], %f3117;
	st.global.f32 	[%rd405+1472], %f3131;
	st.global.f32 	[%rd405+115968], %f3145;
	st.global.f32 	[%rd405+116032], %f3159;
	st.global.f32 	[%rd405+116096], %f3173;
	st.global.f32 	[%rd405+116160], %f3187;
	st.global.f32 	[%rd405+1536], %f3090;
	st.global.f32 	[%rd405+1600], %f3104;
	st.global.f32 	[%rd405+1664], %f3118;
	st.global.f32 	[%rd405+1728], %f3132;
	st.global.f32 	[%rd405+116224], %f3146;
	st.global.f32 	[%rd405+116288], %f3160;
	st.global.f32 	[%rd405+116352], %f3174;
	st.global.f32 	[%rd405+116416], %f3188;
	st.global.f32 	[%rd405+1792], %f3091;
	st.global.f32 	[%rd405+1856], %f3105;
	st.global.f32 	[%rd405+1920], %f3119;
	st.global.f32 	[%rd405+1984], %f3133;
	st.global.f32 	[%rd405+116480], %f3147;
	st.global.f32 	[%rd405+116544], %f3161;
	st.global.f32 	[%rd405+116608], %f3175;
	st.global.f32 	[%rd405+116672], %f3189;
	st.global.f32 	[%rd405+2048], %f3092;
	st.global.f32 	[%rd405+2112], %f3106;
	st.global.f32 	[%rd405+2176], %f3120;
	st.global.f32 	[%rd405+2240], %f3134;
	st.global.f32 	[%rd405+116736], %f3148;
	st.global.f32 	[%rd405+116800], %f3162;
	st.global.f32 	[%rd405+116864], %f3176;
	st.global.f32 	[%rd405+116928], %f3190;
	st.global.f32 	[%rd405+2304], %f3093;
	st.global.f32 	[%rd405+2368], %f3107;
	st.global.f32 	[%rd405+2432], %f3121;
	st.global.f32 	[%rd405+2496], %f3135;
	st.global.f32 	[%rd405+116992], %f3149;
	st.global.f32 	[%rd405+117056], %f3163;
	st.global.f32 	[%rd405+117120], %f3177;
	st.global.f32 	[%rd405+117184], %f3191;
	st.global.f32 	[%rd405+2560], %f3094;
	st.global.f32 	[%rd405+2624], %f3108;
	st.global.f32 	[%rd405+2688], %f3122;
	st.global.f32 	[%rd405+2752], %f3136;
	st.global.f32 	[%rd405+117248], %f3150;
	st.global.f32 	[%rd405+117312], %f3164;
	st.global.f32 	[%rd405+117376], %f3178;
	st.global.f32 	[%rd405+117440], %f3192;
	st.global.f32 	[%rd405+2816], %f3095;
	st.global.f32 	[%rd405+2880], %f3109;
	st.global.f32 	[%rd405+2944], %f3123;
	st.global.f32 	[%rd405+3008], %f3137;
	st.global.f32 	[%rd405+117504], %f3151;
	st.global.f32 	[%rd405+117568], %f3165;
	st.global.f32 	[%rd405+117632], %f3179;
	st.global.f32 	[%rd405+117696], %f3193;
	st.global.f32 	[%rd405+3072], %f3096;
	st.global.f32 	[%rd405+3136], %f3110;
	st.global.f32 	[%rd405+3200], %f3124;
	st.global.f32 	[%rd405+3264], %f3138;
	st.global.f32 	[%rd405+117760], %f3152;
	st.global.f32 	[%rd405+117824], %f3166;
	st.global.f32 	[%rd405+117888], %f3180;
	st.global.f32 	[%rd405+117952], %f3194;
	st.global.f32 	[%rd405+3328], %f3097;
	st.global.f32 	[%rd405+3392], %f3111;
	st.global.f32 	[%rd405+3456], %f3125;
	st.global.f32 	[%rd405+3520], %f3139;
	st.global.f32 	[%rd405+118016], %f3153;
	st.global.f32 	[%rd405+118080], %f3167;
	st.global.f32 	[%rd405+118144], %f3181;
	st.global.f32 	[%rd405+118208], %f3195;
	ret;

}


// ===== COMPILED SASS (sm_100) =====

	.target	sm_100

	.elftype	@"ET_EXEC"


//--------------------- .note.nv.tkinfo           --------------------------
	.section	.note.nv.tkinfo,"",@"SHT_NOTE"
	.sectionflags	@"SHF_NOTE_NV_TKINFO"
	.tkinfo
        /*0018*/ 	.word	0x00000002
        /*0030*/ 	.string	""
        /*0030*/ 	.string	"ptxas"
        /*0030*/ 	.string	"Cuda compilation tools, release 13.0, V13.0.88"
        /*0030*/ 	.string	"Build cuda_13.0.r13.0/compiler.36424714_0"
        /*0030*/ 	.string	"-arch sm_100 -m 64 "



//--------------------- .note.nv.cuinfo           --------------------------
	.section	.note.nv.cuinfo,"",@"SHT_NOTE"
	.sectionflags	@"SHF_NOTE_NV_CUINFO"
        /*0018*/ 	.short	0x0002
        /*001a*/ 	.short	0x0064
        /*001c*/ 	.short	0x0082
	.zero		2


//--------------------- .nv.info                  --------------------------
	.section	.nv.info,"",@"SHT_CUDA_INFO"
	.align	4


	//----- nvinfo : EIATTR_REGCOUNT
	.align		4
        /*0000*/ 	.byte	0x04, 0x2f
        /*0002*/ 	.short	(.L_1 - .L_0)
	.align		4
.L_0:
        /*0004*/ 	.word	index@(main_kernel0)
        /*0008*/ 	.word	0x000000aa


	//----- nvinfo : EIATTR_FRAME_SIZE
	.align		4
.L_1:
        /*000c*/ 	.byte	0x04, 0x11
        /*000e*/ 	.short	(.L_3 - .L_2)
	.align		4
.L_2:
        /*0010*/ 	.word	index@(main_kernel0)
        /*0014*/ 	.word	0x00000000


	//----- nvinfo : EIATTR_MIN_STACK_SIZE
	.align		4
.L_3:
        /*0018*/ 	.byte	0x04, 0x12
        /*001a*/ 	.short	(.L_5 - .L_4)
	.align		4
.L_4:
        /*001c*/ 	.word	index@(main_kernel0)
        /*0020*/ 	.word	0x00000000
.L_5:


//--------------------- .nv.compat                --------------------------
	.section	.nv.compat,"",@"SHT_CUDA_COMPAT_INFO"
	.align	4
        /*0000*/ 	.byte	0x02, 0x09, 0x00, 0x00, 0x02, 0x02, 0x01, 0x00, 0x02, 0x05, 0x05, 0x00, 0x03, 0x07, 0x01, 0x01
        /*0010*/ 	.byte	0x02, 0x03, 0x00, 0x00, 0x02, 0x06, 0x01, 0x00, 0x04, 0x0b, 0x08, 0x00, 0x09, 0x00, 0x00, 0x00
        /*0020*/ 	.byte	0x00, 0x00, 0x00, 0x00


//--------------------- .nv.info.main_kernel0     --------------------------
	.section	.nv.info.main_kernel0,"",@"SHT_CUDA_INFO"
	.sectionflags	@""
	.align	4


	//----- nvinfo : EIATTR_CUDA_API_VERSION
	.align		4
        /*0000*/ 	.byte	0x04, 0x37
        /*0002*/ 	.short	(.L_7 - .L_6)
.L_6:
        /*0004*/ 	.word	0x00000082


	//----- nvinfo : EIATTR_KPARAM_INFO
	.align		4
.L_7:
        /*0008*/ 	.byte	0x04, 0x17
        /*000a*/ 	.short	(.L_9 - .L_8)
.L_8:
        /*000c*/ 	.word	0x00000000
        /*0010*/ 	.short	0x0002
        /*0012*/ 	.short	0x0010
        /*0014*/ 	.byte	0x00, 0xf5, 0x21, 0x00


	//----- nvinfo : EIATTR_KPARAM_INFO
	.align		4
.L_9:
        /*0018*/ 	.byte	0x04, 0x17
        /*001a*/ 	.short	(.L_11 - .L_10)
.L_10:
        /*001c*/ 	.word	0x00000000
        /*0020*/ 	.short	0x0001
        /*0022*/ 	.short	0x0008
        /*0024*/ 	.byte	0x00, 0xf5, 0x21, 0x00


	//----- nvinfo : EIATTR_KPARAM_INFO
	.align		4
.L_11:
        /*0028*/ 	.byte	0x04, 0x17
        /*002a*/ 	.short	(.L_13 - .L_12)
.L_12:
        /*002c*/ 	.word	0x00000000
        /*0030*/ 	.short	0x0000
        /*0032*/ 	.short	0x0000
        /*0034*/ 	.byte	0x00, 0xf5, 0x21, 0x00


	//----- nvinfo : EIATTR_SPARSE_MMA_MASK
	.align		4
.L_13:
        /*0038*/ 	.byte	0x03, 0x50
        /*003a*/ 	.short	0x0000


	//----- nvinfo : EIATTR_MAXREG_COUNT
	.align		4
        /*003c*/ 	.byte	0x03, 0x1b
        /*003e*/ 	.short	0x00ff


	//----- nvinfo : EIATTR_NUM_BARRIERS
	.align		4
        /*0040*/ 	.byte	0x02, 0x4c
        /*0042*/ 	.byte	0x01
	.zero		1


	//----- nvinfo : EIATTR_MERCURY_ISA_VERSION
	.align		4
        /*0044*/ 	.byte	0x03, 0x5f
        /*0046*/ 	.short	0x0101


	//----- nvinfo : EIATTR_VRC_CTA_INIT_COUNT
	.align		4
        /*0048*/ 	.byte	0x02, 0x4a
	.zero		1
	.zero		1


	//----- nvinfo : EIATTR_EXIT_INSTR_OFFSETS
	.align		4
        /*004c*/ 	.byte	0x04, 0x1c
        /*004e*/ 	.short	(.L_15 - .L_14)


	//   ....[0]....
.L_14:
        /*0050*/ 	.word	0x000107f0


	//----- nvinfo : EIATTR_MAX_THREADS
	.align		4
.L_15:
        /*0054*/ 	.byte	0x04, 0x05
        /*0056*/ 	.short	(.L_17 - .L_16)
.L_16:
        /*0058*/ 	.word	0x00000040
        /*005c*/ 	.word	0x00000001
        /*0060*/ 	.word	0x00000001


	//----- nvinfo : EIATTR_CRS_STACK_SIZE
	.align		4
.L_17:
        /*0064*/ 	.byte	0x04, 0x1e
        /*0066*/ 	.short	(.L_19 - .L_18)
.L_18:
        /*0068*/ 	.word	0x00000000


	//----- nvinfo : EIATTR_CBANK_PARAM_SIZE
	.align		4
.L_19:
        /*006c*/ 	.byte	0x03, 0x19
        /*006e*/ 	.short	0x0018


	//----- nvinfo : EIATTR_PARAM_CBANK
	.align		4
        /*0070*/ 	.byte	0x04, 0x0a
        /*0072*/ 	.short	(.L_21 - .L_20)
	.align		4
.L_20:
        /*0074*/ 	.word	index@(.nv.constant0.main_kernel0)
        /*0078*/ 	.short	0x0380
        /*007a*/ 	.short	0x0018


	//----- nvinfo : EIATTR_SW_WAR
	.align		4
.L_21:
        /*007c*/ 	.byte	0x04, 0x36
        /*007e*/ 	.short	(.L_23 - .L_22)
.L_22:
        /*0080*/ 	.word	0x00000008
.L_23:


//--------------------- .nv.callgraph             --------------------------
	.section	.nv.callgraph,"",@"SHT_CUDA_CALLGRAPH"
	.align	4
	.sectionentsize	8
	.align		4
        /*0000*/ 	.word	0x00000000
	.align		4
        /*0004*/ 	.word	0xffffffff
	.align		4
        /*0008*/ 	.word	0x00000000
	.align		4
        /*000c*/ 	.word	0xfffffffe
	.align		4
        /*0010*/ 	.word	0x00000000
	.align		4
        /*0014*/ 	.word	0xfffffffd
	.align		4
        /*0018*/ 	.word	0x00000000
	.align		4
        /*001c*/ 	.word	0xfffffffc


//--------------------- .text.main_kernel0        --------------------------
	.section	.text.main_kernel0,"ax",@progbits
	.align	128
        .global         main_kernel0
        .type           main_kernel0,@function
        .size           main_kernel0,(.L_x_34 - main_kernel0)
        .other          main_kernel0,@"STO_CUDA_ENTRY STV_DEFAULT"
main_kernel0:
.text.main_kernel0:
[----:B------:R-:W1:Y:S01]  /*0000*/  LDC R1, c[0x0][0x37c] ;  /* 0x0000df00ff017b82 */ /* 0x000e620000000800 */
[----:B------:R-:W2:Y:S01]  /*0010*/  S2R R0, SR_TID.X ;  /* 0x0000000000007919 */ /* 0x000ea20000002100 */
[----:B------:R-:W-:Y:S01]  /*0020*/  MOV R39, 0x400 ;  /* 0x0000040000277802 */ /* 0x000fe20000000f00 */
[----:B------:R-:W-:Y:S01]  /*0030*/  UMOV UR4, 0x3340 ;  /* 0x0000334000047882 */ /* 0x000fe20000000000 */
[C-C-:B-1----:R-:W-:Y:S01]  /*0040*/  PRMT R17, R1.reuse, 0x3340, R1.reuse ;  /* 0x0000334001117816 */ /* 0x142fe20000000001 */
[----:B------:R-:W1:Y:S01]  /*0050*/  S2R R4, SR_CgaCtaId ;  /* 0x0000000000047919 */ /* 0x000e620000008800 */
[----:B------:R-:W-:Y:S01]  /*0060*/  MOV R8, UR4 ;  /* 0x0000000400087c02 */ /* 0x000fe20008000f00 */
[----:B------:R-:W-:Y:S01]  /*0070*/  BSSY.RECONVERGENT B0, `(.L_x_0) ;  /* 0x0000069000007945 */ /* 0x000fe20003800200 */
[----:B------:R-:W-:Y:S01]  /*0080*/  MOV R28, UR4 ;  /* 0x00000004001c7c02 */ /* 0x000fe20008000f00 */
[----:B------:R-:W3:Y:S01]  /*0090*/  S2R R12, SR_CTAID.X ;  /* 0x00000000000c7919 */ /* 0x000ee20000002500 */
[----:B------:R-:W-:Y:S01]  /*00a0*/  MOV R32, UR4 ;  /* 0x0000000400207c02 */ /* 0x000fe20008000f00 */
[----:B------:R-:W-:Y:S01]  /*00b0*/  HFMA2 R16, -RZ, RZ, 0, 4.00543212890625e-05 ;  /* 0x000002a0ff107431 */ /* 0x000fe200000001ff */
[----:B------:R-:W-:Y:S01]  /*00c0*/  MOV R30, UR4 ;  /* 0x00000004001e7c02 */ /* 0x000fe20008000f00 */
[----:B------:R-:W4:Y:S01]  /*00d0*/  S2R R38, SR_SWINHI ;  /* 0x0000000000267919 */ /* 0x000f220000002f00 */
[----:B------:R-:W-:-:S02]  /*00e0*/  PRMT R11, R1, 0x3340, R1 ;  /* 0x00003340010b7816 */ /* 0x000fc40000000001 */
[C---:B--2---:R-:W-:Y:S02]  /*00f0*/  LOP3.LUT R2, R0.reuse, 0x240, RZ, 0xfc, !PT ;  /* 0x0000024000027812 */ /* 0x044fe400078efcff */
[----:B------:R-:W-:Y:S02]  /*0100*/  ISETP.GT.U32.AND P2, PT, R0, 0x20, PT ;  /* 0x000000200000780c */ /* 0x000fe40003f44070 */
[----:B-1----:R-:W-:Y:S02]  /*0110*/  LEA R5, R4, R39, 0x18 ;  /* 0x0000002704057211 */ /* 0x002fe400078ec0ff */
[----:B------:R-:W-:Y:S02]  /*0120*/  LOP3.LUT R2, R2, 0xffff, RZ, 0xc0, !PT ;  /* 0x0000ffff02027812 */ /* 0x000fe400078ec0ff */
[----:B---3--:R-:W-:Y:S02]  /*0130*/  SHF.L.U32 R14, R12, 0x1, RZ ;  /* 0x000000010c0e7819 */ /* 0x008fe400000006ff */
[----:B------:R-:W-:Y:S01]  /*0140*/  SEL R3, RZ, 0x1, !P2 ;  /* 0x00000001ff037807 */ /* 0x000fe20005000000 */
[----:B------:R-:W-:Y:S01]  /*0150*/  IMAD R2, R2, 0x7c2, RZ ;  /* 0x000007c202027824 */ /* 0x000fe200078e02ff */
[----:B------:R-:W-:-:S02]  /*0160*/  MOV R6, R5 ;  /* 0x0000000500067202 */ /* 0x000fc40000000f00 */
[----:B----4-:R-:W-:Y:S02]  /*0170*/  MOV R7, R38 ;  /* 0x0000002600077202 */ /* 0x010fe40000000f00 */
[----:B------:R-:W-:Y:S02]  /*0180*/  LOP3.LUT R14, R14, 0x7ffffff0, RZ, 0xc0, !PT ;  /* 0x7ffffff00e0e7812 */ /* 0x000fe400078ec0ff */
[----:B------:R-:W-:Y:S01]  /*0190*/  SHF.R.U32.HI R9, RZ, 0x10, R2 ;  /* 0x00000010ff097819 */ /* 0x000fe20000011602 */
[----:B------:R-:W-:Y:S01]  /*01a0*/  IMAD.WIDE.U32 R6, R0, 0x4, R6 ;  /* 0x0000000400067825 */ /* 0x000fe200078e0006 */
[----:B------:R-:W-:Y:S02]  /*01b0*/  LOP3.LUT R3, R14, R3, RZ, 0xfc, !PT ;  /* 0x000000030e037212 */ /* 0x000fe400078efcff */
[----:B------:R-:W-:Y:S02]  /*01c0*/  PRMT R8, R9, R8, 0x3 ;  /* 0x0000000309087416 */ /* 0x000fe40000000008 */
[----:B------:R-:W-:-:S02]  /*01d0*/  ISETP.GE.U32.AND P0, PT, R3, 0x3, PT ;  /* 0x000000030300780c */ /* 0x000fc40003f06070 */
[----:B------:R-:W-:Y:S02]  /*01e0*/  IADD3 R26, P1, PT, R6, 0x100, RZ ;  /* 0x00000100061a7810 */ /* 0x000fe40007f3e0ff */
[----:B------:R-:W-:Y:S02]  /*01f0*/  IADD3 R3, PT, PT, R14, R9, RZ ;  /* 0x000000090e037210 */ /* 0x000fe40007ffe0ff */
[----:B------:R-:W-:Y:S02]  /*0200*/  IADD3 R2, P3, PT, R6, 0x200, RZ ;  /* 0x0000020006027810 */ /* 0x000fe40007f7e0ff */
[----:B------:R-:W-:Y:S02]  /*0210*/  IADD3.X R27, PT, PT, RZ, R7, RZ, P1, !PT ;  /* 0x00000007ff1b7210 */ /* 0x000fe40000ffe4ff */
[----:B------:R-:W-:Y:S02]  /*0220*/  ISETP.GT.U32.AND P1, PT, R3, 0xe2, PT ;  /* 0x000000e20300780c */ /* 0x000fe40003f24070 */
[----:B------:R-:W-:-:S02]  /*0230*/  PRMT R17, R8, 0x5410, R17 ;  /* 0x0000541008117816 */ /* 0x000fc40000000011 */
[C---:B------:R-:W-:Y:S02]  /*0240*/  IADD3 R24, P4, PT, R6.reuse, 0x300, RZ ;  /* 0x0000030006187810 */ /* 0x040fe40007f9e0ff */
[-C--:B------:R-:W-:Y:S02]  /*0250*/  IADD3.X R3, PT, PT, RZ, R7.reuse, RZ, P3, !PT ;  /* 0x00000007ff037210 */ /* 0x080fe40001ffe4ff */
[C---:B------:R-:W-:Y:S02]  /*0260*/  IADD3 R8, P3, PT, R6.reuse, 0x400, RZ ;  /* 0x0000040006087810 */ /* 0x040fe40007f7e0ff */
[----:B------:R-:W-:Y:S02]  /*0270*/  IADD3.X R25, PT, PT, RZ, R7, RZ, P4, !PT ;  /* 0x00000007ff197210 */ /* 0x000fe400027fe4ff */
[----:B------:R-:W-:Y:S02]  /*0280*/  MOV R23, R2 ;  /* 0x0000000200177202 */ /* 0x000fe40000000f00 */
[----:B------:R-:W-:-:S02]  /*0290*/  IADD3 R2, P4, PT, R6, 0x500, RZ ;  /* 0x0000050006027810 */ /* 0x000fc40007f9e0ff */
[----:B------:R-:W-:Y:S02]  /*02a0*/  IADD3.X R9, PT, PT, RZ, R7, RZ, P3, !PT ;  /* 0x00000007ff097210 */ /* 0x000fe40001ffe4ff */
[----:B------:R-:W-:Y:S02]  /*02b0*/  MOV R24, R24 ;  /* 0x0000001800187202 */ /* 0x000fe40000000f00 */
[C---:B------:R-:W-:Y:S02]  /*02c0*/  IADD3 R18, P5, PT, R6.reuse, 0x700, RZ ;  /* 0x0000070006127810 */ /* 0x040fe40007fbe0ff */
[----:B------:R-:W-:Y:S02]  /*02d0*/  IADD3.X R3, PT, PT, RZ, R7, RZ, P4, !PT ;  /* 0x00000007ff037210 */ /* 0x000fe400027fe4ff */
[----:B------:R-:W-:Y:S02]  /*02e0*/  MOV R25, R8 ;  /* 0x0000000800197202 */ /* 0x000fe40000000f00 */
[----:B------:R-:W-:-:S02]  /*02f0*/  IADD3 R8, P4, PT, R6, 0x800, RZ ;  /* 0x0000080006087810 */ /* 0x000fc40007f9e0ff */
[----:B------:R-:W-:Y:S02]  /*0300*/  IADD3 R20, P3, PT, R6, 0x600, RZ ;  /* 0x0000060006147810 */ /* 0x000fe40007f7e0ff */
[-C--:B------:R-:W-:Y:S02]  /*0310*/  IADD3.X R19, PT, PT, RZ, R7.reuse, RZ, P5, !PT ;  /* 0x00000007ff137210 */ /* 0x080fe40002ffe4ff */
[-C--:B------:R-:W-:Y:S02]  /*0320*/  IADD3.X R9, PT, PT, RZ, R7.reuse, RZ, P4, !PT ;  /* 0x00000007ff097210 */ /* 0x080fe400027fe4ff */
[----:B------:R-:W-:Y:S02]  /*0330*/  IADD3.X R21, PT, PT, RZ, R7, RZ, P3, !PT ;  /* 0x00000007ff157210 */ /* 0x000fe40001ffe4ff */
[----:B------:R-:W-:Y:S02]  /*0340*/  MOV R22, R2 ;  /* 0x0000000200167202 */ /* 0x000fe40000000f00 */
[----:B------:R-:W-:-:S02]  /*0350*/  MOV R18, R18 ;  /* 0x0000001200127202 */ /* 0x000fc40000000f00 */
[----:B------:R-:W-:Y:S02]  /*0360*/  MOV R19, R8 ;  /* 0x0000000800137202 */ /* 0x000fe40000000f00 */
[----:B------:R-:W-:Y:S02]  /*0370*/  IADD3 R2, P3, PT, R6, 0x900, RZ ;  /* 0x0000090006027810 */ /* 0x000fe40007f7e0ff */
[C---:B------:R-:W-:Y:S02]  /*0380*/  LOP3.LUT R8, R0.reuse, 0x40, RZ, 0xfc, !PT ;  /* 0x0000004000087812 */ /* 0x040fe400078efcff */
[C---:B------:R-:W-:Y:S02]  /*0390*/  IADD3 R44, PT, PT, R0.reuse, 0xf, RZ ;  /* 0x0000000f002c7810 */ /* 0x040fe40007ffe0ff */
[----:B------:R-:W-:Y:S02]  /*03a0*/  LOP3.LUT R10, R0, 0xc0, RZ, 0xfc, !PT ;  /* 0x000000c0000a7812 */ /* 0x000fe400078efcff */
[----:B------:R-:W-:-:S02]  /*03b0*/  IADD3.X R3, PT, PT, RZ, R7, RZ, P3, !PT ;  /* 0x00000007ff037210 */ /* 0x000fc40001ffe4ff */
[----:B------:R-:W-:Y:S02]  /*03c0*/  PRMT R8, R8, 0x9910, RZ ;  /* 0x0000991008087816 */ /* 0x000fe400000000ff */
[----:B------:R-:W-:Y:S02]  /*03d0*/  LOP3.LUT R9, R0, 0x80, RZ, 0xfc, !PT ;  /* 0x0000008000097812 */ /* 0x000fe400078efcff */
[----:B------:R-:W-:Y:S02]  /*03e0*/  MOV R20, R20 ;  /* 0x0000001400147202 */ /* 0x000fe40000000f00 */
[----:B------:R-:W-:Y:S02]  /*03f0*/  PRMT R13, R44, 0x9910, RZ ;  /* 0x000099102c0d7816 */ /* 0x000fe400000000ff */
[----:B------:R-:W-:Y:S02]  /*0400*/  PRMT R10, R10, 0x9910, RZ ;  /* 0x000099100a0a7816 */ /* 0x000fe400000000ff */
[----:B------:R-:W-:Y:S01]  /*0410*/  MOV R21, R2 ;  /* 0x0000000200157202 */ /* 0x000fe20000000f00 */
[----:B------:R-:W-:Y:S01]  /*0420*/  IMAD R13, R13, 0x7d, RZ ;  /* 0x0000007d0d0d7824 */ /* 0x000fe200078e02ff */
[----:B------:R-:W-:-:S02]  /*0430*/  MOV R2, R8 ;  /* 0x0000000800027202 */ /* 0x000fc40000000f00 */
[----:B------:R-:W-:Y:S02]  /*0440*/  PRMT R9, R9, 0x9910, RZ ;  /* 0x0000991009097816 */ /* 0x000fe400000000ff */
[----:B------:R-:W-:Y:S01]  /*0450*/  MOV R8, R10 ;  /* 0x0000000a00087202 */ /* 0x000fe20000000f00 */
[----:B------:R-:W-:Y:S01]  /*0460*/  IMAD R2, R2, 0x7d, RZ ;  /* 0x0000007d02027824 */ /* 0x000fe200078e02ff */
[----:B------:R-:W-:Y:S02]  /*0470*/  MOV R3, R9 ;  /* 0x0000000900037202 */ /* 0x000fe40000000f00 */
[----:B------:R-:W-:Y:S01]  /*0480*/  LOP3.LUT R13, R13, 0xffff, RZ, 0xc0, !PT ;  /* 0x0000ffff0d0d7812 */ /* 0x000fe200078ec0ff */
[----:B------:R-:W-:Y:S01]  /*0490*/  IMAD R8, R8, 0xf9, RZ ;  /* 0x000000f908087824 */ /* 0x000fe200078e02ff */
[----:B------:R-:W-:Y:S01]  /*04a0*/  LOP3.LUT R2, R2, 0xffff, RZ, 0xc0, !PT ;  /* 0x0000ffff02027812 */ /* 0x000fe200078ec0ff */
[----:B------:R-:W-:Y:S01]  /*04b0*/  IMAD R3, R3, 0xf9, RZ ;  /* 0x000000f903037824 */ /* 0x000fe200078e02ff */
[----:B------:R-:W-:-:S02]  /*04c0*/  SHF.R.U32.HI R13, RZ, 0xc, R13 ;  /* 0x0000000cff0d7819 */ /* 0x000fc4000001160d */
[----:B------:R-:W-:Y:S02]  /*04d0*/  LOP3.LUT R8, R8, 0xffff, RZ, 0xc0, !PT ;  /* 0x0000ffff08087812 */ /* 0x000fe400078ec0ff */
[----:B------:R-:W-:Y:S02]  /*04e0*/  SHF.R.U32.HI R2, RZ, 0xc, R2 ;  /* 0x0000000cff027819 */ /* 0x000fe40000011602 */
[----:B------:R-:W-:Y:S02]  /*04f0*/  LOP3.LUT R3, R3, 0xffff, RZ, 0xc0, !PT ;  /* 0x0000ffff03037812 */ /* 0x000fe400078ec0ff */
[----:B------:R-:W-:Y:S02]  /*0500*/  PRMT R9, R13, 0x9910, RZ ;  /* 0x000099100d097816 */ /* 0x000fe400000000ff */
[----:B------:R-:W-:Y:S02]  /*0510*/  SHF.R.U32.HI R8, RZ, 0xd, R8 ;  /* 0x0000000dff087819 */ /* 0x000fe40000011608 */
[----:B------:R-:W-:-:S02]  /*0520*/  LOP3.LUT R37, R2, 0xffff, RZ, 0xc0, !PT ;  /* 0x0000ffff02257812 */ /* 0x000fc400078ec0ff */
[----:B------:R-:W-:Y:S02]  /*0530*/  SHF.R.U32.HI R3, RZ, 0xd, R3 ;  /* 0x0000000dff037819 */ /* 0x000fe40000011603 */
[----:B------:R-:W-:Y:S02]  /*0540*/  LEA R10, R9, R9, 0x5 ;  /* 0x00000009090a7211 */ /* 0x000fe400078e28ff */
[----:B------:R-:W-:Y:S02]  /*0550*/  LOP3.LUT R9, R8, 0xffff, RZ, 0xc0, !PT ;  /* 0x0000ffff08097812 */ /* 0x000fe400078ec0ff */
[----:B------:R-:W-:Y:S02]  /*0560*/  PRMT R2, R37, R28, 0x3 ;  /* 0x0000000325027416 */ /* 0x000fe4000000001c */
[----:B------:R-:W-:Y:S02]  /*0570*/  LOP3.LUT R3, R3, 0xffff, RZ, 0xc0, !PT ;  /* 0x0000ffff03037812 */ /* 0x000fe400078ec0ff */
[----:B------:R-:W-:-:S02]  /*0580*/  IADD3 R37, PT, PT, R14, R37, RZ ;  /* 0x000000250e257210 */ /* 0x000fc40007ffe0ff */
[----:B------:R-:W-:Y:S02]  /*0590*/  IADD3 R13, PT, PT, RZ, -R10, RZ ;  /* 0x8000000aff0d7210 */ /* 0x000fe40007ffe0ff */
[----:B------:R-:W-:Y:S02]  /*05a0*/  PRMT R10, R9, R32, 0x3 ;  /* 0x00000003090a7416 */ /* 0x000fe40000000020 */
[----:B------:R-:W-:Y:S02]  /*05b0*/  PRMT R8, R3, R30, 0x3 ;  /* 0x0000000303087416 */ /* 0x000fe4000000001e */
[----:B------:R-:W-:Y:S02]  /*05c0*/  ISETP.GE.U32.AND P6, PT, R37, 0x3, PT ;  /* 0x000000032500780c */ /* 0x000fe40003fc6070 */
[----:B------:R-:W-:Y:S02]  /*05d0*/  PRMT R3, R13, 0x7710, RZ ;  /* 0x000077100d037816 */ /* 0x000fe400000000ff */
[----:B------:R-:W-:-:S02]  /*05e0*/  MOV R26, R26 ;  /* 0x0000001a001a7202 */ /* 0x000fc40000000f00 */
[--C-:B------:R-:W-:Y:S01]  /*05f0*/  PRMT R47, R10, 0x5410, R11.reuse ;  /* 0x000054100a2f7816 */ /* 0x100fe2000000000b */
[----:B------:R-:W-:Y:S01]  /*0600*/  HFMA2 R10, -RZ, RZ, 0, 0 ;  /* 0x00000000ff0a7431 */ /* 0x000fe200000001ff */
[--C-:B------:R-:W-:Y:S02]  /*0610*/  PRMT R27, R2, 0x5410, R11.reuse ;  /* 0x00005410021b7816 */ /* 0x100fe4000000000b */
[----:B------:R-:W-:Y:S02]  /*0620*/  PRMT R35, R8, 0x5410, R11 ;  /* 0x0000541008237816 */ /* 0x000fe4000000000b */
[----:B------:R-:W-:Y:S02]  /*0630*/  P2R R2, PR, RZ, 0x40 ;  /* 0x00000040ff027803 */ /* 0x000fe40000000000 */
[----:B------:R-:W-:Y:S02]  /*0640*/  IADD3 R44, PT, PT, R44, R3, RZ ;  /* 0x000000032c2c7210 */ /* 0x000fe40007ffe0ff */
[----:B------:R-:W-:-:S02]  /*0650*/  SHF.R.U32.HI R2, RZ, 0x3, R12 ;  /* 0x00000003ff027819 */ /* 0x000fc4000001160c */
[----:B------:R-:W-:Y:S01]  /*0660*/  PRMT R11, R0, 0x9910, RZ ;  /* 0x00009910000b7816 */ /* 0x000fe200000000ff */
[----:B------:R-:W-:Y:S06]  /*0670*/  @!P0 BRA `(.L_x_1) ;  /* 0x0000000000208947 */ /* 0x000fec0003800000 */
[C---:B------:R-:W-:Y:S02]  /*0680*/  ISETP.GE.U32.AND P3, PT, R0.reuse, 0x21, PT ;  /* 0x000000210000780c */ /* 0x040fe40003f66070 */
[----:B------:R-:W-:Y:S02]  /*0690*/  IADD3 R9, PT, PT, R0, -0x21, RZ ;  /* 0xffffffdf00097810 */ /* 0x000fe40007ffe0ff */
[----:B------:R-:W-:Y:S02]  /*06a0*/  LOP3.LUT R3, R12, 0x7, RZ, 0xc0, !PT ;  /* 0x000000070c037812 */ /* 0x000fe400078ec0ff */
[----:B------:R-:W-:-:S05]  /*06b0*/  SEL R8, R0, R9, !P3 ;  /* 0x0000000900087207 */ /* 0x000fca0005800000 */
[----:B------:R-:W-:-:S05]  /*06c0*/  IMAD R3, R3, 0x1c, R8 ;  /* 0x0000001c03037824 */ /* 0x000fca00078e0208 */
[----:B------:R-:W-:-:S13]  /*06d0*/  ISETP.GE.U32.AND P3, PT, R3, 0x3, PT ;  /* 0x000000030300780c */ /* 0x000fda0003f66070 */
[----:B------:R-:W-:-:S04]  /*06e0*/  @P3 ISETP.GE.U32.AND P4, PT, R3, 0xe3, PT ;  /* 0x000000e30300380c */ /* 0x000fc80003f86070 */
[----:B------:R-:W-:-:S09]  /*06f0*/  @P3 SEL R10, RZ, 0x4, P4 ;  /* 0x00000004ff0a3807 */ /* 0x000fd20002000000 */
.L_x_1:
[----:B------:R-:W-:Y:S05]  /*0700*/  BSYNC.RECONVERGENT B0 ;  /* 0x0000000000007941 */ /* 0x000fea0003800200 */
.L_x_0:
[C---:B------:R-:W-:Y:S01]  /*0710*/  LOP3.LUT R8, R0.reuse, 0x100, RZ, 0xfc, !PT ;  /* 0x0000010000087812 */ /* 0x040fe200078efcff */
[----:B------:R-:W-:Y:S01]  /*0720*/  IMAD R11, R11, 0x7d, RZ ;  /* 0x0000007d0b0b7824 */ /* 0x000fe200078e02ff */
[----:B------:R-:W-:Y:S01]  /*0730*/  LOP3.LUT R9, R0, 0x140, RZ, 0xfc, !PT ;  /* 0x0000014000097812 */ /* 0x000fe200078efcff */
[----:B------:R-:W1:Y:S01]  /*0740*/  LDCU.64 UR6, c[0x0][0x358] ;  /* 0x00006b00ff0677ac */ /* 0x000e620008000a00 */
[----:B------:R-:W-:Y:S01]  /*0750*/  LOP3.LUT R28, R8, 0xffff, RZ, 0xc0, !PT ;  /* 0x0000ffff081c7812 */ /* 0x000fe200078ec0ff */
[----:B------:R-:W-:Y:S01]  /*0760*/  BSSY.RECONVERGENT B0, `(.L_x_2) ;  /* 0x000008f000007945 */ /* 0x000fe20003800200 */
[----:B------:R-:W-:Y:S02]  /*0770*/  LOP3.LUT R13, R0, 0x1c0, RZ, 0xfc, !PT ;  /* 0x000001c0000d7812 */ /* 0x000fe400078efcff */
[----:B------:R-:W-:Y:S02]  /*0780*/  LOP3.LUT R29, R9, 0xffff, RZ, 0xc0, !PT ;  /* 0x0000ffff091d7812 */ /* 0x000fe400078ec0ff */
[----:B------:R-:W-:-:S02]  /*0790*/  IADD3 R8, PT, PT, R11, 0xc35, RZ ;  /* 0x00000c350b087810 */ /* 0x000fc40007ffe0ff */
[----:B------:R-:W-:Y:S01]  /*07a0*/  IADD3 R9, PT, PT, R11, 0xb3b, RZ ;  /* 0x00000b3b0b097810 */ /* 0x000fe20007ffe0ff */
[----:B------:R-:W-:Y:S01]  /*07b0*/  IMAD R29, R29, 0x7c2, RZ ;  /* 0x000007c21d1d7824 */ /* 0x000fe200078e02ff */
[----:B------:R-:W-:Y:S02]  /*07c0*/  LOP3.LUT R3, R12, 0x7, RZ, 0xc0, !PT ;  /* 0x000000070c037812 */ /* 0x000fe400078ec0ff */
[----:B------:R-:W-:Y:S02]  /*07d0*/  LOP3.LUT R12, R0, 0x180, RZ, 0xfc, !PT ;  /* 0x00000180000c7812 */ /* 0x000fe400078efcff */
[----:B------:R-:W-:Y:S02]  /*07e0*/  LOP3.LUT R31, R13, 0xffff, RZ, 0xc0, !PT ;  /* 0x0000ffff0d1f7812 */ /* 0x000fe400078ec0ff */
[----:B------:R-:W-:Y:S02]  /*07f0*/  LOP3.LUT R8, R8, 0xffff, RZ, 0xc0, !PT ;  /* 0x0000ffff08087812 */ /* 0x000fe400078ec0ff */
[----:B------:R-:W-:-:S02]  /*0800*/  LOP3.LUT R13, R9, 0xffff, RZ, 0xc0, !PT ;  /* 0x0000ffff090d7812 */ /* 0x000fc400078ec0ff */
[----:B------:R-:W-:Y:S02]  /*0810*/  LOP3.LUT R15, R0, 0x200, RZ, 0xfc, !PT ;  /* 0x00000200000f7812 */ /* 0x000fe400078efcff */
[----:B------:R-:W-:Y:S01]  /*0820*/  LOP3.LUT R30, R12, 0xffff, RZ, 0xc0, !PT ;  /* 0x0000ffff0c1e7812 */ /* 0x000fe200078ec0ff */
[----:B------:R-:W-:Y:S01]  /*0830*/  IMAD R12, R28, 0x7c2, RZ ;  /* 0x000007c21c0c7824 */ /* 0x000fe200078e02ff */
[----:B------:R-:W-:Y:S01]  /*0840*/  SHF.R.U32.HI R9, RZ, 0xc, R8 ;  /* 0x0000000cff097819 */ /* 0x000fe20000011608 */
[----:B------:R-:W-:Y:S01]  /*0850*/  IMAD R8, R2, 0x2a00, RZ ;  /* 0x00002a0002087824 */ /* 0x000fe200078e02ff */
[----:B------:R-:W-:Y:S02]  /*0860*/  SHF.R.U32.HI R13, RZ, 0xc, R13 ;  /* 0x0000000cff0d7819 */ /* 0x000fe4000001160d */
[----:B------:R-:W-:Y:S02]  /*0870*/  LOP3.LUT R32, R15, 0xffff, RZ, 0xc0, !PT ;  /* 0x0000ffff0f207812 */ /* 0x000fe400078ec0ff */
[----:B------:R-:W-:-:S02]  /*0880*/  PRMT R15, R9, 0x9910, RZ ;  /* 0x00009910090f7816 */ /* 0x000fc400000000ff */
[----:B------:R-:W-:Y:S02]  /*0890*/  PRMT R33, R13, 0x9910, RZ ;  /* 0x000099100d217816 */ /* 0x000fe400000000ff */
[----:B------:R-:W-:Y:S02]  /*08a0*/  SHF.R.U32.HI R12, RZ, 0x10, R12 ;  /* 0x00000010ff0c7819 */ /* 0x000fe4000001160c */
[----:B------:R-:W-:Y:S02]  /*08b0*/  SHF.R.U32.HI R9, RZ, 0x10, R29 ;  /* 0x00000010ff097819 */ /* 0x000fe4000001161d */
[----:B------:R-:W-:Y:S02]  /*08c0*/  MOV R13, R15 ;  /* 0x0000000f000d7202 */ /* 0x000fe40000000f00 */
[----:B------:R-:W-:Y:S02]  /*08d0*/  MOV R15, R33 ;  /* 0x00000021000f7202 */ /* 0x000fe40000000f00 */
[----:B------:R-:W-:-:S02]  /*08e0*/  PRMT R28, R12, 0x9910, RZ ;  /* 0x000099100c1c7816 */ /* 0x000fc400000000ff */
[----:B------:R-:W-:Y:S02]  /*08f0*/  PRMT R29, R9, 0x9910, RZ ;  /* 0x00009910091d7816 */ /* 0x000fe400000000ff */
[----:B------:R-:W-:Y:S01]  /*0900*/  LEA R9, R13, R13, 0x5 ;  /* 0x0000000d0d097211 */ /* 0x000fe200078e28ff */
[----:B------:R-:W-:Y:S01]  /*0910*/  IMAD R13, R28, 0x2a0, RZ ;  /* 0x000002a01c0d7824 */ /* 0x000fe200078e02ff */
[----:B------:R-:W-:Y:S02]  /*0920*/  LEA R15, R15, R15, 0x5 ;  /* 0x0000000f0f0f7211 */ /* 0x000fe400078e28ff */
[----:B------:R-:W-:Y:S01]  /*0930*/  IADD3 R28, PT, PT, RZ, -R9, RZ ;  /* 0x80000009ff1c7210 */ /* 0x000fe20007ffe0ff */
[----:B------:R-:W-:Y:S01]  /*0940*/  IMAD R9, R29, 0x2a0, RZ ;  /* 0x000002a01d097824 */ /* 0x000fe200078e02ff */
[----:B------:R-:W-:Y:S01]  /*0950*/  IADD3 R49, PT, PT, RZ, -R15, RZ ;  /* 0x8000000fff317210 */ /* 0x000fe20007ffe0ff */
[----:B------:R-:W-:Y:S01]  /*0960*/  IMAD R15, R3, 0x54, R8 ;  /* 0x00000054030f7824 */ /* 0x000fe200078e0208 */
[----:B------:R-:W-:-:S02]  /*0970*/  PRMT R29, R28, 0x7710, RZ ;  /* 0x000077101c1d7816 */ /* 0x000fc400000000ff */
[----:B------:R-:W-:Y:S02]  /*0980*/  PRMT R49, R49, 0x7710, RZ ;  /* 0x0000771031317816 */ /* 0x000fe400000000ff */
[C---:B------:R-:W-:Y:S02]  /*0990*/  IADD3 R12, PT, PT, R8.reuse, 0x2a0, RZ ;  /* 0x000002a0080c7810 */ /* 0x040fe40007ffe0ff */
[----:B------:R-:W-:Y:S02]  /*09a0*/  @!P2 IADD3 R12, PT, PT, R8, RZ, RZ ;  /* 0x000000ff080ca210 */ /* 0x000fe40007ffe0ff */
[----:B------:R-:W-:Y:S01]  /*09b0*/  LOP3.LUT R8, R13, 0xffff, RZ, 0xc0, !PT ;  /* 0x0000ffff0d087812 */ /* 0x000fe200078ec0ff */
[----:B------:R-:W-:Y:S01]  /*09c0*/  IMAD R13, R30, 0x7c2, RZ ;  /* 0x000007c21e0d7824 */ /* 0x000fe200078e02ff */
[----:B------:R-:W-:Y:S01]  /*09d0*/  IADD3 R48, PT, PT, R0, 0x19, R29 ;  /* 0x0000001900307810 */ /* 0x000fe20007ffe01d */
[----:B------:R-:W-:Y:S01]  /*09e0*/  IMAD R29, R31, 0x7c2, RZ ;  /* 0x000007c21f1d7824 */ /* 0x000fe200078e02ff */
[----:B------:R-:W-:Y:S01]  /*09f0*/  LOP3.LUT R28, R9, 0xffff, RZ, 0xc0, !PT ;  /* 0x0000ffff091c7812 */ /* 0x000fe200078ec0ff */
[----:B------:R-:W-:Y:S01]  /*0a00*/  IMAD R31, R32, 0x7c2, RZ ;  /* 0x000007c2201f7824 */ /* 0x000fe200078e02ff */
[----:B------:R-:W-:-:S02]  /*0a10*/  IADD3 R49, PT, PT, R0, 0x17, R49 ;  /* 0x0000001700317810 */ /* 0x000fc40007ffe031 */
[C---:B------:R-:W-:Y:S02]  /*0a20*/  IADD3 R8, PT, PT, R15.reuse, R8, RZ ;  /* 0x000000080f087210 */ /* 0x040fe40007ffe0ff */
[----:B------:R-:W-:Y:S02]  /*0a30*/  LOP3.LUT R33, R48, 0xff, RZ, 0xc0, !PT ;  /* 0x000000ff30217812 */ /* 0x000fe400078ec0ff */
[----:B------:R-:W-:Y:S02]  /*0a40*/  IADD3 R9, PT, PT, R15, R28, RZ ;  /* 0x0000001c0f097210 */ /* 0x000fe40007ffe0ff */
[----:B------:R-:W-:Y:S01]  /*0a50*/  LOP3.LUT R34, R49, 0xff, RZ, 0xc0, !PT ;  /* 0x000000ff31227812 */ /* 0x000fe200078ec0ff */
[----:B------:R-:W-:Y:S01]  /*0a60*/  IMAD R33, R33, 0x3, R8 ;  /* 0x0000000321217824 */ /* 0x000fe200078e0208 */
[C---:B------:R-:W-:Y:S02]  /*0a70*/  IADD3 R8, PT, PT, R11.reuse, 0xf23, RZ ;  /* 0x00000f230b087810 */ /* 0x040fe40007ffe0ff */
[----:B------:R-:W-:Y:S01]  /*0a80*/  SHF.R.U32.HI R13, RZ, 0x10, R13 ;  /* 0x00000010ff0d7819 */ /* 0x000fe2000001160d */
[----:B------:R-:W-:Y:S01]  /*0a90*/  IMAD R34, R34, 0x3, R9 ;  /* 0x0000000322227824 */ /* 0x000fe200078e0209 */
[----:B------:R-:W-:-:S02]  /*0aa0*/  IADD3 R9, PT, PT, R11, 0xa41, RZ ;  /* 0x00000a410b097810 */ /* 0x000fc40007ffe0ff */
[C---:B------:R-:W-:Y:S02]  /*0ab0*/  IADD3 R28, PT, PT, R11.reuse, 0x947, RZ ;  /* 0x000009470b1c7810 */ /* 0x040fe40007ffe0ff */
[----:B------:R-:W-:Y:S02]  /*0ac0*/  IADD3 R30, PT, PT, R11, 0x84d, RZ ;  /* 0x0000084d0b1e7810 */ /* 0x000fe40007ffe0ff */
[----:B------:R-:W-:Y:S02]  /*0ad0*/  SHF.R.U32.HI R29, RZ, 0x10, R29 ;  /* 0x00000010ff1d7819 */ /* 0x000fe4000001161d */
[----:B------:R-:W-:Y:S02]  /*0ae0*/  LOP3.LUT R8, R8, 0xffff, RZ, 0xc0, !PT ;  /* 0x0000ffff08087812 */ /* 0x000fe400078ec0ff */
[----:B------:R-:W-:Y:S02]  /*0af0*/  LOP3.LUT R9, R9, 0xffff, RZ, 0xc0, !PT ;  /* 0x0000ffff09097812 */ /* 0x000fe400078ec0ff */
[----:B------:R-:W-:-:S02]  /*0b00*/  PRMT R32, R13, 0x9910, RZ ;  /* 0x000099100d207816 */ /* 0x000fc400000000ff */
[----:B------:R-:W-:Y:S02]  /*0b10*/  LOP3.LUT R13, R28, 0xffff, RZ, 0xc0, !PT ;  /* 0x0000ffff1c0d7812 */ /* 0x000fe400078ec0ff */
[----:B------:R-:W-:Y:S02]  /*0b20*/  LOP3.LUT R28, R30, 0xffff, RZ, 0xc0, !PT ;  /* 0x0000ffff1e1c7812 */ /* 0x000fe400078ec0ff */
[----:B------:R-:W-:Y:S02]  /*0b30*/  PRMT R30, R29, 0x9910, RZ ;  /* 0x000099101d1e7816 */ /* 0x000fe400000000ff */
[----:B------:R-:W-:Y:S02]  /*0b40*/  SHF.R.U32.HI R8, RZ, 0xc, R8 ;  /* 0x0000000cff087819 */ /* 0x000fe40000011608 */
[----:B------:R-:W-:Y:S02]  /*0b50*/  SHF.R.U32.HI R9, RZ, 0xc, R9 ;  /* 0x0000000cff097819 */ /* 0x000fe40000011609 */
[----:B------:R-:W-:-:S02]  /*0b60*/  MOV R29, R32 ;  /* 0x00000020001d7202 */ /* 0x000fc40000000f00 */
[----:B------:R-:W-:Y:S02]  /*0b70*/  SHF.R.U32.HI R13, RZ, 0xc, R13 ;  /* 0x0000000cff0d7819 */ /* 0x000fe4000001160d */
[----:B------:R-:W-:Y:S02]  /*0b80*/  PRMT R36, R8, 0x9910, RZ ;  /* 0x0000991008247816 */ /* 0x000fe400000000ff */
[----:B------:R-:W-:Y:S02]  /*0b90*/  SHF.R.U32.HI R28, RZ, 0xc, R28 ;  /* 0x0000000cff1c7819 */ /* 0x000fe4000001161c */
[----:B------:R-:W-:Y:S01]  /*0ba0*/  PRMT R8, R9, 0x9910, RZ ;  /* 0x0000991009087816 */ /* 0x000fe200000000ff */
[----:B------:R-:W-:Y:S01]  /*0bb0*/  IMAD R9, R29, 0x2a0, RZ ;  /* 0x000002a01d097824 */ /* 0x000fe200078e02ff */
[----:B------:R-:W-:Y:S01]  /*0bc0*/  PRMT R29, R13, 0x9910, RZ ;  /* 0x000099100d1d7816 */ /* 0x000fe200000000ff */
[----:B------:R-:W-:Y:S01]  /*0bd0*/  IMAD R13, R30, 0x2a0, RZ ;  /* 0x000002a01e0d7824 */ /* 0x000fe200078e02ff */
[----:B------:R-:W-:-:S02]  /*0be0*/  PRMT R32, R28, 0x9910, RZ ;  /* 0x000099101c207816 */ /* 0x000fc400000000ff */
[----:B------:R-:W-:Y:S02]  /*0bf0*/  LEA R8, R8, R8, 0x5 ;  /* 0x0000000808087211 */ /* 0x000fe400078e28ff */
[----:B------:R-:W-:Y:S02]  /*0c00*/  SHF.R.U32.HI R31, RZ, 0x10, R31 ;  /* 0x00000010ff1f7819 */ /* 0x000fe4000001161f */
[----:B------:R-:W-:Y:S02]  /*0c10*/  LOP3.LUT R28, R9, 0xffff, RZ, 0xc0, !PT ;  /* 0x0000ffff091c7812 */ /* 0x000fe400078ec0ff */
[----:B------:R-:W-:Y:S02]  /*0c20*/  LEA R9, R29, R29, 0x5 ;  /* 0x0000001d1d097211 */ /* 0x000fe400078e28ff */
[----:B------:R-:W-:Y:S02]  /*0c30*/  LEA R29, R32, R32, 0x5 ;  /* 0x00000020201d7211 */ /* 0x000fe400078e28ff */
[----:B------:R-:W-:-:S02]  /*0c40*/  IADD3 R8, PT, PT, RZ, -R8, RZ ;  /* 0x80000008ff087210 */ /* 0x000fc40007ffe0ff */
[----:B------:R-:W-:Y:S02]  /*0c50*/  PRMT R31, R31, 0x9910, RZ ;  /* 0x000099101f1f7816 */ /* 0x000fe400000000ff */
[----:B------:R-:W-:Y:S02]  /*0c60*/  IADD3 R53, PT, PT, RZ, -R9, RZ ;  /* 0x80000009ff357210 */ /* 0x000fe40007ffe0ff */
[----:B------:R-:W-:Y:S01]  /*0c70*/  IADD3 R29, PT, PT, RZ, -R29, RZ ;  /* 0x8000001dff1d7210 */ /* 0x000fe20007ffe0ff */
[----:B------:R-:W-:Y:S01]  /*0c80*/  IMAD R30, R31, 0x2a0, RZ ;  /* 0x000002a01f1e7824 */ /* 0x000fe200078e02ff */
[----:B------:R-:W-:Y:S02]  /*0c90*/  PRMT R9, R8, 0x7710, RZ ;  /* 0x0000771008097816 */ /* 0x000fe400000000ff */
[----:B------:R-:W-:Y:S02]  /*0ca0*/  MOV R31, R36 ;  /* 0x00000024001f7202 */ /* 0x000fe40000000f00 */
[----:B------:R-:W-:-:S02]  /*0cb0*/  PRMT R55, R29, 0x7710, RZ ;  /* 0x000077101d377816 */ /* 0x000fc400000000ff */
[----:B------:R-:W-:Y:S02]  /*0cc0*/  IADD3 R52, PT, PT, R0, 0x15, R9 ;  /* 0x0000001500347810 */ /* 0x000fe40007ffe009 */
[----:B------:R-:W-:Y:S02]  /*0cd0*/  LOP3.LUT R36, R30, 0xffff, RZ, 0xc0, !PT ;  /* 0x0000ffff1e247812 */ /* 0x000fe400078ec0ff */
[----:B------:R-:W-:Y:S02]  /*0ce0*/  LEA R8, R31, R31, 0x5 ;  /* 0x0000001f1f087211 */ /* 0x000fe400078e28ff */
[----:B------:R-:W-:Y:S02]  /*0cf0*/  PRMT R53, R53, 0x7710, RZ ;  /* 0x0000771035357816 */ /* 0x000fe400000000ff */
[----:B------:R-:W-:Y:S02]  /*0d00*/  IADD3 R9, PT, PT, R15, R28, RZ ;  /* 0x0000001c0f097210 */ /* 0x000fe40007ffe0ff */
[----:B------:R-:W-:-:S02]  /*0d10*/  IADD3 R55, PT, PT, R0, 0x11, R55 ;  /* 0x0000001100377810 */ /* 0x000fc40007ffe037 */
[----:B------:R-:W-:Y:S02]  /*0d20*/  LOP3.LUT R30, R52, 0xff, RZ, 0xc0, !PT ;  /* 0x000000ff341e7812 */ /* 0x000fe400078ec0ff */
[----:B------:R-:W-:Y:S02]  /*0d30*/  LOP3.LUT R32, R13, 0xffff, RZ, 0xc0, !PT ;  /* 0x0000ffff0d207812 */ /* 0x000fe400078ec0ff */
[----:B------:R-:W-:Y:S01]  /*0d40*/  IADD3 R53, PT, PT, R0, 0x13, R53 ;  /* 0x0000001300357810 */ /* 0x000fe20007ffe035 */
[----:B------:R-:W-:Y:S01]  /*0d50*/  IMAD R30, R30, 0x3, R9 ;  /* 0x000000031e1e7824 */ /* 0x000fe200078e0209 */
[----:B------:R-:W-:Y:S02]  /*0d60*/  IADD3 R13, PT, PT, R15, R36, RZ ;  /* 0x000000240f0d7210 */ /* 0x000fe40007ffe0ff */
[----:B------:R-:W-:Y:S02]  /*0d70*/  LOP3.LUT R28, R55, 0xff, RZ, 0xc0, !PT ;  /* 0x000000ff371c7812 */ /* 0x000fe400078ec0ff */
[----:B------:R-:W-:-:S02]  /*0d80*/  IADD3 R45, PT, PT, RZ, -R8, RZ ;  /* 0x80000008ff2d7210 */ /* 0x000fc40007ffe0ff */
[----:B------:R-:W2:Y:S01]  /*0d90*/  LDC.64 R8, c[0x0][0x380] ;  /* 0x0000e000ff087b82 */ /* 0x000ea20000000a00 */
[----:B------:R-:W-:Y:S01]  /*0da0*/  IADD3 R32, PT, PT, R15, R32, RZ ;  /* 0x000000200f207210 */ /* 0x000fe20007ffe0ff */
[----:B------:R-:W-:Y:S01]  /*0db0*/  IMAD R28, R28, 0x3, R13 ;  /* 0x000000031c1c7824 */ /* 0x000fe200078e020d */
[----:B------:R-:W-:Y:S02]  /*0dc0*/  LOP3.LUT R29, R53, 0xff, RZ, 0xc0, !PT ;  /* 0x000000ff351d7812 */ /* 0x000fe400078ec0ff */
[----:B------:R-:W-:Y:S02]  /*0dd0*/  PRMT R45, R45, 0x7710, RZ ;  /* 0x000077102d2d7816 */ /* 0x000fe400000000ff */
[----:B------:R-:W-:Y:S01]  /*0de0*/  IADD3 R13, PT, PT, R11, 0xe29, RZ ;  /* 0x00000e290b0d7810 */ /* 0x000fe20007ffe0ff */
[----:B------:R-:W-:Y:S01]  /*0df0*/  IMAD R29, R29, 0x3, R32 ;  /* 0x000000031d1d7824 */ /* 0x000fe200078e0220 */
[----:B------:R-:W-:Y:S02]  /*0e00*/  IADD3 R45, PT, PT, R0, 0x1f, R45 ;  /* 0x0000001f002d7810 */ /* 0x000fe40007ffe02d */
[----:B------:R-:W-:Y:S01]  /*0e10*/  IADD3 R31, PT, PT, R11, 0xd2f, RZ ;  /* 0x00000d2f0b1f7810 */ /* 0x000fe20007ffe0ff */
[----:B------:R-:W-:Y:S01]  /*0e20*/  IMAD R11, R3, 0x54, R12 ;  /* 0x00000054030b7824 */ /* 0x000fe200078e020c */
[----:B------:R-:W-:-:S02]  /*0e30*/  LOP3.LUT R32, R13, 0xffff, RZ, 0xc0, !PT ;  /* 0x0000ffff0d207812 */ /* 0x000fc400078ec0ff */
[C---:B------:R-:W-:Y:S02]  /*0e40*/  ISETP.GE.U32.AND P2, PT, R0.reuse, 0x21, PT ;  /* 0x000000210000780c */ /* 0x040fe40003f46070 */
[C---:B------:R-:W-:Y:S02]  /*0e50*/  IADD3 R41, PT, PT, R0.reuse, -0x21, RZ ;  /* 0xffffffdf00297810 */ /* 0x040fe40007ffe0ff */
[----:B------:R-:W-:Y:S02]  /*0e60*/  LOP3.LUT R13, R45, 0xff, RZ, 0xc0, !PT ;  /* 0x000000ff2d0d7812 */ /* 0x000fe400078ec0ff */
[----:B------:R-:W-:Y:S02]  /*0e70*/  LOP3.LUT R31, R31, 0xffff, RZ, 0xc0, !PT ;  /* 0x0000ffff1f1f7812 */ /* 0x000fe400078ec0ff */
[----:B------:R-:W-:Y:S02]  /*0e80*/  SHF.R.U32.HI R12, RZ, 0xc, R32 ;  /* 0x0000000cff0c7819 */ /* 0x000fe40000011620 */
[----:B------:R-:W-:-:S02]  /*0e90*/  SEL R36, R0, R41, !P2 ;  /* 0x0000002900247207 */ /* 0x000fc40005000000 */
[----:B------:R-:W-:Y:S02]  /*0ea0*/  PRMT R16, R16, 0x5410, R13 ;  /* 0x0000541010107816 */ /* 0x000fe4000000000d */
[----:B------:R-:W-:Y:S01]  /*0eb0*/  SHF.R.U32.HI R13, RZ, 0xc, R31 ;  /* 0x0000000cff0d7819 */ /* 0x000fe2000001161f */
[----:B------:R-:W-:Y:S01]  /*0ec0*/  IMAD R11, R36, 0x3, R11 ;  /* 0x00000003240b7824 */ /* 0x000fe200078e020b */
[----:B------:R-:W-:Y:S01]  /*0ed0*/  PRMT R41, R12, 0x9910, RZ ;  /* 0x000099100c297816 */ /* 0x000fe200000000ff */
[----:B------:R-:W-:Y:S01]  /*0ee0*/  IDP.2A.LO.U16.U8 R40, R16, R27, RZ ;  /* 0x0000001b10287226 */ /* 0x000fe200000010ff */
[----:B------:R-:W-:Y:S02]  /*0ef0*/  IADD3 R12, PT, PT, -R10, 0x4, RZ ;  /* 0x000000040a0c7810 */ /* 0x000fe40007ffe1ff */
[----:B------:R-:W-:Y:S02]  /*0f00*/  PRMT R42, R13, 0x9910, RZ ;  /* 0x000099100d2a7816 */ /* 0x000fe400000000ff */
[----:B------:R-:W-:Y:S01]  /*0f10*/  LOP3.LUT R13, R12, 0x3, RZ, 0xc0, !PT ;  /* 0x000000030c0d7812 */ /* 0x000fe200078ec0ff */
[----:B------:R-:W-:Y:S01]  /*0f20*/  HFMA2 R12, -RZ, RZ, 0, 0 ;  /* 0x00000000ff0c7431 */ /* 0x000fe200000001ff */
[----:B------:R-:W-:Y:S01]  /*0f30*/  ISETP.NE.U32.AND P2, PT, R10, RZ, PT ;  /* 0x000000ff0a00720c */ /* 0x000fe20003f45070 */
[----:B--2---:R-:W-:Y:S01]  /*0f40*/  IMAD.WIDE.U32 R10, R11, 0x4, R8 ;  /* 0x000000040b0a7825 */ /* 0x004fe200078e0008 */
[----:B-1----:R-:W-:Y:S11]  /*0f50*/  @!P6 BRA `(.L_x_3) ;  /* 0x00000000003ce947 */ /* 0x002ff60003800000 */
[----:B------:R-:W-:-:S04]  /*0f60*/  IADD3 R27, PT, PT, R0, 0x1f, RZ ;  /* 0x0000001f001b7810 */ /* 0x000fc80007ffe0ff */
[----:B------:R-:W-:-:S05]  /*0f70*/  PRMT R31, R27, 0x9910, RZ ;  /* 0x000099101b1f7816 */ /* 0x000fca00000000ff */
[----:B------:R-:W-:-:S05]  /*0f80*/  IMAD R31, R31, 0x7d, RZ ;  /* 0x0000007d1f1f7824 */ /* 0x000fca00078e02ff */
[----:B------:R-:W-:-:S04]  /*0f90*/  LOP3.LUT R31, R31, 0xffff, RZ, 0xc0, !PT ;  /* 0x0000ffff1f1f7812 */ /* 0x000fc800078ec0ff */
[----:B------:R-:W-:-:S04]  /*0fa0*/  SHF.R.U32.HI R31, RZ, 0xc, R31 ;  /* 0x0000000cff1f7819 */ /* 0x000fc8000001161f */
[----:B------:R-:W-:-:S04]  /*0fb0*/  PRMT R31, R31, 0x9910, RZ ;  /* 0x000099101f1f7816 */ /* 0x000fc800000000ff */
[----:B------:R-:W-:-:S04]  /*0fc0*/  LEA R31, R31, R31, 0x5 ;  /* 0x0000001f1f1f7211 */ /* 0x000fc800078e28ff */
[----:B------:R-:W-:-:S04]  /*0fd0*/  IADD3 R31, PT, PT, RZ, -R31, RZ ;  /* 0x8000001fff1f7210 */ /* 0x000fc80007ffe0ff */
[----:B------:R-:W-:-:S04]  /*0fe0*/  PRMT R32, R31, 0x7710, RZ ;  /* 0x000077101f207816 */ /* 0x000fc800000000ff */
[----:B------:R-:W-:-:S04]  /*0ff0*/  IADD3 R27, PT, PT, R27, R32, RZ ;  /* 0x000000201b1b7210 */ /* 0x000fc80007ffe0ff */
[----:B------:R-:W-:-:S05]  /*1000*/  LOP3.LUT R32, R27, 0xff, RZ, 0xc0, !PT ;  /* 0x000000ff1b207812 */ /* 0x000fca00078ec0ff */
[----:B------:R-:W-:-:S05]  /*1010*/  IMAD R32, R3, 0x1c, R32 ;  /* 0x0000001c03207824 */ /* 0x000fca00078e0220 */
[----:B------:R-:W-:-:S13]  /*1020*/  ISETP.GE.U32.AND P3, PT, R32, 0x3, PT ;  /* 0x000000032000780c */ /* 0x000fda0003f66070 */
[----:B------:R-:W-:-:S04]  /*1030*/  @P3 ISETP.GE.U32.AND P4, PT, R32, 0xe3, PT ;  /* 0x000000e32000380c */ /* 0x000fc80003f86070 */
[----:B------:R-:W-:-:S09]  /*1040*/  @P3 SEL R12, RZ, 0x4, P4 ;  /* 0x00000004ff0c3807 */ /* 0x000fd20002000000 */
.L_x_3:
[----:B------:R-:W-:Y:S05]  /*1050*/  BSYNC.RECONVERGENT B0 ;  /* 0x0000000000007941 */ /* 0x000fea0003800200 */
.L_x_2:
[----:B------:R-:W-:Y:S01]  /*1060*/  IADD3 R27, PT, PT, R40, R15, RZ ;  /* 0x0000000f281b7210 */ /* 0x000fe20007ffe0ff */
[----:B------:R-:W-:Y:S01]  /*1070*/  BSSY.RECONVERGENT B0, `(.L_x_4) ;  /* 0x0000047000007945 */ /* 0x000fe20003800200 */
[C---:B------:R-:W-:Y:S02]  /*1080*/  IADD3 R31, PT, PT, -R12.reuse, 0x4, RZ ;  /* 0x000000040c1f7810 */ /* 0x040fe40007ffe1ff */
[----:B------:R-:W-:Y:S02]  /*1090*/  LEA R32, R41, R41, 0x5 ;  /* 0x0000002929207211 */ /* 0x000fe400078e28ff */
[----:B------:R-:W-:Y:S02]  /*10a0*/  ISETP.NE.U32.AND P3, PT, R12, RZ, PT ;  /* 0x000000ff0c00720c */ /* 0x000fe40003f65070 */
[----:B------:R-:W-:Y:S01]  /*10b0*/  IADD3 R40, P5, PT, R10, R13, RZ ;  /* 0x0000000d0a287210 */ /* 0x000fe20007fbe0ff */
[----:B------:R-:W-:Y:S01]  /*10c0*/  IMAD.WIDE.U32 R12, R27, 0x4, R8 ;  /* 0x000000041b0c7825 */ /* 0x000fe200078e0008 */
[----:B------:R-:W-:-:S02]  /*10d0*/  LEA R27, R42, R42, 0x5 ;  /* 0x0000002a2a1b7211 */ /* 0x000fc400078e28ff */
[----:B------:R-:W-:Y:S02]  /*10e0*/  LOP3.LUT R31, R31, 0x3, RZ, 0xc0, !PT ;  /* 0x000000031f1f7812 */ /* 0x000fe400078ec0ff */
[----:B------:R-:W-:Y:S02]  /*10f0*/  IADD3 R32, PT, PT, RZ, -R32, RZ ;  /* 0x80000020ff207210 */ /* 0x000fe40007ffe0ff */
[----:B------:R-:W-:Y:S02]  /*1100*/  IADD3 R40, P4, PT, R40, -0x2000, RZ ;  /* 0xffffe00028287810 */ /* 0x000fe40007f9e0ff */
[----:B------:R-:W-:Y:S02]  /*1110*/  IADD3.X R41, PT, PT, RZ, R11, RZ, P5, !PT ;  /* 0x0000000bff297210 */ /* 0x000fe40002ffe4ff */
[----:B------:R-:W-:Y:S02]  /*1120*/  IADD3 R43, PT, PT, RZ, -R27, RZ ;  /* 0x8000001bff2b7210 */ /* 0x000fe40007ffe0ff */
[----:B------:R-:W-:-:S02]  /*1130*/  IADD3 R31, P5, PT, R12, R31, RZ ;  /* 0x0000001f0c1f7210 */ /* 0x000fc40007fbe0ff */
[----:B------:R-:W-:Y:S02]  /*1140*/  PRMT R27, R32, 0x7710, RZ ;  /* 0x00007710201b7816 */ /* 0x000fe400000000ff */
[----:B------:R-:W-:Y:S02]  /*1150*/  IADD3.X R41, PT, PT, R41, -0x1, RZ, P4, !PT ;  /* 0xffffffff29297810 */ /* 0x000fe400027fe4ff */
[----:B------:R-:W-:Y:S02]  /*1160*/  IADD3 R42, P4, PT, R31, -0x2000, RZ ;  /* 0xffffe0001f2a7810 */ /* 0x000fe40007f9e0ff */
[----:B------:R-:W-:Y:S02]  /*1170*/  IADD3 R27, PT, PT, R0, 0x1d, R27 ;  /* 0x0000001d001b7810 */ /* 0x000fe40007ffe01b */
[----:B------:R-:W-:Y:S02]  /*1180*/  PRMT R31, R43, 0x7710, RZ ;  /* 0x000077102b1f7816 */ /* 0x000fe400000000ff */
[----:B------:R-:W-:-:S02]  /*1190*/  IADD3.X R46, PT, PT, RZ, R13, RZ, P5, !PT ;  /* 0x0000000dff2e7210 */ /* 0x000fc40002ffe4ff */
[C---:B------:R-:W-:Y:S02]  /*11a0*/  LOP3.LUT R32, R27.reuse, 0xff, RZ, 0xc0, !PT ;  /* 0x000000ff1b207812 */ /* 0x040fe400078ec0ff */
[----:B------:R-:W-:Y:S02]  /*11b0*/  IADD3 R31, PT, PT, R0, 0x1b, R31 ;  /* 0x0000001b001f7810 */ /* 0x000fe40007ffe01f */
[----:B------:R-:W-:Y:S01]  /*11c0*/  LOP3.LUT R27, R27, 0xff, RZ, 0xc0, !PT ;  /* 0x000000ff1b1b7812 */ /* 0x000fe200078ec0ff */
[----:B------:R-:W-:Y:S01]  /*11d0*/  IMAD R32, R3, 0x1c, R32 ;  /* 0x0000001c03207824 */ /* 0x000fe200078e0220 */
[----:B------:R-:W-:Y:S02]  /*11e0*/  MOV R57, R6 ;  /* 0x0000000600397202 */ /* 0x000fe40000000f00 */
[----:B------:R-:W-:Y:S02]  /*11f0*/  IADD3.X R43, PT, PT, R46, -0x1, RZ, P4, !PT ;  /* 0xffffffff2e2b7810 */ /* 0x000fe400027fe4ff */
[----:B------:R-:W-:Y:S01]  /*1200*/  LOP3.LUT R46, R31, 0xff, RZ, 0xc0, !PT ;  /* 0x000000ff1f2e7812 */ /* 0x000fe200078ec0ff */
[----:B------:R-:W-:Y:S01]  /*1210*/  @!PT LDS RZ, [RZ] ;  /* 0x00000000fffff984 */ /* 0x000fe20000000800 */
[----:B------:R-:W-:Y:S01]  /*1220*/  @!PT LDS RZ, [RZ] ;  /* 0x00000000fffff984 */ /* 0x000fe20000000800 */
[----:B------:R-:W-:Y:S01]  /*1230*/  @!PT LDS RZ, [RZ] ;  /* 0x00000000fffff984 */ /* 0x000fe20000000800 */
[----:B------:R1:W-:Y:S01]  /*1240*/  LDGSTS.E.ZFILL [R57], desc[UR6][R40.64+0x5c], P2 ;  /* 0x0000005c28397fae */ /* 0x0003e200091e1006 */
[----:B------:R-:W-:-:S02]  /*1250*/  LOP3.LUT R51, R44, 0xff, RZ, 0xc0, !PT ;  /* 0x000000ff2c337812 */ /* 0x000fc400078ec0ff */
[----:B------:R-:W-:Y:S01]  /*1260*/  PRMT R16, R16, 0x5410, R27 ;  /* 0x0000541010107816 */ /* 0x000fe2000000001b */
[----:B------:R-:W-:Y:S01]  /*1270*/  IMAD R46, R3, 0x1c, R46 ;  /* 0x0000001c032e7824 */ /* 0x000fe200078e022e */
[----:B------:R-:W-:Y:S01]  /*1280*/  LOP3.LUT R31, R31, 0xff, RZ, 0xc0, !PT ;  /* 0x000000ff1f1f7812 */ /* 0x000fe200078ec0ff */
[----:B------:R2:W-:Y:S01]  /*1290*/  LDGSTS.E.ZFILL [R26], desc[UR6][R42.64+0x5c], P3 ;  /* 0x0000005c2a1a7fae */ /* 0x0005e200099e1006 */
[----:B------:R-:W-:Y:S02]  /*12a0*/  LOP3.LUT R48, R48, 0xff, RZ, 0xc0, !PT ;  /* 0x000000ff30307812 */ /* 0x000fe400078ec0ff */
[----:B-1----:R-:W-:Y:S02]  /*12b0*/  PRMT R40, R16, 0x5410, R51 ;  /* 0x0000541010287816 */ /* 0x002fe40000000033 */
[----:B------:R-:W-:Y:S01]  /*12c0*/  IADD3 R41, PT, PT, R32, -0x3, RZ ;  /* 0xfffffffd20297810 */ /* 0x000fe20007ffe0ff */
[----:B------:R-:W-:Y:S01]  /*12d0*/  IMAD R32, R3, 0x1c, R48 ;  /* 0x0000001c03207824 */ /* 0x000fe200078e0230 */
[----:B------:R-:W-:Y:S01]  /*12e0*/  MOV R57, RZ ;  /* 0x000000ff00397202 */ /* 0x000fe20000000f00 */
[----:B------:R-:W-:Y:S01]  /*12f0*/  IDP.2A.LO.U16.U8 R40, R40, R17, RZ ;  /* 0x0000001128287226 */ /* 0x000fe200000010ff */
[C---:B--2---:R-:W-:Y:S01]  /*1300*/  PRMT R26, R16.reuse, 0x5410, R31 ;  /* 0x00005410101a7816 */ /* 0x044fe2000000001f */
[----:B------:R-:W-:Y:S01]  /*1310*/  IDP.2A.LO.U16.U8 R16, R16, R35, RZ ;  /* 0x0000002310107226 */ /* 0x000fe200000010ff */
[----:B------:R-:W-:-:S02]  /*1320*/  ISETP.GE.U32.AND P5, PT, R41, 0xe0, PT ;  /* 0x000000e02900780c */ /* 0x000fc40003fa6070 */
[----:B------:R-:W-:Y:S02]  /*1330*/  IADD3 R42, PT, PT, R46, -0x3, RZ ;  /* 0xfffffffd2e2a7810 */ /* 0x000fe40007ffe0ff */
[----:B------:R-:W-:Y:S02]  /*1340*/  P2R R17, PR, RZ, 0x20 ;  /* 0x00000020ff117803 */ /* 0x000fe40000000000 */
[----:B------:R-:W-:Y:S02]  /*1350*/  ISETP.GE.U32.AND P6, PT, R42, 0xe0, PT ;  /* 0x000000e02a00780c */ /* 0x000fe40003fc6070 */
[----:B------:R-:W-:Y:S02]  /*1360*/  LOP3.LUT R46, R49, 0xff, RZ, 0xc0, !PT ;  /* 0x000000ff312e7812 */ /* 0x000fe400078ec0ff */
[C---:B------:R-:W-:Y:S02]  /*1370*/  IADD3 R17, PT, PT, R15.reuse, R16, RZ ;  /* 0x000000100f117210 */ /* 0x040fe40007ffe0ff */
[----:B------:R-:W-:Y:S01]  /*1380*/  IADD3 R31, PT, PT, R15, R40, RZ ;  /* 0x000000280f1f7210 */ /* 0x000fe20007ffe0ff */
[----:B------:R-:W-:Y:S01]  /*1390*/  IDP.2A.LO.U16.U8 R40, R26, R47, RZ ;  /* 0x0000002f1a287226 */ /* 0x000fe200000010ff */
[----:B------:R-:W-:Y:S01]  /*13a0*/  P2R R16, PR, RZ, 0x40 ;  /* 0x00000040ff107803 */ /* 0x000fe20000000000 */
[----:B------:R-:W-:Y:S01]  /*13b0*/  IMAD R35, R3, 0x1c, R46 ;  /* 0x0000001c03237824 */ /* 0x000fe200078e022e */
[----:B------:R-:W-:Y:S01]  /*13c0*/  IADD3 R43, PT, PT, R31, -0x7e9, RZ ;  /* 0xfffff8171f2b7810 */ /* 0x000fe20007ffe0ff */
[----:B------:R-:W-:Y:S01]  /*13d0*/  IMAD.WIDE.U32 R16, R17, 0x4, R8 ;  /* 0x0000000411107825 */ /* 0x000fe200078e0008 */
[----:B------:R-:W-:Y:S06]  /*13e0*/  @P1 BRA `(.L_x_5) ;  /* 0x00000000003c1947 */ /* 0x000fec0003800000 */
        /* <DEDUP_REMOVED lines=15> */
.L_x_5:
[----:B------:R-:W-:Y:S05]  /*14e0*/  BSYNC.RECONVERGENT B0 ;  /* 0x0000000000007941 */ /* 0x000fea0003800200 */
.L_x_4:
[----:B------:R-:W-:Y:S01]  /*14f0*/  IADD3 R46, PT, PT, -R57, 0x4, RZ ;  /* 0x00000004392e7810 */ /* 0x000fe20007ffe1ff */
[----:B------:R-:W-:Y:S01]  /*1500*/  IMAD.WIDE.U32 R26, R43, 0x4, R8 ;  /* 0x000000042b1a7825 */ /* 0x000fe200078e0008 */
[----:B------:R-:W-:Y:S01]  /*1510*/  IADD3 R32, PT, PT, R32, -0x3, RZ ;  /* 0xfffffffd20207810 */ /* 0x000fe20007ffe0ff */
[----:B------:R-:W-:Y:S01]  /*1520*/  BSSY.RECONVERGENT B0, `(.L_x_6) ;  /* 0x0000059000007945 */ /* 0x000fe20003800200 */
[----:B------:R-:W-:Y:S02]  /*1530*/  IADD3 R16, P2, PT, R16, -0x2000, RZ ;  /* 0xffffe00010107810 */ /* 0x000fe40007f5e0ff */
[----:B------:R-:W-:Y:S02]  /*1540*/  IADD3 R35, PT, PT, R35, -0x3, RZ ;  /* 0xfffffffd23237810 */ /* 0x000fe40007ffe0ff */
[----:B------:R-:W-:Y:S02]  /*1550*/  LOP3.LUT R51, R46, 0x3, RZ, 0xc0, !PT ;  /* 0x000000032e337812 */ /* 0x000fe400078ec0ff */
[----:B------:R-:W-:-:S02]  /*1560*/  IADD3 R40, PT, PT, R15, R40, RZ ;  /* 0x000000280f287210 */ /* 0x000fc40007ffe0ff */
[----:B------:R-:W-:Y:S02]  /*1570*/  ISETP.GE.U32.AND P4, PT, R32, 0xe0, PT ;  /* 0x000000e02000780c */ /* 0x000fe40003f86070 */
[----:B------:R-:W-:Y:S02]  /*1580*/  LOP3.LUT R52, R52, 0xff, RZ, 0xc0, !PT ;  /* 0x000000ff34347812 */ /* 0x000fe400078ec0ff */
[----:B------:R-:W-:Y:S02]  /*1590*/  IADD3.X R17, PT, PT, R17, -0x1, RZ, P2, !PT ;  /* 0xffffffff11117810 */ /* 0x000fe400017fe4ff */
[----:B------:R-:W-:Y:S01]  /*15a0*/  ISETP.GE.U32.AND P3, PT, R35, 0xe0, PT ;  /* 0x000000e02300780c */ /* 0x000fe20003f66070 */
[----:B------:R-:W-:Y:S01]  /*15b0*/  IMAD R52, R3, 0x1c, R52 ;  /* 0x0000001c03347824 */ /* 0x000fe200078e0234 */
[----:B------:R-:W-:Y:S01]  /*15c0*/  LOP3.LUT R54, R53, 0xff, RZ, 0xc0, !PT ;  /* 0x000000ff35367812 */ /* 0x000fe200078ec0ff */
[----:B------:R-:W-:Y:S01]  /*15d0*/  @!PT LDS RZ, [RZ] ;  /* 0x00000000fffff984 */ /* 0x000fe20000000800 */
[----:B------:R-:W-:Y:S01]  /*15e0*/  @!PT LDS RZ, [RZ] ;  /* 0x00000000fffff984 */ /* 0x000fe20000000800 */
[----:B------:R-:W-:Y:S01]  /*15f0*/  @!PT LDS RZ, [RZ] ;  /* 0x00000000fffff984 */ /* 0x000fe20000000800 */
[----:B------:R-:W-:Y:S01]  /*1600*/  LDGSTS.E [R23], desc[UR6][R16.64+0x5c], !P5 ;  /* 0x0000005c10177fae */ /* 0x000fe2000e9a1006 */
[----:B------:R-:W-:-:S02]  /*1610*/  IADD3 R50, P2, PT, R26, R51, RZ ;  /* 0x000000331a327210 */ /* 0x000fc40007f5e0ff */
[----:B------:R-:W-:Y:S01]  /*1620*/  IADD3 R43, PT, PT, R40, -0x7e9, RZ ;  /* 0xfffff817282b7810 */ /* 0x000fe20007ffe0ff */
[----:B------:R-:W-:Y:S01]  /*1630*/  IMAD R54, R3, 0x1c, R54 ;  /* 0x0000001c03367824 */ /* 0x000fe200078e0236 */
[----:B------:R-:W-:Y:S02]  /*1640*/  LOP3.LUT R56, R55, 0xff, RZ, 0xc0, !PT ;  /* 0x000000ff37387812 */ /* 0x000fe400078ec0ff */
[----:B------:R-:W-:Y:S02]  /*1650*/  IADD3 R47, PT, PT, R33, -0x7e9, RZ ;  /* 0xfffff817212f7810 */ /* 0x000fe40007ffe0ff */
[----:B------:R-:W-:Y:S01]  /*1660*/  IADD3 R49, PT, PT, R34, -0x7e9, RZ ;  /* 0xfffff81722317810 */ /* 0x000fe20007ffe0ff */
[----:B------:R-:W-:Y:S01]  /*1670*/  IMAD R56, R3, 0x1c, R56 ;  /* 0x0000001c03387824 */ /* 0x000fe200078e0238 */
[----:B------:R-:W-:Y:S01]  /*1680*/  P2R R26, PR, RZ, 0x10 ;  /* 0x00000010ff1a7803 */ /* 0x000fe20000000000 */
[----:B------:R-:W-:Y:S01]  /*1690*/  IMAD.WIDE.U32 R46, R47, 0x4, R8 ;  /* 0x000000042f2e7825 */ /* 0x000fe200078e0008 */
[----:B------:R-:W-:-:S02]  /*16a0*/  IADD3.X R51, PT, PT, RZ, R27, RZ, P2, !PT ;  /* 0x0000001bff337210 */ /* 0x000fc400017fe4ff */
[----:B------:R-:W-:Y:S01]  /*16b0*/  IADD3 R52, PT, PT, R52, -0x3, RZ ;  /* 0xfffffffd34347810 */ /* 0x000fe20007ffe0ff */
[--C-:B------:R-:W-:Y:S01]  /*16c0*/  IMAD.WIDE.U32 R26, R43, 0x4, R8.reuse ;  /* 0x000000042b1a7825 */ /* 0x100fe200078e0008 */
[----:B------:R-:W-:Y:S02]  /*16d0*/  IADD3 R54, PT, PT, R54, -0x3, RZ ;  /* 0xfffffffd36367810 */ /* 0x000fe40007ffe0ff */
[----:B------:R-:W-:Y:S01]  /*16e0*/  IADD3 R56, PT, PT, R56, -0x3, RZ ;  /* 0xfffffffd38387810 */ /* 0x000fe20007ffe0ff */
[----:B------:R-:W-:Y:S01]  /*16f0*/  IMAD.WIDE.U32 R48, R49, 0x4, R8 ;  /* 0x0000000431307825 */ /* 0x000fe200078e0008 */
[----:B------:R1:W-:Y:S01]  /*1700*/  LDGSTS.E [R24], desc[UR6][R26.64], !P6 ;  /* 0x000000001a187fae */ /* 0x0003e2000f1a1006 */
[----:B------:R-:W-:Y:S02]  /*1710*/  P2R R43, PR, RZ, 0x8 ;  /* 0x00000008ff2b7803 */ /* 0x000fe40000000000 */
[----:B------:R-:W-:Y:S01]  /*1720*/  ISETP.GE.U32.AND P2, PT, R52, 0xe0, PT ;  /* 0x000000e03400780c */ /* 0x000fe20003f46070 */
[----:B------:R2:W-:Y:S01]  /*1730*/  LDGSTS.E [R25], desc[UR6][R46.64], !P4 ;  /* 0x000000002e197fae */ /* 0x0005e2000e1a1006 */
[----:B------:R-:W-:-:S02]  /*1740*/  ISETP.GE.U32.AND P4, PT, R56, 0xe0, PT ;  /* 0x000000e03800780c */ /* 0x000fc40003f86070 */
[----:B------:R-:W-:Y:S01]  /*1750*/  IADD3 R43, PT, PT, R30, -0x7e9, RZ ;  /* 0xfffff8171e2b7810 */ /* 0x000fe20007ffe0ff */
[----:B------:R3:W-:Y:S01]  /*1760*/  LDGSTS.E [R22], desc[UR6][R48.64], !P3 ;  /* 0x0000000030167fae */ /* 0x0007e2000d9a1006 */
[----:B------:R-:W-:Y:S02]  /*1770*/  ISETP.GE.U32.AND P3, PT, R54, 0xe0, PT ;  /* 0x000000e03600780c */ /* 0x000fe40003f66070 */
[----:B------:R-:W-:Y:S01]  /*1780*/  ISETP.NE.U32.AND P5, PT, R57, RZ, PT ;  /* 0x000000ff3900720c */ /* 0x000fe20003fa5070 */
[--C-:B-1----:R-:W-:Y:S01]  /*1790*/  IMAD.WIDE.U32 R26, R43, 0x4, R8.reuse ;  /* 0x000000042b1a7825 */ /* 0x102fe200078e0008 */
[----:B------:R-:W-:Y:S02]  /*17a0*/  IADD3 R23, PT, PT, R29, -0x7e9, RZ ;  /* 0xfffff8171d177810 */ /* 0x000fe40007ffe0ff */
[----:B------:R-:W-:Y:S02]  /*17b0*/  ISETP.GT.U32.AND P6, PT, R0, 0x34, PT ;  /* 0x000000340000780c */ /* 0x000fe40003fc4070 */
[----:B--2---:R-:W-:Y:S01]  /*17c0*/  IADD3 R25, PT, PT, R28, -0x7e9, RZ ;  /* 0xfffff8171c197810 */ /* 0x004fe20007ffe0ff */
[----:B------:R-:W-:Y:S01]  /*17d0*/  LDGSTS.E [R20], desc[UR6][R26.64], !P2 ;  /* 0x000000001a147fae */ /* 0x000fe2000d1a1006 */
[----:B------:R-:W-:Y:S01]  /*17e0*/  LOP3.LUT R46, R45, 0xff, RZ, 0xc0, !PT ;  /* 0x000000ff2d2e7812 */ /* 0x000fe200078ec0ff */
[----:B---3--:R-:W-:Y:S01]  /*17f0*/  IMAD.WIDE.U32 R22, R23, 0x4, R8 ;  /* 0x0000000417167825 */ /* 0x008fe200078e0008 */
[----:B------:R-:W-:-:S03]  /*1800*/  LOP3.LUT R44, R44, 0xff, RZ, 0xc0, !PT ;  /* 0x000000ff2c2c7812 */ /* 0x000fc600078ec0ff */
[----:B------:R-:W-:Y:S01]  /*1810*/  IMAD.WIDE.U32 R24, R25, 0x4, R8 ;  /* 0x0000000419187825 */ /* 0x000fe200078e0008 */
[----:B------:R1:W-:Y:S04]  /*1820*/  LDGSTS.E [R18], desc[UR6][R22.64], !P3 ;  /* 0x0000000016127fae */ /* 0x0003e8000d9a1006 */
[----:B------:R2:W-:Y:S04]  /*1830*/  LDGSTS.E [R19], desc[UR6][R24.64], !P4 ;  /* 0x0000000018137fae */ /* 0x0005e8000e1a1006 */
[----:B------:R2:W-:Y:S01]  /*1840*/  LDGSTS.E.ZFILL [R21], desc[UR6][R50.64], P5 ;  /* 0x0000000032157fae */ /* 0x0005e2000a9e1006 */
[----:B-1----:R-:W-:Y:S01]  /*1850*/  P2R R18, PR, RZ, 0x40 ;  /* 0x00000040ff127803 */ /* 0x002fe20000000000 */
[----:B------:R-:W-:Y:S06]  /*1860*/  @P6 BRA `(.L_x_7) ;  /* 0x0000000000906947 */ /* 0x000fec0003800000 */
[C---:B------:R-:W-:Y:S01]  /*1870*/  ISETP.GE.U32.AND P5, PT, R0.reuse, 0x14, PT ;  /* 0x000000140000780c */ /* 0x040fe20003fa6070 */
[----:B------:R-:W-:Y:S01]  /*1880*/  BSSY.RECONVERGENT B1, `(.L_x_8) ;  /* 0x0000017000017945 */ /* 0x000fe20003800200 */
[C---:B------:R-:W-:Y:S01]  /*1890*/  LOP3.LUT R18, R0.reuse, 0x280, RZ, 0xfc, !PT ;  /* 0x0000028000127812 */ /* 0x040fe200078efcff */
[----:B--2---:R-:W-:Y:S01]  /*18a0*/  HFMA2 R24, -RZ, RZ, 0, 0 ;  /* 0x00000000ff187431 */ /* 0x004fe200000001ff */
[----:B------:R-:W-:Y:S02]  /*18b0*/  IADD3 R22, PT, PT, R0, 0xd, RZ ;  /* 0x0000000d00167810 */ /* 0x000fe40007ffe0ff */
[----:B------:R-:W-:-:S05]  /*18c0*/  LOP3.LUT R18, R18, 0xffff, RZ, 0xc0, !PT ;  /* 0x0000ffff12127812 */ /* 0x000fca00078ec0ff */
[----:B------:R-:W-:Y:S02]  /*18d0*/  IMAD R18, R18, 0x7c2, RZ ;  /* 0x000007c212127824 */ /* 0x000fe400078e02ff */
[----:B------:R-:W-:Y:S02]  /*18e0*/  @P5 IADD3 R22, PT, PT, R0, -0x14, RZ ;  /* 0xffffffec00165810 */ /* 0x000fe40007ffe0ff */
[----:B------:R-:W-:Y:S02]  /*18f0*/  IADD3 R20, P5, PT, R6, 0xa00, RZ ;  /* 0x00000a0006147810 */ /* 0x000fe40007fbe0ff */
[----:B------:R-:W-:Y:S01]  /*1900*/  SHF.R.U32.HI R19, RZ, 0x10, R18 ;  /* 0x00000010ff137819 */ /* 0x000fe20000011612 */
[----:B------:R-:W-:Y:S01]  /*1910*/  IMAD R22, R22, 0x3, R15 ;  /* 0x0000000316167824 */ /* 0x000fe200078e020f */
[----:B------:R-:W-:-:S03]  /*1920*/  IADD3.X R21, PT, PT, RZ, R7, RZ, P5, !PT ;  /* 0x00000007ff157210 */ /* 0x000fc60002ffe4ff */
[----:B------:R-:W-:Y:S01]  /*1930*/  IMAD R22, R19, 0x2a0, R22 ;  /* 0x000002a013167824 */ /* 0x000fe200078e0216 */
[----:B------:R-:W-:-:S04]  /*1940*/  IADD3 R19, PT, PT, R14, R19, RZ ;  /* 0x000000130e137210 */ /* 0x000fc80007ffe0ff */
[----:B------:R-:W-:Y:S02]  /*1950*/  ISETP.GT.U32.AND P5, PT, R19, 0xe2, PT ;  /* 0x000000e21300780c */ /* 0x000fe40003fa4070 */
[----:B------:R-:W-:-:S11]  /*1960*/  IADD3 R23, PT, PT, R22, -0x7e9, RZ ;  /* 0xfffff81716177810 */ /* 0x000fd60007ffe0ff */
[----:B------:R-:W-:Y:S05]  /*1970*/  @P5 BRA `(.L_x_9) ;  /* 0x00000000001c5947 */ /* 0x000fea0003800000 */
[C---:B------:R-:W-:Y:S02]  /*1980*/  ISETP.GE.U32.AND P5, PT, R0.reuse, 0x14, PT ;  /* 0x000000140000780c */ /* 0x040fe40003fa6070 */
[----:B------:R-:W-:-:S11]  /*1990*/  IADD3 R18, PT, PT, R0, 0xd, RZ ;  /* 0x0000000d00127810 */ /* 0x000fd60007ffe0ff */
[----:B------:R-:W-:-:S05]  /*19a0*/  @P5 IADD3 R18, PT, PT, R0, -0x14, RZ ;  /* 0xffffffec00125810 */ /* 0x000fca0007ffe0ff */
[----:B------:R-:W-:-:S05]  /*19b0*/  IMAD R18, R3, 0x1c, R18 ;  /* 0x0000001c03127824 */ /* 0x000fca00078e0212 */
[----:B------:R-:W-:-:S13]  /*19c0*/  ISETP.GE.U32.AND P5, PT, R18, 0x3, PT ;  /* 0x000000031200780c */ /* 0x000fda0003fa6070 */
[----:B------:R-:W-:-:S04]  /*19d0*/  @P5 ISETP.GE.U32.AND P6, PT, R18, 0xe3, PT ;  /* 0x000000e31200580c */ /* 0x000fc80003fc6070 */
[----:B------:R-:W-:-:S09]  /*19e0*/  @P5 SEL R24, RZ, 0x4, P6 ;  /* 0x00000004ff185807 */ /* 0x000fd20003000000 */
.L_x_9:
[----:B------:R-:W-:Y:S05]  /*19f0*/  BSYNC.RECONVERGENT B1 ;  /* 0x0000000000017941 */ /* 0x000fea0003800200 */
.L_x_8:
[----:B------:R-:W-:Y:S01]  /*1a00*/  IADD3 R22, PT, PT, -R24, 0x4, RZ ;  /* 0x0000000418167810 */ /* 0x000fe20007ffe1ff */
[----:B------:R-:W-:Y:S01]  /*1a10*/  IMAD.WIDE.U32 R18, R23, 0x4, R8 ;  /* 0x0000000417127825 */ /* 0x000fe200078e0008 */
[----:B------:R-:W-:Y:S02]  /*1a20*/  MOV R21, R20 ;  /* 0x0000001400157202 */ /* 0x000fe40000000f00 */
[----:B------:R-:W-:-:S04]  /*1a30*/  LOP3.LUT R23, R22, 0x3, RZ, 0xc0, !PT ;  /* 0x0000000316177812 */ /* 0x000fc800078ec0ff */
[----:B------:R-:W-:-:S04]  /*1a40*/  IADD3 R18, P5, PT, R18, R23, RZ ;  /* 0x0000001712127210 */ /* 0x000fc80007fbe0ff */
[----:B------:R-:W-:Y:S02]  /*1a50*/  IADD3.X R19, PT, PT, RZ, R19, RZ, P5, !PT ;  /* 0x00000013ff137210 */ /* 0x000fe40002ffe4ff */
[----:B------:R-:W-:-:S13]  /*1a60*/  ISETP.NE.U32.AND P5, PT, R24, RZ, PT ;  /* 0x000000ff1800720c */ /* 0x000fda0003fa5070 */
[----:B------:R-:W-:Y:S01]  /*1a70*/  @!PT LDS RZ, [RZ] ;  /* 0x00000000fffff984 */ /* 0x000fe20000000800 */
[----:B------:R-:W-:Y:S01]  /*1a80*/  @!PT LDS RZ, [RZ] ;  /* 0x00000000fffff984 */ /* 0x000fe20000000800 */
[----:B------:R-:W-:Y:S01]  /*1a90*/  @!PT LDS RZ, [RZ] ;  /* 0x00000000fffff984 */ /* 0x000fe20000000800 */
[----:B------:R1:W-:Y:S02]  /*1aa0*/  LDGSTS.E.ZFILL [R21], desc[UR6][R18.64], P5 ;  /* 0x0000000012157fae */ /* 0x0003e4000a9e1006 */
.L_x_7:
[----:B------:R-:W-:Y:S05]  /*1ab0*/  BSYNC.RECONVERGENT B0 ;  /* 0x0000000000007941 */ /* 0x000fea0003800200 */
.L_x_6:
[----:B------:R-:W3:Y:S01]  /*1ac0*/  LDC.64 R26, c[0x0][0x388] ;  /* 0x0000e200ff1a7b82 */ /* 0x000ee20000000a00 */
[----:B--2---:R-:W-:Y:S01]  /*1ad0*/  IADD3 R50, P5, PT, R6, 0xad4, RZ ;  /* 0x00000ad406327810 */ /* 0x004fe20007fbe0ff */
[----:B------:R-:W-:Y:S01]  /*1ae0*/  BSSY.RECONVERGENT B0, `(.L_x_10) ;  /* 0x00000e8000007945 */ /* 0x000fe20003800200 */
[----:B------:R-:W-:Y:S02]  /*1af0*/  IADD3 R39, PT, PT, R39, 0x207c, RZ ;  /* 0x0000207c27277810 */ /* 0x000fe40007ffe0ff */
[----:B------:R-:W-:Y:S02]  /*1b00*/  IADD3.X R51, PT, PT, RZ, R7, RZ, P5, !PT ;  /* 0x00000007ff337210 */ /* 0x000fe40002ffe4ff */
[----:B------:R-:W-:-:S04]  /*1b10*/  LEA R4, R4, R39, 0x18 ;  /* 0x0000002704047211 */ /* 0x000fc800078ec0ff */
[----:B------:R-:W-:Y:S02]  /*1b20*/  MOV R48, R4 ;  /* 0x0000000400307202 */ /* 0x000fe40000000f00 */
[----:B------:R-:W-:-:S03]  /*1b30*/  MOV R49, R38 ;  /* 0x0000002600317202 */ /* 0x000fc60000000f00 */
[----:B------:R-:W-:-:S05]  /*1b40*/  IMAD.WIDE.U32 R38, R0, 0x4, R48 ;  /* 0x0000000400267825 */ /* 0x000fca00078e0030 */
[----:B------:R-:W-:Y:S01]  /*1b50*/  MOV R43, R38 ;  /* 0x00000026002b7202 */ /* 0x000fe20000000f00 */
[----:B---3--:R-:W-:-:S03]  /*1b60*/  IMAD.WIDE.U32 R26, R0, 0x4, R26 ;  /* 0x00000004001a7825 */ /* 0x008fc600078e001a */
[C---:B------:R-:W-:Y:S02]  /*1b70*/  IADD3 R24, P5, PT, R26.reuse, 0x1000, RZ ;  /* 0x000010001a187810 */ /* 0x040fe40007fbe0ff */
[----:B------:R-:W-:Y:S01]  /*1b80*/  @!PT LDS RZ, [RZ] ;  /* 0x00000000fffff984 */ /* 0x000fe20000000800 */
[----:B------:R-:W-:Y:S01]  /*1b90*/  @!PT LDS RZ, [RZ] ;  /* 0x00000000fffff984 */ /* 0x000fe20000000800 */
[----:B------:R-:W-:Y:S01]  /*1ba0*/  @!PT LDS RZ, [RZ] ;  /* 0x00000000fffff984 */ /* 0x000fe20000000800 */
[----:B------:R2:W-:Y:S02]  /*1bb0*/  LDGSTS.E [R43], desc[UR6][R26.64] ;  /* 0x000000001a2b7fae */ /* 0x0005e4000b9a1006 */
[----:B------:R-:W-:Y:S02]  /*1bc0*/  IADD3.X R25, PT, PT, RZ, R27, RZ, P5, !PT ;  /* 0x0000001bff197210 */ /* 0x000fe40002ffe4ff */
[----:B------:R-:W-:-:S04]  /*1bd0*/  IADD3 R22, P5, PT, R26, 0x2000, RZ ;  /* 0x000020001a167810 */ /* 0x000fc80007fbe0ff */
[-C--:B------:R-:W-:Y:S02]  /*1be0*/  IADD3.X R23, PT, PT, RZ, R27.reuse, RZ, P5, !PT ;  /* 0x0000001bff177210 */ /* 0x080fe40002ffe4ff */
[C---:B------:R-:W-:Y:S02]  /*1bf0*/  IADD3 R20, P5, PT, R26.reuse, 0x3000, RZ ;  /* 0x000030001a147810 */ /* 0x040fe40007fbe0ff */
[----:B--2---:R-:W-:Y:S02]  /*1c00*/  MOV R43, RZ ;  /* 0x000000ff002b7202 */ /* 0x004fe40000000f00 */
[----:B-1----:R-:W-:Y:S02]  /*1c10*/  IADD3.X R21, PT, PT, RZ, R27, RZ, P5, !PT ;  /* 0x0000001bff157210 */ /* 0x002fe40002ffe4ff */
[----:B------:R-:W-:-:S04]  /*1c20*/  IADD3 R18, P5, PT, R26, 0x4000, RZ ;  /* 0x000040001a127810 */ /* 0x000fc80007fbe0ff */
[----:B------:R-:W-:Y:S02]  /*1c30*/  IADD3.X R19, PT, PT, RZ, R27, RZ, P5, !PT ;  /* 0x0000001bff137210 */ /* 0x000fe40002ffe4ff */
        /* <DEDUP_REMOVED lines=10> */
[C---:B------:R-:W-:Y:S02]  /*1ce0*/  IADD3 R76, P5, PT, R38.reuse, 0x200, RZ ;  /* 0x00000200264c7810 */ /* 0x040fe40007fbe0ff */
[----:B------:R-:W-:Y:S02]  /*1cf0*/  MOV R75, R74 ;  /* 0x0000004a004b7202 */ /* 0x000fe40000000f00 */
[----:B------:R-:W-:Y:S02]  /*1d00*/  IADD3.X R77, PT, PT, RZ, R39, RZ, P5, !PT ;  /* 0x00000027ff4d7210 */ /* 0x000fe40002ffe4ff */
[----:B------:R-:W-:Y:S01]  /*1d10*/  IADD3 R78, P5, PT, R38, 0x300, RZ ;  /* 0x00000300264e7810 */ /* 0x000fe20007fbe0ff */
[----:B------:R1:W-:Y:S01]  /*1d20*/  LDGSTS.E [R75], desc[UR6][R26.64+0x300] ;  /* 0x000003001a4b7fae */ /* 0x0003e2000b9a1006 */
[----:B------:R-:W-:-:S02]  /*1d30*/  MOV R77, R76 ;  /* 0x0000004c004d7202 */ /* 0x000fc40000000f00 */
[----:B------:R-:W-:Y:S02]  /*1d40*/  IADD3.X R79, PT, PT, RZ, R39, RZ, P5, !PT ;  /* 0x00000027ff4f7210 */ /* 0x000fe40002ffe4ff */
[C---:B------:R-:W-:Y:S01]  /*1d50*/  IADD3 R80, P5, PT, R38.reuse, 0x400, RZ ;  /* 0x0000040026507810 */ /* 0x040fe20007fbe0ff */
[----:B------:R1:W-:Y:S01]  /*1d60*/  LDGSTS.E [R77], desc[UR6][R26.64+0x600] ;  /* 0x000006001a4d7fae */ /* 0x0003e2000b9a1006 */
        /* <DEDUP_REMOVED lines=86> */
[C---:B------:R-:W-:Y:S02]  /*22d0*/  IADD3 R124, P5, PT, R38.reuse, 0x1a00, RZ ;  /* 0x00001a00267c7810 */ /* 0x040fe40007fbe0ff */
[----:B------:R-:W-:Y:S02]  /*22e0*/  MOV R123, R122 ;  /* 0x0000007a007b7202 */ /* 0x000fe40000000f00 */
[----:B------:R-:W-:Y:S02]  /*22f0*/  IADD3.X R125, PT, PT, RZ, R39, RZ, P5, !PT ;  /* 0x00000027ff7d7210 */ /* 0x000fe40002ffe4ff */
[----:B------:R-:W-:Y:S02]  /*2300*/  IADD3 R126, P5, PT, R38, 0x1b00, RZ ;  /* 0x00001b00267e7810 */ /* 0x000fe40007fbe0ff */
        /* <DEDUP_REMOVED lines=62> */
[----:B------:R-:W-:Y:S02]  /*26f0*/  IADD3 R60, P5, PT, R38, 0x3000, RZ ;  /* 0x00003000263c7810 */ /* 0x000fe40007fbe0ff */
[----:B------:R-:W-:Y:S02]  /*2700*/  MOV R45, R48 ;  /* 0x00000030002d7202 */ /* 0x000fe40000000f00 */
[----:B------:R-:W-:Y:S02]  /*2710*/  IADD3.X R61, PT, PT, RZ, R39, RZ, P5, !PT ;  /* 0x00000027ff3d7210 */ /* 0x000fe40002ffe4ff */
[----:B------:R-:W-:Y:S02]  /*2720*/  IADD3 R48, P5, PT, R26, 0x5000, RZ ;  /* 0x000050001a307810 */ /* 0x000fe40007fbe0ff */
[----:B------:R-:W-:-:S02]  /*2730*/  MOV R61, R60 ;  /* 0x0000003c003d7202 */ /* 0x000fc40000000f00 */
[----:B------:R-:W-:-:S05]  /*2740*/  IADD3.X R49, PT, PT, RZ, R27, RZ, P5, !PT ;  /* 0x0000001bff317210 */ /* 0x000fca0002ffe4ff */
[----:B------:R1:W-:Y:S04]  /*2750*/  LDGSTS.E [R121], desc[UR6][R48.64+-0x800] ;  /* 0x0000080030797fae */ /* 0x0003e8000b9a1006 */
        /* <DEDUP_REMOVED lines=24> */
[----:B------:R-:W0:Y:S01]  /*28e0*/  LDGDEPBAR ;  /* 0x00000000000079af */ /* 0x000e220000000000 */
[----:B------:R-:W-:Y:S05]  /*28f0*/  @!P0 BRA `(.L_x_11) ;  /* 0x0000000000188947 */ /* 0x000fea0003800000 */
[----:B------:R-:W-:Y:S01]  /*2900*/  IMAD R47, R3, 0x1c, R36 ;  /* 0x0000001c032f7824 */ /* 0x000fe200078e0224 */
[----:B-1----:R-:W-:-:S04]  /*2910*/  P2R R45, PR, RZ, 0x1 ;  /* 0x00000001ff2d7803 */ /* 0x002fc80000000000 */
[----:B------:R-:W-:-:S13]  /*2920*/  ISETP.GE.U32.AND P6, PT, R47, 0x3, PT ;  /* 0x000000032f00780c */ /* 0x000fda0003fc6070 */
[----:B------:R-:W-:-:S04]  /*2930*/  @P6 ISETP.GE.U32.AND P0, PT, R47, 0xe3, PT ;  /* 0x000000e32f00680c */ /* 0x000fc80003f06070 */
[----:B------:R-:W-:Y:S02]  /*2940*/  @P6 SEL R43, RZ, 0x4, P0 ;  /* 0x00000004ff2b6807 */ /* 0x000fe40000000000 */
[----:B------:R-:W-:-:S13]  /*2950*/  ISETP.NE.AND P0, PT, R45, RZ, PT ;  /* 0x000000ff2d00720c */ /* 0x000fda0003f05270 */
.L_x_11:
[----:B------:R-:W-:Y:S05]  /*2960*/  BSYNC.RECONVERGENT B0 ;  /* 0x0000000000007941 */ /* 0x000fea0003800200 */
.L_x_10:
[----:B-1----:R-:W-:Y:S01]  /*2970*/  IADD3 R45, PT, PT, -R43, 0x4, RZ ;  /* 0x000000042b2d7810 */ /* 0x002fe20007ffe1ff */
[----:B------:R-:W-:Y:S03]  /*2980*/  BSSY.RECONVERGENT B0, `(.L_x_12) ;  /* 0x0000017000007945 */ /* 0x000fe60003800200 */
[----:B------:R-:W-:-:S04]  /*2990*/  LOP3.LUT R45, R45, 0x3, RZ, 0xc0, !PT ;  /* 0x000000032d2d7812 */ /* 0x000fc800078ec0ff */
[----:B------:R-:W-:-:S04]  /*29a0*/  IADD3 R45, P6, PT, R10, R45, RZ ;  /* 0x0000002d0a2d7210 */ /* 0x000fc80007fde0ff */
[----:B------:R-:W-:Y:S02]  /*29b0*/  IADD3.X R47, PT, PT, RZ, R11, RZ, P6, !PT ;  /* 0x0000000bff2f7210 */ /* 0x000fe400037fe4ff */
[----:B------:R-:W-:Y:S02]  /*29c0*/  IADD3 R52, P6, PT, R45, -0x2000, RZ ;  /* 0xffffe0002d347810 */ /* 0x000fe40007fde0ff */
[----:B------:R-:W-:Y:S02]  /*29d0*/  MOV R45, R50 ;  /* 0x00000032002d7202 */ /* 0x000fe40000000f00 */
[----:B------:R-:W-:Y:S02]  /*29e0*/  IADD3.X R53, PT, PT, R47, -0x1, RZ, P6, !PT ;  /* 0xffffffff2f357810 */ /* 0x000fe400037fe4ff */
[----:B------:R-:W-:Y:S01]  /*29f0*/  ISETP.NE.U32.AND P6, PT, R43, RZ, PT ;  /* 0x000000ff2b00720c */ /* 0x000fe20003fc5070 */
[----:B------:R-:W-:-:S12]  /*2a00*/  HFMA2 R43, -RZ, RZ, 0, 0 ;  /* 0x00000000ff2b7431 */ /* 0x000fd800000001ff */
[----:B------:R-:W-:Y:S01]  /*2a10*/  @!PT LDS RZ, [RZ] ;  /* 0x00000000fffff984 */ /* 0x000fe20000000800 */
[----:B------:R-:W-:Y:S01]  /*2a20*/  @!PT LDS RZ, [RZ] ;  /* 0x00000000fffff984 */ /* 0x000fe20000000800 */
[----:B------:R-:W-:Y:S01]  /*2a30*/  @!PT LDS RZ, [RZ] ;  /* 0x00000000fffff984 */ /* 0x000fe20000000800 */
[----:B------:R1:W-:Y:S01]  /*2a40*/  LDGSTS.E.ZFILL [R45], desc[UR6][R52.64+0x60], P6 ;  /* 0x00000060342d7fae */ /* 0x0003e2000b1e1006 */
[----:B------:R-:W-:-:S04]  /*2a50*/  IADD3 R50, P6, PT, R6, 0xbd4, RZ ;  /* 0x00000bd406327810 */ /* 0x000fc80007fde0ff */
[----:B------:R-:W-:Y:S02]  /*2a60*/  IADD3.X R51, PT, PT, RZ, R7, RZ, P6, !PT ;  /* 0x00000007ff337210 */ /* 0x000fe400037fe4ff */
[----:B------:R-:W-:-:S13]  /*2a70*/  ISETP.GE.U32.AND P6, PT, R37, 0x3, PT ;  /* 0x000000032500780c */ /* 0x000fda0003fc6070 */
[----:B-1----:R-:W-:Y:S05]  /*2a80*/  @!P6 BRA `(.L_x_13) ;  /* 0x000000000018e947 */ /* 0x002fea0003800000 */
[----:B------:R-:W-:Y:S01]  /*2a90*/  IMAD R47, R3, 0x1c, R46 ;  /* 0x0000001c032f7824 */ /* 0x000fe200078e022e */
[----:B------:R-:W-:-:S04]  /*2aa0*/  P2R R45, PR, RZ, 0x1 ;  /* 0x00000001ff2d7803 */ /* 0x000fc80000000000 */
[----:B------:R-:W-:-:S13]  /*2ab0*/  ISETP.GE.U32.AND P6, PT, R47, 0x3, PT ;  /* 0x000000032f00780c */ /* 0x000fda0003fc6070 */
[----:B------:R-:W-:-:S04]  /*2ac0*/  @P6 ISETP.GE.U32.AND P0, PT, R47, 0xe3, PT ;  /* 0x000000e32f00680c */ /* 0x000fc80003f06070 */
[----:B------:R-:W-:Y:S02]  /*2ad0*/  @P6 SEL R43, RZ, 0x4, P0 ;  /* 0x00000004ff2b6807 */ /* 0x000fe40000000000 */
[----:B------:R-:W-:-:S13]  /*2ae0*/  ISETP.NE.AND P0, PT, R45, RZ, PT ;  /* 0x000000ff2d00720c */ /* 0x000fda0003f05270 */
.L_x_13:
[----:B------:R-:W-:Y:S05]  /*2af0*/  BSYNC.RECONVERGENT B0 ;  /* 0x0000000000007941 */ /* 0x000fea0003800200 */
.L_x_12:
[----:B------:R-:W-:Y:S01]  /*2b00*/  IADD3 R45, PT, PT, -R43, 0x4, RZ ;  /* 0x000000042b2d7810 */ /* 0x000fe20007ffe1ff */
[----:B------:R-:W-:Y:S03]  /*2b10*/  BSSY.RECONVERGENT B0, `(.L_x_14) ;  /* 0x0000017000007945 */ /* 0x000fe60003800200 */
[----:B------:R-:W-:-:S04]  /*2b20*/  LOP3.LUT R45, R45, 0x3, RZ, 0xc0, !PT ;  /* 0x000000032d2d7812 */ /* 0x000fc800078ec0ff */
[----:B------:R-:W-:-:S04]  /*2b30*/  IADD3 R45, P6, PT, R12, R45, RZ ;  /* 0x0000002d0c2d7210 */ /* 0x000fc80007fde0ff */
[----:B------:R-:W-:Y:S02]  /*2b40*/  IADD3.X R47, PT, PT, RZ, R13, RZ, P6, !PT ;  /* 0x0000000dff2f7210 */ /* 0x000fe400037fe4ff */
[----:B------:R-:W-:Y:S02]  /*2b50*/  IADD3 R54, P6, PT, R45, -0x2000, RZ ;  /* 0xffffe0002d367810 */ /* 0x000fe40007fde0ff */
[----:B------:R-:W-:Y:S02]  /*2b60*/  MOV R45, R50 ;  /* 0x00000032002d7202 */ /* 0x000fe40000000f00 */
[----:B------:R-:W-:Y:S02]  /*2b70*/  IADD3.X R55, PT, PT, R47, -0x1, RZ, P6, !PT ;  /* 0xffffffff2f377810 */ /* 0x000fe400037fe4ff */
[----:B------:R-:W-:Y:S02]  /*2b80*/  ISETP.NE.U32.AND P6, PT, R43, RZ, PT ;  /* 0x000000ff2b00720c */ /* 0x000fe40003fc5070 */
[----:B------:R-:W-:-:S02]  /*2b90*/  IADD3 R51, PT, PT, R31, -0x7e8, RZ ;  /* 0xfffff8181f337810 */ /* 0x000fc40007ffe0ff */
[----:B------:R-:W-:-:S09]  /*2ba0*/  MOV R43, RZ ;  /* 0x000000ff002b7202 */ /* 0x000fd20000000f00 */
[----:B------:R-:W-:Y:S01]  /*2bb0*/  @!PT LDS RZ, [RZ] ;  /* 0x00000000fffff984 */ /* 0x000fe20000000800 */
[----:B------:R-:W-:Y:S01]  /*2bc0*/  @!PT LDS RZ, [RZ] ;  /* 0x00000000fffff984 */ /* 0x000fe20000000800 */
[----:B------:R-:W-:Y:S01]  /*2bd0*/  @!PT LDS RZ, [RZ] ;  /* 0x00000000fffff984 */ /* 0x000fe20000000800 */
[----:B------:R1:W-:Y:S01]  /*2be0*/  LDGSTS.E.ZFILL [R45], desc[UR6][R54.64+0x60], P6 ;  /* 0x00000060362d7fae */ /* 0x0003e2000b1e1006 */
[----:B------:R-:W-:-:S04]  /*2bf0*/  IADD3 R52, P6, PT, R6, 0xcd4, RZ ;  /* 0x00000cd406347810 */ /* 0x000fc80007fde0ff */
[----:B------:R-:W-:Y:S01]  /*2c00*/  IADD3.X R53, PT, PT, RZ, R7, RZ, P6, !PT ;  /* 0x00000007ff357210 */ /* 0x000fe200037fe4ff */
[----:B------:R-:W-:Y:S08]  /*2c10*/  @P1 BRA `(.L_x_15) ;  /* 0x0000000000181947 */ /* 0x000ff00003800000 */
[----:B------:R-:W-:Y:S01]  /*2c20*/  IMAD R47, R3, 0x1c, R44 ;  /* 0x0000001c032f7824 */ /* 0x000fe200078e022c */
[----:B-1----:R-:W-:-:S04]  /*2c30*/  P2R R45, PR, RZ, 0x1 ;  /* 0x00000001ff2d7803 */ /* 0x002fc80000000000 */
[----:B------:R-:W-:-:S13]  /*2c40*/  ISETP.GE.U32.AND P6, PT, R47, 0x3, PT ;  /* 0x000000032f00780c */ /* 0x000fda0003fc6070 */
[----:B------:R-:W-:-:S04]  /*2c50*/  @P6 ISETP.GE.U32.AND P0, PT, R47, 0xe3, PT ;  /* 0x000000e32f00680c */ /* 0x000fc80003f06070 */
[----:B------:R-:W-:Y:S02]  /*2c60*/  @P6 SEL R43, RZ, 0x4, P0 ;  /* 0x00000004ff2b6807 */ /* 0x000fe40000000000 */
[----:B------:R-:W-:-:S13]  /*2c70*/  ISETP.NE.AND P0, PT, R45, RZ, PT ;  /* 0x000000ff2d00720c */ /* 0x000fda0003f05270 */
.L_x_15:
[----:B------:R-:W-:Y:S05]  /*2c80*/  BSYNC.RECONVERGENT B0 ;  /* 0x0000000000007941 */ /* 0x000fea0003800200 */
.L_x_14:
[----:B-1----:R-:W-:Y:S01]  /*2c90*/  IADD3 R45, PT, PT, -R43, 0x4, RZ ;  /* 0x000000042b2d7810 */ /* 0x002fe20007ffe1ff */
[----:B------:R-:W-:Y:S01]  /*2ca0*/  IMAD.WIDE.U32 R50, R51, 0x4, R8 ;  /* 0x0000000433327825 */ /* 0x000fe200078e0008 */
[----:B------:R-:W-:Y:S01]  /*2cb0*/  P2R R68, PR, RZ, 0x1 ;  /* 0x00000001ff447803 */ /* 0x000fe20000000000 */
[----:B------:R-:W-:Y:S01]  /*2cc0*/  BSSY.RECONVERGENT B0, `(.L_x_16) ;  /* 0x000005f000007945 */ /* 0x000fe20003800200 */
[----:B------:R-:W-:Y:S02]  /*2cd0*/  LOP3.LUT R45, R45, 0x3, RZ, 0xc0, !PT ;  /* 0x000000032d2d7812 */ /* 0x000fe400078ec0ff */
[----:B------:R-:W-:Y:S02]  /*2ce0*/  ISETP.GE.U32.AND P0, PT, R42, 0xe0, PT ;  /* 0x000000e02a00780c */ /* 0x000fe40003f06070 */
[----:B------:R-:W-:Y:S02]  /*2cf0*/  IADD3 R66, P6, PT, R50, R45, RZ ;  /* 0x0000002d32427210 */ /* 0x000fe40007fde0ff */
[----:B------:R-:W-:-:S02]  /*2d00*/  MOV R45, R52 ;  /* 0x00000034002d7202 */ /* 0x000fc40000000f00 */
[----:B------:R-:W-:Y:S02]  /*2d10*/  IADD3.X R67, PT, PT, RZ, R51, RZ, P6, !PT ;  /* 0x00000033ff437210 */ /* 0x000fe400037fe4ff */
[C---:B------:R-:W-:Y:S02]  /*2d20*/  IADD3 R50, P6, PT, R6.reuse, 0xdd4, RZ ;  /* 0x00000dd406327810 */ /* 0x040fe40007fde0ff */
[----:B------:R-:W-:Y:S02]  /*2d30*/  IADD3 R53, PT, PT, R33, -0x7e8, RZ ;  /* 0xfffff81821357810 */ /* 0x000fe40007ffe0ff */
[----:B------:R-:W-:Y:S02]  /*2d40*/  IADD3.X R51, PT, PT, RZ, R7, RZ, P6, !PT ;  /* 0x00000007ff337210 */ /* 0x000fe400037fe4ff */
[----:B------:R-:W-:Y:S01]  /*2d50*/  IADD3 R54, P6, PT, R6, 0xed4, RZ ;  /* 0x00000ed406367810 */ /* 0x000fe20007fde0ff */
[----:B------:R-:W-:Y:S01]  /*2d60*/  IMAD.WIDE.U32 R52, R53, 0x4, R8 ;  /* 0x0000000435347825 */ /* 0x000fe200078e0008 */
[----:B------:R-:W-:-:S02]  /*2d70*/  MOV R47, R50 ;  /* 0x00000032002f7202 */ /* 0x000fc40000000f00 */
[-C--:B------:R-:W-:Y:S02]  /*2d80*/  IADD3.X R55, PT, PT, RZ, R7.reuse, RZ, P6, !PT ;  /* 0x00000007ff377210 */ /* 0x080fe400037fe4ff */
[----:B------:R-:W-:Y:S02]  /*2d90*/  IADD3 R56, P6, PT, R6, 0xfd4, RZ ;  /* 0x00000fd406387810 */ /* 0x000fe40007fde0ff */
        /* <DEDUP_REMOVED lines=12> */
[----:B------:R-:W-:Y:S02]  /*2e60*/  IADD3.X R63, PT, PT, RZ, R7, RZ, P6, !PT ;  /* 0x00000007ff3f7210 */ /* 0x000fe400037fe4ff */
[----:B------:R-:W-:Y:S02]  /*2e70*/  IADD3 R64, P6, PT, R6, 0x13d4, RZ ;  /* 0x000013d406407810 */ /* 0x000fe40007fde0ff */
[----:B------:R-:W-:Y:S02]  /*2e80*/  MOV R73, R58 ;  /* 0x0000003a00497202 */ /* 0x000fe40000000f00 */
[----:B------:R-:W-:Y:S02]  /*2e90*/  IADD3.X R65, PT, PT, RZ, R7, RZ, P6, !PT ;  /* 0x00000007ff417210 */ /* 0x000fe400037fe4ff */
[----:B------:R-:W-:Y:S02]  /*2ea0*/  ISETP.GE.U32.AND P6, PT, R41, 0xe0, PT ;  /* 0x000000e02900780c */ /* 0x000fe40003fc6070 */
[----:B------:R-:W-:-:S02]  /*2eb0*/  IADD3 R57, PT, PT, R30, -0x7e8, RZ ;  /* 0xfffff8181e397810 */ /* 0x000fc40007ffe0ff */
[----:B------:R-:W-:Y:S02]  /*2ec0*/  MOV R75, R60 ;  /* 0x0000003c004b7202 */ /* 0x000fe40000000f00 */
[----:B------:R-:W-:Y:S01]  /*2ed0*/  IADD3 R59, PT, PT, R29, -0x7e8, RZ ;  /* 0xfffff8181d3b7810 */ /* 0x000fe20007ffe0ff */
[--C-:B------:R-:W-:Y:S01]  /*2ee0*/  IMAD.WIDE.U32 R56, R57, 0x4, R8.reuse ;  /* 0x0000000439387825 */ /* 0x100fe200078e0008 */
[----:B------:R-:W-:Y:S02]  /*2ef0*/  IADD3 R61, PT, PT, R28, -0x7e8, RZ ;  /* 0xfffff8181c3d7810 */ /* 0x000fe40007ffe0ff */
[----:B------:R-:W-:Y:S01]  /*2f00*/  MOV R63, R62 ;  /* 0x0000003e003f7202 */ /* 0x000fe20000000f00 */
[--C-:B------:R-:W-:Y:S01]  /*2f10*/  IMAD.WIDE.U32 R58, R59, 0x4, R8.reuse ;  /* 0x000000043b3a7825 */ /* 0x100fe200078e0008 */
[----:B------:R-:W-:Y:S01]  /*2f20*/  MOV R65, R64 ;  /* 0x0000004000417202 */ /* 0x000fe20000000f00 */
[----:B------:R-:W-:Y:S01]  /*2f30*/  @!PT LDS RZ, [RZ] ;  /* 0x00000000fffff984 */ /* 0x000fe20000000800 */
[----:B------:R-:W-:Y:S01]  /*2f40*/  @!PT LDS RZ, [RZ] ;  /* 0x00000000fffff984 */ /* 0x000fe20000000800 */
[----:B------:R-:W-:Y:S01]  /*2f50*/  @!PT LDS RZ, [RZ] ;  /* 0x00000000fffff984 */ /* 0x000fe20000000800 */
[----:B------:R1:W-:Y:S01]  /*2f60*/  LDGSTS.E [R45], desc[UR6][R16.64+0x60], !P6 ;  /* 0x00000060102d7fae */ /* 0x0003e2000f1a1006 */
[----:B------:R-:W-:Y:S01]  /*2f70*/  ISETP.GE.U32.AND P6, PT, R35, 0xe0, PT ;  /* 0x000000e02300780c */ /* 0x000fe20003fc6070 */
[----:B------:R-:W-:-:S02]  /*2f80*/  IMAD.WIDE.U32 R60, R61, 0x4, R8 ;  /* 0x000000043d3c7825 */ /* 0x000fc400078e0008 */
[----:B------:R1:W-:Y:S01]  /*2f90*/  LDGSTS.E [R47], desc[UR6][R50.64], !P0 ;  /* 0x00000000322f7fae */ /* 0x0003e2000c1a1006 */
[----:B------:R-:W-:-:S13]  /*2fa0*/  ISETP.GE.U32.AND P0, PT, R32, 0xe0, PT ;  /* 0x000000e02000780c */ /* 0x000fda0003f06070 */
[----:B------:R1:W-:Y:S01]  /*2fb0*/  LDGSTS.E [R69], desc[UR6][R52.64], !P0 ;  /* 0x0000000034457fae */ /* 0x0003e2000c1a1006 */
[----:B------:R-:W-:-:S03]  /*2fc0*/  ISETP.NE.AND P0, PT, R68, RZ, PT ;  /* 0x000000ff4400720c */ /* 0x000fc60003f05270 */
[----:B------:R1:W-:Y:S01]  /*2fd0*/  LDGSTS.E [R71], desc[UR6][R54.64], !P6 ;  /* 0x0000000036477fae */ /* 0x0003e2000f1a1006 */
[----:B------:R-:W-:Y:S02]  /*2fe0*/  ISETP.NE.U32.AND P6, PT, R43, RZ, PT ;  /* 0x000000ff2b00720c */ /* 0x000fe40003fc5070 */
[C---:B------:R-:W-:Y:S01]  /*2ff0*/  LOP3.LUT R43, R0.reuse, 0x280, RZ, 0xfc, !PT ;  /* 0x00000280002b7812 */ /* 0x040fe200078efcff */
[----:B------:R1:W-:Y:S04]  /*3000*/  LDGSTS.E [R73], desc[UR6][R56.64], !P2 ;  /* 0x0000000038497fae */ /* 0x0003e8000d1a1006 */
[----:B------:R1:W-:Y:S04]  /*3010*/  LDGSTS.E [R75], desc[UR6][R58.64], !P3 ;  /* 0x000000003a4b7fae */ /* 0x0003e8000d9a1006 */
[----:B------:R1:W-:Y:S04]  /*3020*/  LDGSTS.E [R63], desc[UR6][R60.64], !P4 ;  /* 0x000000003c3f7fae */ /* 0x0003e8000e1a1006 */
[----:B------:R1:W-:Y:S01]  /*3030*/  LDGSTS.E.ZFILL [R65], desc[UR6][R66.64], P6 ;  /* 0x0000000042417fae */ /* 0x0003e2000b1e1006 */
[----:B------:R-:W-:-:S13]  /*3040*/  ISETP.GT.U32.AND P6, PT, R0, 0x34, PT ;  /* 0x000000340000780c */ /* 0x000fda0003fc4070 */
[----:B-1----:R-:W-:Y:S05]  /*3050*/  @P6 BRA `(.L_x_17) ;  /* 0x0000000000946947 */ /* 0x002fea0003800000 */
[C---:B------:R-:W-:Y:S01]  /*3060*/  ISETP.GE.U32.AND P6, PT, R0.reuse, 0x14, PT ;  /* 0x000000140000780c */ /* 0x040fe20003fc6070 */
[----:B------:R-:W-:Y:S01]  /*3070*/  BSSY.RECONVERGENT B1, `(.L_x_18) ;  /* 0x0000018000017945 */ /* 0x000fe20003800200 */
[----:B------:R-:W-:Y:S01]  /*3080*/  LOP3.LUT R45, R43, 0xffff, RZ, 0xc0, !PT ;  /* 0x0000ffff2b2d7812 */ /* 0x000fe200078ec0ff */
[----:B------:R-:W-:Y:S01]  /*3090*/  HFMA2 R47, -RZ, RZ, 0, 0 ;  /* 0x00000000ff2f7431 */ /* 0x000fe200000001ff */
[----:B------:R-:W-:-:S03]  /*30a0*/  IADD3 R50, PT, PT, R0, 0xd, RZ ;  /* 0x0000000d00327810 */ /* 0x000fc60007ffe0ff */
[----:B------:R-:W-:-:S05]  /*30b0*/  IMAD R45, R45, 0x7c2, RZ ;  /* 0x000007c22d2d7824 */ /* 0x000fca00078e02ff */
[----:B------:R-:W-:Y:S02]  /*30c0*/  SHF.R.U32.HI R45, RZ, 0x10, R45 ;  /* 0x00000010ff2d7819 */ /* 0x000fe4000001162d */
[----:B------:R-:W-:Y:S02]  /*30d0*/  @P6 IADD3 R50, PT, PT, R0, -0x14, RZ ;  /* 0xffffffec00326810 */ /* 0x000fe40007ffe0ff */
[----:B------:R-:W-:-:S03]  /*30e0*/  IADD3 R52, P6, PT, R6, 0x14d4, RZ ;  /* 0x000014d406347810 */ /* 0x000fc60007fde0ff */
        /* <DEDUP_REMOVED lines=8> */
[----:B------:R-:W-:Y:S02]  /*3170*/  IADD3 R50, PT, PT, R0, 0xd, RZ ;  /* 0x0000000d00327810 */ /* 0x000fe40007ffe0ff */
[----:B------:R-:W-:-:S09]  /*3180*/  P2R R45, PR, RZ, 0x1 ;  /* 0x00000001ff2d7803 */ /* 0x000fd20000000000 */
[----:B------:R-:W-:-:S05]  /*3190*/  @P6 IADD3 R50, PT, PT, R0, -0x14, RZ ;  /* 0xffffffec00326810 */ /* 0x000fca0007ffe0ff */
[----:B------:R-:W-:-:S05]  /*31a0*/  IMAD R50, R3, 0x1c, R50 ;  /* 0x0000001c03327824 */ /* 0x000fca00078e0232 */
[----:B------:R-:W-:-:S13]  /*31b0*/  ISETP.GE.U32.AND P6, PT, R50, 0x3, PT ;  /* 0x000000033200780c */ /* 0x000fda0003fc6070 */
[----:B------:R-:W-:-:S04]  /*31c0*/  @P6 ISETP.GE.U32.AND P0, PT, R50, 0xe3, PT ;  /* 0x000000e33200680c */ /* 0x000fc80003f06070 */
[----:B------:R-:W-:Y:S02]  /*31d0*/  @P6 SEL R47, RZ, 0x4, P0 ;  /* 0x00000004ff2f6807 */ /* 0x000fe40000000000 */
[----:B------:R-:W-:-:S13]  /*31e0*/  ISETP.NE.AND P0, PT, R45, RZ, PT ;  /* 0x000000ff2d00720c */ /* 0x000fda0003f05270 */
.L_x_19:
[----:B------:R-:W-:Y:S05]  /*31f0*/  BSYNC.RECONVERGENT B1 ;  /* 0x0000000000017941 */ /* 0x000fea0003800200 */
.L_x_18:
        /* <DEDUP_REMOVED lines=11> */
.L_x_17:
[----:B------:R-:W-:Y:S05]  /*32b0*/  BSYNC.RECONVERGENT B0 ;  /* 0x0000000000007941 */ /* 0x000fea0003800200 */
.L_x_16:
[C---:B------:R-:W-:Y:S01]  /*32c0*/  IADD3 R84, P6, PT, R38.reuse, 0x3100, RZ ;  /* 0x0000310026547810 */ /* 0x040fe20007fde0ff */
[----:B------:R-:W-:Y:S01]  /*32d0*/  BSSY.RECONVERGENT B0, `(.L_x_20) ;  /* 0x00000da000007945 */ /* 0x000fe20003800200 */
[----:B------:R-:W-:Y:S02]  /*32e0*/  HFMA2 R45, -RZ, RZ, 0, 0 ;  /* 0x00000000ff2d7431 */ /* 0x000fe400000001ff */
[----:B------:R-:W-:Y:S02]  /*32f0*/  IADD3.X R85, PT, PT, RZ, R39, RZ, P6, !PT ;  /* 0x00000027ff557210 */ /* 0x000fe400037fe4ff */
[----:B------:R-:W-:Y:S02]  /*3300*/  IADD3 R86, P6, PT, R38, 0x3200, RZ ;  /* 0x0000320026567810 */ /* 0x000fe40007fde0ff */
[----:B------:R-:W-:Y:S02]  /*3310*/  MOV R85, R84 ;  /* 0x0000005400557202 */ /* 0x000fe40000000f00 */
[----:B------:R-:W-:-:S02]  /*3320*/  IADD3.X R87, PT, PT, RZ, R39, RZ, P6, !PT ;  /* 0x00000027ff577210 */ /* 0x000fc400037fe4ff */
[C---:B------:R-:W-:Y:S01]  /*3330*/  IADD3 R88, P6, PT, R38.reuse, 0x3300, RZ ;  /* 0x0000330026587810 */ /* 0x040fe20007fde0ff */
[----:B------:R-:W-:Y:S01]  /*3340*/  @!PT LDS RZ, [RZ] ;  /* 0x00000000fffff984 */ /* 0x000fe20000000800 */
[----:B------:R-:W-:Y:S01]  /*3350*/  @!PT LDS RZ, [RZ] ;  /* 0x00000000fffff984 */ /* 0x000fe20000000800 */
[----:B------:R-:W-:Y:S01]  /*3360*/  @!PT LDS RZ, [RZ] ;  /* 0x00000000fffff984 */ /* 0x000fe20000000800 */
[----:B------:R2:W-:Y:S01]  /*3370*/  LDGSTS.E [R85], desc[UR6][R26.64+0x100] ;  /* 0x000001001a557fae */ /* 0x0005e2000b9a1006 */
[----:B------:R-:W-:Y:S02]  /*3380*/  MOV R87, R86 ;  /* 0x0000005600577202 */ /* 0x000fe40000000f00 */
[----:B------:R-:W-:Y:S02]  /*3390*/  IADD3.X R89, PT, PT, RZ, R39, RZ, P6, !PT ;  /* 0x00000027ff597210 */ /* 0x000fe400037fe4ff */
[----:B------:R-:W-:Y:S01]  /*33a0*/  IADD3 R90, P6, PT, R38, 0x3400, RZ ;  /* 0x00003400265a7810 */ /* 0x000fe20007fde0ff */
[----:B------:R2:W-:Y:S01]  /*33b0*/  LDGSTS.E [R87], desc[UR6][R26.64+0x400] ;  /* 0x000004001a577fae */ /* 0x0005e2000b9a1006 */
[----:B------:R-:W-:Y:S02]  /*33c0*/  MOV R89, R88 ;  /* 0x0000005800597202 */ /* 0x000fe40000000f00 */
[----:B------:R-:W-:-:S02]  /*33d0*/  IADD3.X R91, PT, PT, RZ, R39, RZ, P6, !PT ;  /* 0x00000027ff5b7210 */ /* 0x000fc400037fe4ff */
[C---:B------:R-:W-:Y:S01]  /*33e0*/  IADD3 R92, P6, PT, R38.reuse, 0x3500, RZ ;  /* 0x00003500265c7810 */ /* 0x040fe20007fde0ff */
        /* <DEDUP_REMOVED lines=87> */
[C---:B------:R-:W-:Y:S02]  /*3960*/  IADD3 R136, P6, PT, R38.reuse, 0x4b00, RZ ;  /* 0x00004b0026887810 */ /* 0x040fe40007fde0ff */
[----:B------:R-:W-:Y:S02]  /*3970*/  MOV R135, R134 ;  /* 0x0000008600877202 */ /* 0x000fe40000000f00 */
[----:B------:R-:W-:Y:S02]  /*3980*/  IADD3.X R137, PT, PT, RZ, R39, RZ, P6, !PT ;  /* 0x00000027ff897210 */ /* 0x000fe400037fe4ff */
[----:B------:R-:W-:Y:S02]  /*3990*/  IADD3 R138, P6, PT, R38, 0x4c00, RZ ;  /* 0x00004c00268a7810 */ /* 0x000fe40007fde0ff */
        /* <DEDUP_REMOVED lines=8> */
[----:B------:R-:W-:Y:S02]  /*3a20*/  IADD3 R58, P6, PT, R26, 0x6000, RZ ;  /* 0x000060001a3a7810 */ /* 0x000fe40007fde0ff */
[----:B------:R-:W-:Y:S02]  /*3a30*/  MOV R143, R142 ;  /* 0x0000008e008f7202 */ /* 0x000fe40000000f00 */
[----:B------:R-:W-:Y:S02]  /*3a40*/  IADD3.X R59, PT, PT, RZ, R27, RZ, P6, !PT ;  /* 0x0000001bff3b7210 */ /* 0x000fe400037fe4ff */
[----:B------:R-:W-:-:S04]  /*3a50*/  IADD3 R144, P6, PT, R38, 0x4f00, RZ ;  /* 0x00004f0026907810 */ /* 0x000fc80007fde0ff */
        /* <DEDUP_REMOVED lines=52> */
[----:B-1----:R-:W-:Y:S02]  /*3da0*/  IADD3.X R53, PT, PT, RZ, R27, RZ, P6, !PT ;  /* 0x0000001bff357210 */ /* 0x002fe400037fe4ff */
        /* <DEDUP_REMOVED lines=11> */
[----:B------:R-:W-:Y:S02]  /*3e60*/  MOV R60, R48 ;  /* 0x00000030003c7202 */ /* 0x000fe40000000f00 */
[----:B------:R-:W-:-:S03]  /*3e70*/  IADD3.X R51, PT, PT, RZ, R7, RZ, P6, !PT ;  /* 0x00000007ff337210 */ /* 0x000fc600037fe4ff */
        /* <DEDUP_REMOVED lines=27> */
[----:B------:R-:W-:-:S05]  /*4030*/  IMAD R36, R3, 0x1c, R36 ;  /* 0x0000001c03247824 */ /* 0x000fca00078e0224 */
[----:B------:R-:W-:-:S13]  /*4040*/  ISETP.GE.U32.AND P0, PT, R36, 0x3, PT ;  /* 0x000000032400780c */ /* 0x000fda0003f06070 */
[----:B------:R-:W-:-:S04]  /*4050*/  @P0 ISETP.GE.U32.AND P6, PT, R36, 0xe3, PT ;  /* 0x000000e32400080c */ /* 0x000fc80003fc6070 */
[----:B------:R-:W-:-:S09]  /*4060*/  @P0 SEL R45, RZ, 0x4, P6 ;  /* 0x00000004ff2d0807 */ /* 0x000fd20003000000 */
.L_x_21:
[----:B------:R-:W-:Y:S05]  /*4070*/  BSYNC.RECONVERGENT B0 ;  /* 0x0000000000007941 */ /* 0x000fea0003800200 */
.L_x_20:
[----:B------:R-:W-:Y:S01]  /*4080*/  IADD3 R36, PT, PT, -R45, 0x4, RZ ;  /* 0x000000042d247810 */ /* 0x000fe20007ffe1ff */
[----:B------:R-:W-:Y:S01]  /*4090*/  BSSY.RECONVERGENT B0, `(.L_x_22) ;  /* 0x0000015000007945 */ /* 0x000fe20003800200 */
[----:B------:R-:W-:Y:S02]  /*40a0*/  ISETP.GE.U32.AND P6, PT, R37, 0x3, PT ;  /* 0x000000032500780c */ /* 0x000fe40003fc6070 */
[----:B--2---:R-:W-:Y:S02]  /*40b0*/  LOP3.LUT R47, R36, 0x3, RZ, 0xc0, !PT ;  /* 0x00000003242f7812 */ /* 0x004fe400078ec0ff */
[----:B------:R-:W-:Y:S02]  /*40c0*/  MOV R51, R50 ;  /* 0x0000003200337202 */ /* 0x000fe40000000f00 */
[----:B------:R-:W-:-:S04]  /*40d0*/  IADD3 R47, P0, PT, R10, R47, RZ ;  /* 0x0000002f0a2f7210 */ /* 0x000fc80007f1e0ff */
[----:B------:R-:W-:Y:S02]  /*40e0*/  IADD3.X R10, PT, PT, RZ, R11, RZ, P0, !PT ;  /* 0x0000000bff0a7210 */ /* 0x000fe400007fe4ff */
[----:B------:R-:W-:-:S04]  /*40f0*/  IADD3 R52, P0, PT, R47, -0x2000, RZ ;  /* 0xffffe0002f347810 */ /* 0x000fc80007f1e0ff */
[----:B------:R-:W-:Y:S02]  /*4100*/  IADD3.X R53, PT, PT, R10, -0x1, RZ, P0, !PT ;  /* 0xffffffff0a357810 */ /* 0x000fe400007fe4ff */
[----:B------:R-:W-:Y:S02]  /*4110*/  ISETP.NE.U32.AND P0, PT, R45, RZ, PT ;  /* 0x000000ff2d00720c */ /* 0x000fe40003f05070 */
[----:B------:R-:W-:-:S11]  /*4120*/  MOV R45, RZ ;  /* 0x000000ff002d7202 */ /* 0x000fd60000000f00 */
[----:B------:R-:W-:Y:S01]  /*4130*/  @!PT LDS RZ, [RZ] ;  /* 0x00000000fffff984 */ /* 0x000fe20000000800 */
[----:B------:R-:W-:Y:S01]  /*4140*/  @!PT LDS RZ, [RZ] ;  /* 0x00000000fffff984 */ /* 0x000fe20000000800 */
[----:B------:R-:W-:Y:S01]  /*4150*/  @!PT LDS RZ, [RZ] ;  /* 0x00000000fffff984 */ /* 0x000fe20000000800 */
[----:B------:R1:W-:Y:S01]  /*4160*/  LDGSTS.E.ZFILL [R51], desc[UR6][R52.64+0x64], P0 ;  /* 0x0000006434337fae */ /* 0x0003e200081e1006 */
[----:B------:R-:W-:-:S04]  /*4170*/  IADD3 R10, P0, PT, R6, 0x16a8, RZ ;  /* 0x000016a8060a7810 */ /* 0x000fc80007f1e0ff */
[----:B------:R-:W-:Y:S01]  /*4180*/  IADD3.X R11, PT, PT, RZ, R7, RZ, P0, !PT ;  /* 0x00000007ff0b7210 */ /* 0x000fe200007fe4ff */
[----:B------:R-:W-:Y:S08]  /*4190*/  @!P6 BRA `(.L_x_23) ;  /* 0x000000000010e947 */ /* 0x000ff00003800000 */
[----:B------:R-:W-:-:S05]  /*41a0*/  IMAD R46, R3, 0x1c, R46 ;  /* 0x0000001c032e7824 */ /* 0x000fca00078e022e */
[----:B------:R-:W-:-:S13]  /*41b0*/  ISETP.GE.U32.AND P0, PT, R46, 0x3, PT ;  /* 0x000000032e00780c */ /* 0x000fda0003f06070 */
[----:B------:R-:W-:-:S04]  /*41c0*/  @P0 ISETP.GE.U32.AND P6, PT, R46, 0xe3, PT ;  /* 0x000000e32e00080c */ /* 0x000fc80003fc6070 */
[----:B------:R-:W-:-:S09]  /*41d0*/  @P0 SEL R45, RZ, 0x4, P6 ;  /* 0x00000004ff2d0807 */ /* 0x000fd20003000000 */
.L_x_23:
[----:B------:R-:W-:Y:S05]  /*41e0*/  BSYNC.RECONVERGENT B0 ;  /* 0x0000000000007941 */ /* 0x000fea0003800200 */
.L_x_22:
[----:B------:R-:W-:Y:S01]  /*41f0*/  IADD3 R36, PT, PT, -R45, 0x4, RZ ;  /* 0x000000042d247810 */ /* 0x000fe20007ffe1ff */
[----:B------:R-:W-:Y:S01]  /*4200*/  BSSY.RECONVERGENT B0, `(.L_x_24) ;  /* 0x000002e000007945 */ /* 0x000fe20003800200 */
[----:B-1----:R-:W-:Y:S02]  /*4210*/  MOV R53, R10 ;  /* 0x0000000a00357202 */ /* 0x002fe40000000f00 */
[----:B------:R-:W-:Y:S02]  /*4220*/  LOP3.LUT R37, R36, 0x3, RZ, 0xc0, !PT ;  /* 0x0000000324257812 */ /* 0x000fe400078ec0ff */
[----:B------:R-:W-:Y:S02]  /*4230*/  ISETP.GE.U32.AND P6, PT, R41, 0xe0, PT ;  /* 0x000000e02900780c */ /* 0x000fe40003fc6070 */
[----:B------:R-:W-:Y:S02]  /*4240*/  IADD3 R37, P0, PT, R12, R37, RZ ;  /* 0x000000250c257210 */ /* 0x000fe40007f1e0ff */
[----:B------:R-:W-:-:S02]  /*4250*/  IADD3 R11, PT, PT, R40, -0x7e7, RZ ;  /* 0xfffff819280b7810 */ /* 0x000fc40007ffe0ff */
[----:B------:R-:W-:Y:S02]  /*4260*/  IADD3.X R36, PT, PT, RZ, R13, RZ, P0, !PT ;  /* 0x0000000dff247210 */ /* 0x000fe400007fe4ff */
[----:B------:R-:W-:Y:S01]  /*4270*/  IADD3 R12, P0, PT, R6, 0x17a8, RZ ;  /* 0x000017a8060c7810 */ /* 0x000fe20007f1e0ff */
[----:B------:R-:W-:Y:S01]  /*4280*/  IMAD.WIDE.U32 R10, R11, 0x4, R8 ;  /* 0x000000040b0a7825 */ /* 0x000fe200078e0008 */
[----:B------:R-:W-:Y:S02]  /*4290*/  IADD3 R33, PT, PT, R33, -0x7e7, RZ ;  /* 0xfffff81921217810 */ /* 0x000fe40007ffe0ff */
[----:B------:R-:W-:Y:S02]  /*42a0*/  IADD3.X R13, PT, PT, RZ, R7, RZ, P0, !PT ;  /* 0x00000007ff0d7210 */ /* 0x000fe400007fe4ff */
[----:B------:R-:W-:-:S04]  /*42b0*/  IADD3 R50, P0, PT, R37, -0x2000, RZ ;  /* 0xffffe00025327810 */ /* 0x000fc80007f1e0ff */
[----:B------:R-:W-:Y:S02]  /*42c0*/  IADD3.X R51, PT, PT, R36, -0x1, RZ, P0, !PT ;  /* 0xffffffff24337810 */ /* 0x000fe400007fe4ff */
[----:B------:R-:W-:-:S04]  /*42d0*/  IADD3 R36, P0, PT, R6, 0x18a8, RZ ;  /* 0x000018a806247810 */ /* 0x000fc80007f1e0ff */
[----:B------:R-:W-:Y:S02]  /*42e0*/  IADD3.X R37, PT, PT, RZ, R7, RZ, P0, !PT ;  /* 0x00000007ff257210 */ /* 0x000fe400007fe4ff */
[----:B------:R-:W-:Y:S02]  /*42f0*/  ISETP.NE.U32.AND P0, PT, R45, RZ, PT ;  /* 0x000000ff2d00720c */ /* 0x000fe40003f05070 */
[----:B------:R-:W-:Y:S02]  /*4300*/  MOV R45, R12 ;  /* 0x0000000c002d7202 */ /* 0x000fe40000000f00 */
[----:B------:R-:W-:-:S09]  /*4310*/  MOV R55, R36 ;  /* 0x0000002400377202 */ /* 0x000fd20000000f00 */
[----:B------:R-:W-:Y:S01]  /*4320*/  @!PT LDS RZ, [RZ] ;  /* 0x00000000fffff984 */ /* 0x000fe20000000800 */
[----:B------:R-:W-:Y:S01]  /*4330*/  @!PT LDS RZ, [RZ] ;  /* 0x00000000fffff984 */ /* 0x000fe20000000800 */
[----:B------:R-:W-:Y:S01]  /*4340*/  @!PT LDS RZ, [RZ] ;  /* 0x00000000fffff984 */ /* 0x000fe20000000800 */
[----:B------:R-:W-:Y:S01]  /*4350*/  LDGSTS.E.ZFILL [R53], desc[UR6][R50.64+0x64], P0 ;  /* 0x0000006432357fae */ /* 0x000fe200081e1006 */
[----:B------:R-:W-:-:S03]  /*4360*/  IADD3 R46, P0, PT, R6, 0x19a8, RZ ;  /* 0x000019a8062e7810 */ /* 0x000fc60007f1e0ff */
[----:B------:R1:W-:Y:S01]  /*4370*/  LDGSTS.E [R45], desc[UR6][R16.64+0x64], !P6 ;  /* 0x00000064102d7fae */ /* 0x0003e2000f1a1006 */
[-C--:B------:R-:W-:Y:S02]  /*4380*/  IADD3.X R47, PT, PT, RZ, R7.reuse, RZ, P0, !PT ;  /* 0x00000007ff2f7210 */ /* 0x080fe400007fe4ff */
[----:B------:R-:W-:Y:S02]  /*4390*/  IADD3 R12, P0, PT, R6, 0x1aa8, RZ ;  /* 0x00001aa8060c7810 */ /* 0x000fe40007f1e0ff */
[----:B------:R-:W-:Y:S02]  /*43a0*/  ISETP.GE.U32.AND P6, PT, R42, 0xe0, PT ;  /* 0x000000e02a00780c */ /* 0x000fe40003fc6070 */
[----:B------:R-:W-:Y:S02]  /*43b0*/  IADD3.X R13, PT, PT, RZ, R7, RZ, P0, !PT ;  /* 0x00000007ff0d7210 */ /* 0x000fe400007fe4ff */
[----:B------:R-:W-:Y:S02]  /*43c0*/  IADD3 R36, P0, PT, R6, 0x1ba8, RZ ;  /* 0x00001ba806247810 */ /* 0x000fe40007f1e0ff */
[----:B------:R-:W-:Y:S01]  /*43d0*/  MOV R47, R46 ;  /* 0x0000002e002f7202 */ /* 0x000fe20000000f00 */
[----:B-1----:R-:W-:Y:S01]  /*43e0*/  HFMA2 R16, -RZ, RZ, 0, 0 ;  /* 0x00000000ff107431 */ /* 0x002fe200000001ff */
[----:B------:R-:W-:-:S02]  /*43f0*/  IADD3.X R37, PT, PT, RZ, R7, RZ, P0, !PT ;  /* 0x00000007ff257210 */ /* 0x000fc400007fe4ff */
[----:B------:R-:W-:Y:S02]  /*4400*/  IADD3 R40, P0, PT, R6, 0x1ca8, RZ ;  /* 0x00001ca806287810 */ /* 0x000fe40007f1e0ff */
[----:B------:R-:W-:Y:S01]  /*4410*/  MOV R45, R12 ;  /* 0x0000000c002d7202 */ /* 0x000fe20000000f00 */
[----:B------:R1:W-:Y:S01]  /*4420*/  LDGSTS.E [R55], desc[UR6][R10.64], !P6 ;  /* 0x000000000a377fae */ /* 0x0003e2000f1a1006 */
[----:B------:R-:W-:Y:S02]  /*4430*/  IADD3 R13, PT, PT, R34, -0x7e7, RZ ;  /* 0xfffff819220d7810 */ /* 0x000fe40007ffe0ff */
[----:B------:R-:W-:Y:S02]  /*4440*/  IADD3.X R41, PT, PT, RZ, R7, RZ, P0, !PT ;  /* 0x00000007ff297210 */ /* 0x000fe400007fe4ff */
[----:B------:R-:W-:Y:S01]  /*4450*/  MOV R51, R36 ;  /* 0x0000002400337202 */ /* 0x000fe20000000f00 */
[----:B------:R-:W-:Y:S01]  /*4460*/  IMAD.WIDE.U32 R12, R13, 0x4, R8 ;  /* 0x000000040d0c7825 */ /* 0x000fe200078e0008 */
[----:B------:R-:W-:-:S03]  /*4470*/  MOV R53, R40 ;  /* 0x0000002800357202 */ /* 0x000fc60000000f00 */
[----:B-1----:R-:W-:Y:S01]  /*4480*/  IMAD.WIDE.U32 R10, R33, 0x4, R8 ;  /* 0x00000004210a7825 */ /* 0x002fe200078e0008 */
[----:B------:R-:W-:Y:S06]  /*4490*/  @P1 BRA `(.L_x_25) ;  /* 0x0000000000101947 */ /* 0x000fec0003800000 */
[----:B------:R-:W-:-:S05]  /*44a0*/  IMAD R44, R3, 0x1c, R44 ;  /* 0x0000001c032c7824 */ /* 0x000fca00078e022c */
[----:B------:R-:W-:-:S13]  /*44b0*/  ISETP.GE.U32.AND P0, PT, R44, 0x3, PT ;  /* 0x000000032c00780c */ /* 0x000fda0003f06070 */
[----:B------:R-:W-:-:S04]  /*44c0*/  @P0 ISETP.GE.U32.AND P1, PT, R44, 0xe3, PT ;  /* 0x000000e32c00080c */ /* 0x000fc80003f26070 */
[----:B------:R-:W-:-:S09]  /*44d0*/  @P0 SEL R16, RZ, 0x4, P1 ;  /* 0x00000004ff100807 */ /* 0x000fd20000800000 */
.L_x_25:
[----:B------:R-:W-:Y:S05]  /*44e0*/  BSYNC.RECONVERGENT B0 ;  /* 0x0000000000007941 */ /* 0x000fea0003800200 */
.L_x_24:
[----:B------:R-:W-:Y:S01]  /*44f0*/  ISETP.GE.U32.AND P1, PT, R32, 0xe0, PT ;  /* 0x000000e02000780c */ /* 0x000fe20003f26070 */
[----:B------:R-:W-:Y:S01]  /*4500*/  BSSY.RECONVERGENT B0, `(.L_x_26) ;  /* 0x0000043000007945 */ /* 0x000fe20003800200 */
[----:B------:R-:W-:Y:S02]  /*4510*/  ISETP.GE.U32.AND P0, PT, R35, 0xe0, PT ;  /* 0x000000e02300780c */ /* 0x000fe40003f06070 */
[----:B------:R-:W-:Y:S02]  /*4520*/  IADD3 R17, PT, PT, R31, -0x7e7, RZ ;  /* 0xfffff8191f117810 */ /* 0x000fe40007ffe0ff */
[----:B------:R-:W-:Y:S02]  /*4530*/  IADD3 R31, PT, PT, -R16, 0x4, RZ ;  /* 0x00000004101f7810 */ /* 0x000fe40007ffe1ff */
[----:B------:R-:W-:Y:S02]  /*4540*/  IADD3 R37, PT, PT, R30, -0x7e7, RZ ;  /* 0xfffff8191e257810 */ /* 0x000fe40007ffe0ff */
[----:B------:R-:W-:-:S02]  /*4550*/  LOP3.LUT R31, R31, 0x3, RZ, 0xc0, !PT ;  /* 0x000000031f1f7812 */ /* 0x000fc400078ec0ff */
[----:B------:R-:W-:Y:S01]  /*4560*/  IADD3 R29, PT, PT, R29, -0x7e7, RZ ;  /* 0xfffff8191d1d7810 */ /* 0x000fe20007ffe0ff */
[----:B------:R-:W-:Y:S01]  /*4570*/  @!PT LDS RZ, [RZ] ;  /* 0x00000000fffff984 */ /* 0x000fe20000000800 */
[----:B------:R-:W-:Y:S01]  /*4580*/  @!PT LDS RZ, [RZ] ;  /* 0x00000000fffff984 */ /* 0x000fe20000000800 */
[----:B------:R-:W-:Y:S01]  /*4590*/  @!PT LDS RZ, [RZ] ;  /* 0x00000000fffff984 */ /* 0x000fe20000000800 */
[----:B------:R1:W-:Y:S01]  /*45a0*/  LDGSTS.E [R47], desc[UR6][R10.64], !P1 ;  /* 0x000000000a2f7fae */ /* 0x0003e2000c9a1006 */
[----:B------:R-:W-:Y:S02]  /*45b0*/  IADD3 R32, P1, PT, R6, 0x1da8, RZ ;  /* 0x00001da806207810 */ /* 0x000fe40007f3e0ff */
[----:B------:R-:W-:Y:S01]  /*45c0*/  IADD3 R41, PT, PT, R28, -0x7e7, RZ ;  /* 0xfffff8191c297810 */ /* 0x000fe20007ffe0ff */
[----:B------:R2:W-:Y:S01]  /*45d0*/  LDGSTS.E [R45], desc[UR6][R12.64], !P0 ;  /* 0x000000000c2d7fae */ /* 0x0005e2000c1a1006 */
[----:B------:R-:W-:Y:S01]  /*45e0*/  ISETP.NE.U32.AND P0, PT, R16, RZ, PT ;  /* 0x000000ff1000720c */ /* 0x000fe20003f05070 */
[----:B------:R-:W-:Y:S01]  /*45f0*/  IMAD.WIDE.U32 R16, R17, 0x4, R8 ;  /* 0x0000000411107825 */ /* 0x000fe200078e0008 */
[----:B------:R-:W-:Y:S02]  /*4600*/  IADD3.X R33, PT, PT, RZ, R7, RZ, P1, !PT ;  /* 0x00000007ff217210 */ /* 0x000fe40000ffe4ff */
[----:B------:R-:W-:-:S02]  /*4610*/  IADD3 R34, P1, PT, R6, 0x1ea8, RZ ;  /* 0x00001ea806227810 */ /* 0x000fc40007f3e0ff */
[----:B------:R-:W-:Y:S01]  /*4620*/  MOV R33, R32 ;  /* 0x0000002000217202 */ /* 0x000fe20000000f00 */
[--C-:B-1----:R-:W-:Y:S01]  /*4630*/  IMAD.WIDE.U32 R10, R37, 0x4, R8.reuse ;  /* 0x00000004250a7825 */ /* 0x102fe200078e0008 */
[----:B------:R-:W-:Y:S02]  /*4640*/  IADD3.X R35, PT, PT, RZ, R7, RZ, P1, !PT ;  /* 0x00000007ff237210 */ /* 0x000fe40000ffe4ff */
[----:B------:R-:W-:Y:S01]  /*4650*/  IADD3 R30, P1, PT, R16, R31, RZ ;  /* 0x0000001f101e7210 */ /* 0x000fe20007f3e0ff */
[--C-:B--2---:R-:W-:Y:S01]  /*4660*/  IMAD.WIDE.U32 R12, R29, 0x4, R8.reuse ;  /* 0x000000041d0c7825 */ /* 0x104fe200078e0008 */
[----:B------:R-:W-:Y:S01]  /*4670*/  MOV R35, R34 ;  /* 0x0000002200237202 */ /* 0x000fe20000000f00 */
[----:B------:R1:W-:Y:S01]  /*4680*/  LDGSTS.E [R51], desc[UR6][R10.64], !P2 ;  /* 0x000000000a337fae */ /* 0x0003e2000d1a1006 */
[----:B------:R-:W-:Y:S01]  /*4690*/  IADD3.X R31, PT, PT, RZ, R17, RZ, P1, !PT ;  /* 0x00000011ff1f7210 */ /* 0x000fe20000ffe4ff */
[----:B------:R-:W-:Y:S01]  /*46a0*/  IMAD.WIDE.U32 R16, R41, 0x4, R8 ;  /* 0x0000000429107825 */ /* 0x000fe200078e0008 */
[----:B------:R-:W-:Y:S01]  /*46b0*/  ISETP.GT.U32.AND P6, PT, R0, 0x34, PT ;  /* 0x000000340000780c */ /* 0x000fe20003fc4070 */
[----:B------:R1:W-:Y:S04]  /*46c0*/  LDGSTS.E [R53], desc[UR6][R12.64], !P3 ;  /* 0x000000000c357fae */ /* 0x0003e8000d9a1006 */
[----:B------:R1:W-:Y:S04]  /*46d0*/  LDGSTS.E [R33], desc[UR6][R16.64], !P4 ;  /* 0x0000000010217fae */ /* 0x0003e8000e1a1006 */
[----:B------:R1:W-:Y:S04]  /*46e0*/  LDGSTS.E.ZFILL [R35], desc[UR6][R30.64], P0 ;  /* 0x000000001e237fae */ /* 0x0003e800081e1006 */
[----:B------:R-:W-:Y:S05]  /*46f0*/  @P6 BRA `(.L_x_27) ;  /* 0x00000000008c6947 */ /* 0x000fea0003800000 */
[----:B------:R-:W-:Y:S01]  /*4700*/  LOP3.LUT R43, R43, 0xffff, RZ, 0xc0, !PT ;  /* 0x0000ffff2b2b7812 */ /* 0x000fe200078ec0ff */
[----:B------:R-:W-:Y:S01]  /*4710*/  BSSY.RECONVERGENT B1, `(.L_x_28) ;  /* 0x0000014000017945 */ /* 0x000fe20003800200 */
[C---:B------:R-:W-:Y:S02]  /*4720*/  ISETP.GE.U32.AND P0, PT, R0.reuse, 0x14, PT ;  /* 0x000000140000780c */ /* 0x040fe40003f06070 */
[----:B-1----:R-:W-:Y:S01]  /*4730*/  IADD3 R10, PT, PT, R0, 0xd, RZ ;  /* 0x0000000d000a7810 */ /* 0x002fe20007ffe0ff */
[----:B------:R-:W-:Y:S01]  /*4740*/  IMAD R43, R43, 0x7c2, RZ ;  /* 0x000007c22b2b7824 */ /* 0x000fe200078e02ff */
[----:B------:R-:W-:-:S04]  /*4750*/  MOV R12, RZ ;  /* 0x000000ff000c7202 */ /* 0x000fc80000000f00 */
[----:B------:R-:W-:-:S04]  /*4760*/  SHF.R.U32.HI R43, RZ, 0x10, R43 ;  /* 0x00000010ff2b7819 */ /* 0x000fc8000001162b */
[----:B------:R-:W-:Y:S02]  /*4770*/  IADD3 R14, PT, PT, R14, R43, RZ ;  /* 0x0000002b0e0e7210 */ /* 0x000fe40007ffe0ff */
[----:B------:R-:W-:Y:S02]  /*4780*/  @P0 IADD3 R10, PT, PT, R0, -0x14, RZ ;  /* 0xffffffec000a0810 */ /* 0x000fe40007ffe0ff */
[----:B------:R-:W-:-:S03]  /*4790*/  ISETP.GT.U32.AND P0, PT, R14, 0xe2, PT ;  /* 0x000000e20e00780c */ /* 0x000fc60003f04070 */
[----:B------:R-:W-:-:S04]  /*47a0*/  IMAD R10, R10, 0x3, R15 ;  /* 0x000000030a0a7824 */ /* 0x000fc800078e020f */
[----:B------:R-:W-:-:S05]  /*47b0*/  IMAD R10, R43, 0x2a0, R10 ;  /* 0x000002a02b0a7824 */ /* 0x000fca00078e020a */
[----:B------:R-:W-:Y:S01]  /*47c0*/  IADD3 R11, PT, PT, R10, -0x7e7, RZ ;  /* 0xfffff8190a0b7810 */ /* 0x000fe20007ffe0ff */
[----:B------:R-:W-:Y:S06]  /*47d0*/  @P0 BRA `(.L_x_29) ;  /* 0x00000000001c0947 */ /* 0x000fec0003800000 */
[C---:B------:R-:W-:Y:S02]  /*47e0*/  ISETP.GE.U32.AND P0, PT, R0.reuse, 0x14, PT ;  /* 0x000000140000780c */ /* 0x040fe40003f06070 */
[----:B------:R-:W-:-:S11]  /*47f0*/  IADD3 R10, PT, PT, R0, 0xd, RZ ;  /* 0x0000000d000a7810 */ /* 0x000fd60007ffe0ff */
[----:B------:R-:W-:-:S05]  /*4800*/  @P0 IADD3 R10, PT, PT, R0, -0x14, RZ ;  /* 0xffffffec000a0810 */ /* 0x000fca0007ffe0ff */
[----:B------:R-:W-:-:S05]  /*4810*/  IMAD R10, R3, 0x1c, R10 ;  /* 0x0000001c030a7824 */ /* 0x000fca00078e020a */
[----:B------:R-:W-:-:S13]  /*4820*/  ISETP.GE.U32.AND P0, PT, R10, 0x3, PT ;  /* 0x000000030a00780c */ /* 0x000fda0003f06070 */
[----:B------:R-:W-:-:S04]  /*4830*/  @P0 ISETP.GE.U32.AND P1, PT, R10, 0xe3, PT ;  /* 0x000000e30a00080c */ /* 0x000fc80003f26070 */
[----:B------:R-:W-:-:S09]  /*4840*/  @P0 SEL R12, RZ, 0x4, P1 ;  /* 0x00000004ff0c0807 */ /* 0x000fd20000800000 */
.L_x_29:
[----:B------:R-:W-:Y:S05]  /*4850*/  BSYNC.RECONVERGENT B1 ;  /* 0x0000000000017941 */ /* 0x000fea0003800200 */
.L_x_28:
[----:B------:R-:W-:Y:S01]  /*4860*/  IADD3 R10, PT, PT, -R12, 0x4, RZ ;  /* 0x000000040c0a7810 */ /* 0x000fe20007ffe1ff */
[----:B------:R-:W-:Y:S01]  /*4870*/  IMAD.WIDE.U32 R8, R11, 0x4, R8 ;  /* 0x000000040b087825 */ /* 0x000fe200078e0008 */
[----:B------:R-:W-:Y:S02]  /*4880*/  IADD3 R6, P1, PT, R6, 0x1fa8, RZ ;  /* 0x00001fa806067810 */ /* 0x000fe40007f3e0ff */
[----:B------:R-:W-:Y:S02]  /*4890*/  LOP3.LUT R11, R10, 0x3, RZ, 0xc0, !PT ;  /* 0x000000030a0b7812 */ /* 0x000fe400078ec0ff */
[----:B------:R-:W-:Y:S02]  /*48a0*/  ISETP.NE.U32.AND P0, PT, R12, RZ, PT ;  /* 0x000000ff0c00720c */ /* 0x000fe40003f05070 */
[----:B------:R-:W-:Y:S02]  /*48b0*/  IADD3.X R7, PT, PT, RZ, R7, RZ, P1, !PT ;  /* 0x00000007ff077210 */ /* 0x000fe40000ffe4ff */
[----:B------:R-:W-:-:S02]  /*48c0*/  IADD3 R8, P1, PT, R8, R11, RZ ;  /* 0x0000000b08087210 */ /* 0x000fc40007f3e0ff */
[----:B------:R-:W-:Y:S02]  /*48d0*/  MOV R7, R6 ;  /* 0x0000000600077202 */ /* 0x000fe40000000f00 */
[----:B------:R-:W-:-:S05]  /*48e0*/  IADD3.X R9, PT, PT, RZ, R9, RZ, P1, !PT ;  /* 0x00000009ff097210 */ /* 0x000fca0000ffe4ff */
[----:B------:R-:W-:Y:S01]  /*48f0*/  @!PT LDS RZ, [RZ] ;  /* 0x00000000fffff984 */ /* 0x000fe20000000800 */
[----:B------:R-:W-:Y:S01]  /*4900*/  @!PT LDS RZ, [RZ] ;  /* 0x00000000fffff984 */ /* 0x000fe20000000800 */
[----:B------:R-:W-:Y:S01]  /*4910*/  @!PT LDS RZ, [RZ] ;  /* 0x00000000fffff984 */ /* 0x000fe20000000800 */
[----:B------:R2:W-:Y:S04]  /*4920*/  LDGSTS.E.ZFILL [R7], desc[UR6][R8.64], P0 ;  /* 0x0000000008077fae */ /* 0x0005e800081e1006 */
.L_x_27:
[----:B------:R-:W-:Y:S05]  /*4930*/  BSYNC.RECONVERGENT B0 ;  /* 0x0000000000007941 */ /* 0x000fea0003800200 */
.L_x_26:
[C---:B-1----:R-:W-:Y:S01]  /*4940*/  IADD3 R16, P0, PT, R38.reuse, 0x6700, RZ ;  /* 0x0000670026107810 */ /* 0x042fe20007f1e0ff */
[----:B------:R-:W-:Y:S01]  /*4950*/  HFMA2 R132, -RZ, RZ, 0, 0 ;  /* 0x00000000ff847431 */ /* 0x000fe200000001ff */
[C---:B------:R-:W-:Y:S02]  /*4960*/  IADD3 R10, P1, PT, R38.reuse, 0x6400, RZ ;  /* 0x00006400260a7810 */ /* 0x040fe40007f3e0ff */
[----:B------:R-:W-:Y:S02]  /*4970*/  CS2R R142, SRZ ;  /* 0x00000000008e7805 */ /* 0x000fe4000001ff00 */
[----:B------:R-:W-:Y:S02]  /*4980*/  IADD3.X R17, PT, PT, RZ, R39, RZ, P0, !PT ;  /* 0x00000027ff117210 */ /* 0x000fe400007fe4ff */
[----:B------:R-:W-:Y:S02]  /*4990*/  CS2R R140, SRZ ;  /* 0x00000000008c7805 */ /* 0x000fe4000001ff00 */
[----:B------:R-:W-:-:S02]  /*49a0*/  IADD3 R40, P0, PT, R38, 0x6d00, RZ ;  /* 0x00006d0026287810 */ /* 0x000fc40007f1e0ff */
[----:B------:R-:W-:Y:S02]  /*49b0*/  CS2R R128, SRZ ;  /* 0x0000000000807805 */ /* 0x000fe4000001ff00 */
[C---:B------:R-:W-:Y:S02]  /*49c0*/  IADD3 R6, P3, PT, R38.reuse, 0x6200, RZ ;  /* 0x0000620026067810 */ /* 0x040fe40007f7e0ff */
[----:B------:R-:W-:Y:S02]  /*49d0*/  CS2R R130, SRZ ;  /* 0x0000000000827805 */ /* 0x000fe4000001ff00 */
[----:B--2---:R-:W-:Y:S02]  /*49e0*/  IADD3 R8, P2, PT, R38, 0x6300, RZ ;  /* 0x0000630026087810 */ /* 0x004fe40007f5e0ff */
[----:B------:R-:W-:Y:S02]  /*49f0*/  CS2R R138, SRZ ;  /* 0x00000000008a7805 */ /* 0x000fe4000001ff00 */
[-C--:B------:R-:W-:Y:S01]  /*4a00*/  IADD3.X R11, PT, PT, RZ, R39.reuse, RZ, P1, !PT ;  /* 0x00000027ff0b7210 */ /* 0x080fe20000ffe4ff */
[----:B------:R-:W-:Y:S01]  /*4a10*/  UMOV UR4, 0x420 ;  /* 0x0000042000047882 */ /* 0x000fe20000000000 */
[----:B------:R-:W-:-:S02]  /*4a20*/  IADD3.X R41, PT, PT, RZ, R39, RZ, P0, !PT ;  /* 0x00000027ff297210 */ /* 0x000fc400007fe4ff */
[C---:B------:R-:W-:Y:S02]  /*4a30*/  IADD3 R12, P6, PT, R38.reuse, 0x6500, RZ ;  /* 0x00006500260c7810 */ /* 0x040fe40007fde0ff */
[C---:B------:R-:W-:Y:S02]  /*4a40*/  IADD3 R32, P1, PT, R38.reuse, 0x6a00, RZ ;  /* 0x00006a0026207810 */ /* 0x040fe40007f3e0ff */
[C---:B------:R-:W-:Y:S02]  /*4a50*/  IADD3 R54, P0, PT, R38.reuse, 0x7300, RZ ;  /* 0x0000730026367810 */ /* 0x040fe40007f1e0ff */
[----:B------:R-:W-:Y:S02]  /*4a60*/  IADD3 R14, P4, PT, R38, 0x6600, RZ ;  /* 0x00006600260e7810 */ /* 0x000fe40007f9e0ff */
[-C--:B------:R-:W-:Y:S02]  /*4a70*/  IADD3.X R7, PT, PT, RZ, R39.reuse, RZ, P3, !PT ;  /* 0x00000027ff077210 */ /* 0x080fe40001ffe4ff */
[----:B------:R-:W-:-:S02]  /*4a80*/  IADD3.X R9, PT, PT, RZ, R39, RZ, P2, !PT ;  /* 0x00000027ff097210 */ /* 0x000fc400017fe4ff */
[C---:B------:R-:W-:Y:S02]  /*4a90*/  IADD3 R28, P3, PT, R38.reuse, 0x6800, RZ ;  /* 0x00006800261c7810 */ /* 0x040fe40007f7e0ff */
[----:B------:R-:W-:Y:S02]  /*4aa0*/  IADD3 R30, P2, PT, R38, 0x6900, RZ ;  /* 0x00006900261e7810 */ /* 0x000fe40007f5e0ff */
[-C--:B------:R-:W-:Y:S02]  /*4ab0*/  IADD3.X R13, PT, PT, RZ, R39.reuse, RZ, P6, !PT ;  /* 0x00000027ff0d7210 */ /* 0x080fe400037fe4ff */
[-C--:B------:R-:W-:Y:S02]  /*4ac0*/  IADD3.X R33, PT, PT, RZ, R39.reuse, RZ, P1, !PT ;  /* 0x00000027ff217210 */ /* 0x080fe40000ffe4ff */
[-C--:B------:R-:W-:Y:S02]  /*4ad0*/  IADD3.X R55, PT, PT, RZ, R39.reuse, RZ, P0, !PT ;  /* 0x00000027ff377210 */ /* 0x080fe400007fe4ff */
[----:B------:R-:W-:-:S02]  /*4ae0*/  IADD3.X R15, PT, PT, RZ, R39, RZ, P4, !PT ;  /* 0x00000027ff0f7210 */ /* 0x000fc400027fe4ff */
[C---:B------:R-:W-:Y:S02]  /*4af0*/  IADD3 R46, P1, PT, R38.reuse, 0x7000, RZ ;  /* 0x00007000262e7810 */ /* 0x040fe40007f3e0ff */
[C---:B------:R-:W-:Y:S02]  /*4b00*/  IADD3 R66, P0, PT, R38.reuse, 0x7900, RZ ;  /* 0x0000790026427810 */ /* 0x040fe40007f1e0ff */
[----:B------:R-:W-:Y:S02]  /*4b10*/  MOV R117, R6 ;  /* 0x0000000600757202 */ /* 0x000fe40000000f00 */
[C---:B------:R-:W-:Y:S02]  /*4b20*/  IADD3 R34, P6, PT, R38.reuse, 0x6b00, RZ ;  /* 0x00006b0026227810 */ /* 0x040fe40007fde0ff */
[----:B------:R-:W-:Y:S01]  /*4b30*/  MOV R119, R8 ;  /* 0x0000000800777202 */ /* 0x000fe20000000f00 */
[----:B------:R-:W-:Y:S01]  /*4b40*/  @!PT LDS RZ, [RZ] ;  /* 0x00000000fffff984 */ /* 0x000fe20000000800 */
[----:B------:R-:W-:Y:S01]  /*4b50*/  @!PT LDS RZ, [RZ] ;  /* 0x00000000fffff984 */ /* 0x000fe20000000800 */
[----:B------:R-:W-:Y:S01]  /*4b60*/  @!PT LDS RZ, [RZ] ;  /* 0x00000000fffff984 */ /* 0x000fe20000000800 */
[----:B------:R-:W-:Y:S01]  /*4b70*/  LDGSTS.E [R117], desc[UR6][R26.64+0x200] ;  /* 0x000002001a757fae */ /* 0x000fe2000b9a1006 */
[----:B------:R-:W-:-:S02]  /*4b80*/  IADD3 R36, P4, PT, R38, 0x6c00, RZ ;  /* 0x00006c0026247810 */ /* 0x000fc40007f9e0ff */
[----:B------:R-:W-:Y:S01]  /*4b90*/  IADD3.X R29, PT, PT, RZ, R39, RZ, P3, !PT ;  /* 0x00000027ff1d7210 */ /* 0x000fe20001ffe4ff */
[----:B------:R-:W-:Y:S01]  /*4ba0*/  LDGSTS.E [R119], desc[UR6][R26.64+0x500] ;  /* 0x000005001a777fae */ /* 0x000fe2000b9a1006 */
[----:B------:R-:W-:Y:S02]  /*4bb0*/  MOV R121, R10 ;  /* 0x0000000a00797202 */ /* 0x000fe40000000f00 */
[----:B------:R-:W-:Y:S02]  /*4bc0*/  IADD3.X R31, PT, PT, RZ, R39, RZ, P2, !PT ;  /* 0x00000027ff1f7210 */ /* 0x000fe400017fe4ff */
[----:B------:R-:W-:Y:S01]  /*4bd0*/  MOV R123, R12 ;  /* 0x0000000c007b7202 */ /* 0x000fe20000000f00 */
[----:B------:R1:W-:Y:S01]  /*4be0*/  LDGSTS.E [R121], desc[UR6][R24.64+-0x800] ;  /* 0x0000080018797fae */ /* 0x0003e2000b9a1006 */
[----:B------:R-:W-:Y:S02]  /*4bf0*/  IADD3 R42, P3, PT, R38, 0x6e00, RZ ;  /* 0x00006e00262a7810 */ /* 0x000fe40007f7e0ff */
[-C--:B------:R-:W-:Y:S01]  /*4c00*/  IADD3.X R47, PT, PT, RZ, R39.reuse, RZ, P1, !PT ;  /* 0x00000027ff2f7210 */ /* 0x080fe20000ffe4ff */
[----:B------:R2:W-:Y:S01]  /*4c10*/  LDGSTS.E [R123], desc[UR6][R24.64+-0x500] ;  /* 0x00000b00187b7fae */ /* 0x0005e2000b9a1006 */
[----:B------:R-:W-:-:S02]  /*4c20*/  IADD3.X R67, PT, PT, RZ, R39, RZ, P0, !PT ;  /* 0x00000027ff437210 */ /* 0x000fc400007fe4ff */
[----:B------:R-:W-:Y:S02]  /*4c30*/  MOV R15, R14 ;  /* 0x0000000e000f7202 */ /* 0x000fe40000000f00 */
[C---:B------:R-:W-:Y:S02]  /*4c40*/  IADD3 R44, P2, PT, R38.reuse, 0x6f00, RZ ;  /* 0x00006f00262c7810 */ /* 0x040fe40007f5e0ff */
[----:B------:R-:W-:Y:S01]  /*4c50*/  IADD3.X R35, PT, PT, RZ, R39, RZ, P6, !PT ;  /* 0x00000027ff237210 */ /* 0x000fe200037fe4ff */
[----:B------:R3:W-:Y:S01]  /*4c60*/  LDGSTS.E [R15], desc[UR6][R24.64+-0x200] ;  /* 0x00000e00180f7fae */ /* 0x0007e2000b9a1006 */
[C---:B------:R-:W-:Y:S01]  /*4c70*/  IADD3 R60, P1, PT, R38.reuse, 0x7600, RZ ;  /* 0x00007600263c7810 */ /* 0x040fe20007f3e0ff */
[----:B-1----:R-:W-:Y:S01]  /*4c80*/  HFMA2 R121, -RZ, RZ, 0, 0 ;  /* 0x00000000ff797431 */ /* 0x002fe200000001ff */
[----:B------:R-:W-:Y:S02]  /*4c90*/  IADD3 R78, P0, PT, R38, 0x7f00, RZ ;  /* 0x00007f00264e7810 */ /* 0x000fe40007f1e0ff */
[----:B--2---:R-:W-:-:S02]  /*4ca0*/  CS2R R122, SRZ ;  /* 0x00000000007a7805 */ /* 0x004fc4000001ff00 */
[----:B------:R-:W-:Y:S02]  /*4cb0*/  MOV R17, R16 ;  /* 0x0000001000117202 */ /* 0x000fe40000000f00 */
[----:B------:R-:W-:Y:S02]  /*4cc0*/  IADD3.X R37, PT, PT, RZ, R39, RZ, P4, !PT ;  /* 0x00000027ff257210 */ /* 0x000fe400027fe4ff */
[----:B------:R-:W-:Y:S01]  /*4cd0*/  MOV R29, R28 ;  /* 0x0000001c001d7202 */ /* 0x000fe20000000f00 */
[----:B------:R1:W-:Y:S01]  /*4ce0*/  LDGSTS.E [R17], desc[UR6][R24.64+0x100] ;  /* 0x0000010018117fae */ /* 0x0003e2000b9a1006 */
[C---:B------:R-:W-:Y:S02]  /*4cf0*/  IADD3 R50, P6, PT, R38.reuse, 0x7100, RZ ;  /* 0x0000710026327810 */ /* 0x040fe40007fde0ff */
[----:B---3--:R-:W-:Y:S02]  /*4d00*/  CS2R R14, SRZ ;  /* 0x00000000000e7805 */ /* 0x008fe4000001ff00 */
[----:B------:R-:W-:Y:S01]  /*4d10*/  MOV R31, R30 ;  /* 0x0000001e001f7202 */ /* 0x000fe20000000f00 */
[----:B------:R2:W-:Y:S01]  /*4d20*/  LDGSTS.E [R29], desc[UR6][R24.64+0x400] ;  /* 0x00000400181d7fae */ /* 0x0005e2000b9a1006 */
[----:B------:R-:W-:-:S02]  /*4d30*/  IADD3 R52, P4, PT, R38, 0x7200, RZ ;  /* 0x0000720026347810 */ /* 0x000fc40007f9e0ff */
[----:B------:R-:W-:Y:S01]  /*4d40*/  IADD3.X R43, PT, PT, RZ, R39, RZ, P3, !PT ;  /* 0x00000027ff2b7210 */ /* 0x000fe20001ffe4ff */
[----:B------:R3:W-:Y:S01]  /*4d50*/  LDGSTS.E [R31], desc[UR6][R24.64+0x700] ;  /* 0x00000700181f7fae */ /* 0x0007e2000b9a1006 */
[----:B------:R-:W-:Y:S02]  /*4d60*/  MOV R33, R32 ;  /* 0x0000002000217202 */ /* 0x000fe40000000f00 */
[-C--:B------:R-:W-:Y:S02]  /*4d70*/  IADD3.X R45, PT, PT, RZ, R39.reuse, RZ, P2, !PT ;  /* 0x00000027ff2d7210 */ /* 0x080fe400017fe4ff */
[----:B-1----:R-:W-:Y:S02]  /*4d80*/  CS2R R16, SRZ ;  /* 0x0000000000107805 */ /* 0x002fe4000001ff00 */
[-C--:B------:R-:W-:Y:S01]  /*4d90*/  IADD3.X R61, PT, PT, RZ, R39.reuse, RZ, P1, !PT ;  /* 0x00000027ff3d7210 */ /* 0x080fe20000ffe4ff */
[----:B------:R1:W-:Y:S01]  /*4da0*/  LDGSTS.E [R33], desc[UR6][R22.64+-0x600] ;  /* 0x00000a0016217fae */ /* 0x0003e2000b9a1006 */
[----:B------:R-:W-:-:S02]  /*4db0*/  IADD3.X R79, PT, PT, RZ, R39, RZ, P0, !PT ;  /* 0x00000027ff4f7210 */ /* 0x000fc400007fe4ff */
[----:B--2---:R-:W-:Y:S02]  /*4dc0*/  CS2R R28, SRZ ;  /* 0x00000000001c7805 */ /* 0x004fe4000001ff00 */
[----:B------:R-:W-:Y:S02]  /*4dd0*/  MOV R35, R34 ;  /* 0x0000002200237202 */ /* 0x000fe40000000f00 */
[C---:B------:R-:W-:Y:S02]  /*4de0*/  IADD3 R56, P3, PT, R38.reuse, 0x7400, RZ ;  /* 0x0000740026387810 */ /* 0x040fe40007f7e0ff */
[----:B---3--:R-:W-:Y:S02]  /*4df0*/  CS2R R30, SRZ ;  /* 0x00000000001e7805 */ /* 0x008fe4000001ff00 */
[C---:B------:R-:W-:Y:S01]  /*4e00*/  IADD3 R72, P1, PT, R38.reuse, 0x7c00, RZ ;  /* 0x00007c0026487810 */ /* 0x040fe20007f3e0ff */
[----:B------:R2:W-:Y:S01]  /*4e10*/  LDGSTS.E [R35], desc[UR6][R22.64+-0x300] ;  /* 0x00000d0016237fae */ /* 0x0005e2000b9a1006 */
[----:B------:R-:W-:-:S02]  /*4e20*/  IADD3 R90, P0, PT, R38, 0x8500, RZ ;  /* 0x00008500265a7810 */ /* 0x000fc40007f1e0ff */
[----:B------:R-:W-:Y:S02]  /*4e30*/  CS2R R24, SRZ ;  /* 0x0000000000187805 */ /* 0x000fe4000001ff00 */
[----:B------:R-:W-:Y:S02]  /*4e40*/  MOV R37, R36 ;  /* 0x0000002400257202 */ /* 0x000fe40000000f00 */
[----:B-1----:R-:W-:Y:S02]  /*4e50*/  CS2R R32, SRZ ;  /* 0x0000000000207805 */ /* 0x002fe4000001ff00 */
[----:B------:R-:W-:Y:S02]  /*4e60*/  IADD3 R58, P2, PT, R38, 0x7500, RZ ;  /* 0x00007500263a7810 */ /* 0x000fe40007f5e0ff */
[----:B------:R-:W-:Y:S01]  /*4e70*/  IADD3.X R51, PT, PT, RZ, R39, RZ, P6, !PT ;  /* 0x00000027ff337210 */ /* 0x000fe200037fe4ff */
[----:B------:R1:W-:Y:S01]  /*4e80*/  LDGSTS.E [R37], desc[UR6][R22.64] ;  /* 0x0000000016257fae */ /* 0x0003e2000b9a1006 */
[----:B------:R-:W-:-:S02]  /*4e90*/  MOV R41, R40 ;  /* 0x0000002800297202 */ /* 0x000fc40000000f00 */
[----:B------:R-:W-:Y:S02]  /*4ea0*/  IADD3.X R53, PT, PT, RZ, R39, RZ, P4, !PT ;  /* 0x00000027ff357210 */ /* 0x000fe400027fe4ff */
[----:B--2---:R-:W-:Y:S02]  /*4eb0*/  CS2R R34, SRZ ;  /* 0x0000000000227805 */ /* 0x004fe4000001ff00 */
[----:B------:R-:W-:Y:S01]  /*4ec0*/  MOV R43, R42 ;  /* 0x0000002a002b7202 */ /* 0x000fe20000000f00 */
[----:B------:R2:W-:Y:S01]  /*4ed0*/  LDGSTS.E [R41], desc[UR6][R22.64+0x300] ;  /* 0x0000030016297fae */ /* 0x0005e2000b9a1006 */
[C---:B------:R-:W-:Y:S02]  /*4ee0*/  IADD3 R62, P6, PT, R38.reuse, 0x7700, RZ ;  /* 0x00007700263e7810 */ /* 0x040fe40007fde0ff */
[----:B------:R-:W-:Y:S01]  /*4ef0*/  MOV R45, R44 ;  /* 0x0000002c002d7202 */ /* 0x000fe20000000f00 */
[----:B------:R3:W-:Y:S01]  /*4f00*/  LDGSTS.E [R43], desc[UR6][R22.64+0x600] ;  /* 0x00000600162b7fae */ /* 0x0007e2000b9a1006 */
[----:B------:R-:W-:-:S02]  /*4f10*/  IADD3 R64, P4, PT, R38, 0x7800, RZ ;  /* 0x0000780026407810 */ /* 0x000fc40007f9e0ff */
[----:B-1----:R-:W-:Y:S02]  /*4f20*/  CS2R R36, SRZ ;  /* 0x0000000000247805 */ /* 0x002fe4000001ff00 */
[-C--:B------:R-:W-:Y:S01]  /*4f30*/  IADD3.X R57, PT, PT, RZ, R39.reuse, RZ, P3, !PT ;  /* 0x00000027ff397210 */ /* 0x080fe20001ffe4ff */
[----:B------:R1:W-:Y:S01]  /*4f40*/  LDGSTS.E [R45], desc[UR6][R20.64+-0x700] ;  /* 0x00000900142d7fae */ /* 0x0003e2000b9a1006 */
[-C--:B------:R-:W-:Y:S02]  /*4f50*/  IADD3.X R73, PT, PT, RZ, R39.reuse, RZ, P1, !PT ;  /* 0x00000027ff497210 */ /* 0x080fe40000ffe4ff */
[----:B------:R-:W-:Y:S02]  /*4f60*/  IADD3.X R91, PT, PT, RZ, R39, RZ, P0, !PT ;  /* 0x00000027ff5b7210 */ /* 0x000fe400007fe4ff */
[----:B--2---:R-:W-:Y:S02]  /*4f70*/  CS2R R40, SRZ ;  /* 0x0000000000287805 */ /* 0x004fe4000001ff00 */
[----:B------:R-:W-:-:S02]  /*4f80*/  MOV R47, R46 ;  /* 0x0000002e002f7202 */ /* 0x000fc40000000f00 */
[----:B------:R-:W-:Y:S02]  /*4f90*/  IADD3.X R59, PT, PT, RZ, R39, RZ, P2, !PT ;  /* 0x00000027ff3b7210 */ /* 0x000fe400017fe4ff */
[----:B---3--:R-:W-:Y:S02]  /*4fa0*/  CS2R R42, SRZ ;  /* 0x00000000002a7805 */ /* 0x008fe4000001ff00 */
[C---:B------:R-:W-:Y:S01]  /*4fb0*/  IADD3 R84, P1, PT, R38.reuse, 0x8200, RZ ;  /* 0x0000820026547810 */ /* 0x040fe20007f3e0ff */
[----:B------:R2:W-:Y:S01]  /*4fc0*/  LDGSTS.E [R47], desc[UR6][R20.64+-0x400] ;  /* 0x00000c00142f7fae */ /* 0x0005e2000b9a1006 */
[----:B------:R-:W-:Y:S02]  /*4fd0*/  IADD3 R102, P0, PT, R38, 0x8b00, RZ ;  /* 0x00008b0026667810 */ /* 0x000fe40007f1e0ff */
[----:B-1----:R-:W-:Y:S02]  /*4fe0*/  CS2R R44, SRZ ;  /* 0x00000000002c7805 */ /* 0x002fe4000001ff00 */
[----:B------:R-:W-:-:S02]  /*4ff0*/  MOV R51, R50 ;  /* 0x0000003200337202 */ /* 0x000fc40000000f00 */
[----:B------:R-:W-:Y:S02]  /*5000*/  CS2R R22, SRZ ;  /* 0x0000000000167805 */ /* 0x000fe4000001ff00 */
[C---:B------:R-:W-:Y:S02]  /*5010*/  IADD3 R68, P3, PT, R38.reuse, 0x7a00, RZ ;  /* 0x00007a0026447810 */ /* 0x040fe40007f7e0ff */
[----:B------:R-:W-:Y:S01]  /*5020*/  IADD3 R70, P2, PT, R38, 0x7b00, RZ ;  /* 0x00007b0026467810 */ /* 0x000fe20007f5e0ff */
[----:B------:R1:W-:Y:S01]  /*5030*/  LDGSTS.E [R51], desc[UR6][R20.64+-0x100] ;  /* 0x00000f0014337fae */ /* 0x0003e2000b9a1006 */
[----:B------:R-:W-:Y:S02]  /*5040*/  MOV R53, R52 ;  /* 0x0000003400357202 */ /* 0x000fe40000000f00 */
[----:B------:R-:W-:Y:S02]  /*5050*/  IADD3.X R63, PT, PT, RZ, R39, RZ, P6, !PT ;  /* 0x00000027ff3f7210 */ /* 0x000fe400037fe4ff */
[----:B--2---:R-:W-:-:S02]  /*5060*/  CS2R R46, SRZ ;  /* 0x00000000002e7805 */ /* 0x004fc4000001ff00 */
[----:B------:R-:W-:Y:S01]  /*5070*/  MOV R55, R54 ;  /* 0x0000003600377202 */ /* 0x000fe20000000f00 */
[----:B------:R2:W-:Y:S01]  /*5080*/  LDGSTS.E [R53], desc[UR6][R20.64+0x200] ;  /* 0x0000020014357fae */ /* 0x0005e2000b9a1006 */
[----:B------:R-:W-:Y:S02]  /*5090*/  IADD3.X R65, PT, PT, RZ, R39, RZ, P4, !PT ;  /* 0x00000027ff417210 */ /* 0x000fe400027fe4ff */
[----:B------:R-:W-:Y:S01]  /*50a0*/  MOV R57, R56 ;  /* 0x0000003800397202 */ /* 0x000fe20000000f00 */
[----:B------:R3:W-:Y:S01]  /*50b0*/  LDGSTS.E [R55], desc[UR6][R20.64+0x500] ;  /* 0x0000050014377fae */ /* 0x0007e2000b9a1006 */
[----:B------:R-:W-:Y:S02]  /*50c0*/  IADD3 R74, P6, PT, R38, 0x7d00, RZ ;  /* 0x00007d00264a7810 */ /* 0x000fe40007fde0ff */
[----:B-1----:R-:W-:Y:S02]  /*50d0*/  CS2R R50, SRZ ;  /* 0x0000000000327805 */ /* 0x002fe4000001ff00 */
[-C--:B------:R-:W-:Y:S01]  /*50e0*/  IADD3.X R85, PT, PT, RZ, R39.reuse, RZ, P1, !PT ;  /* 0x00000027ff557210 */ /* 0x080fe20000ffe4ff */
[----:B------:R1:W-:Y:S01]  /*50f0*/  LDGSTS.E [R57], desc[UR6][R18.64+-0x800] ;  /* 0x0000080012397fae */ /* 0x0003e2000b9a1006 */
[----:B------:R-:W-:-:S02]  /*5100*/  IADD3.X R103, PT, PT, RZ, R39, RZ, P0, !PT ;  /* 0x00000027ff677210 */ /* 0x000fc400007fe4ff */
[----:B------:R-:W-:Y:S02]  /*5110*/  MOV R59, R58 ;  /* 0x0000003a003b7202 */ /* 0x000fe40000000f00 */
[----:B--2---:R-:W-:Y:S02]  /*5120*/  CS2R R52, SRZ ;  /* 0x0000000000347805 */ /* 0x004fe4000001ff00 */
[----:B------:R-:W-:Y:S02]  /*5130*/  IADD3 R76, P4, PT, R38, 0x7e00, RZ ;  /* 0x00007e00264c7810 */ /* 0x000fe40007f9e0ff */
[-C--:B------:R-:W-:Y:S01]  /*5140*/  IADD3.X R69, PT, PT, RZ, R39.reuse, RZ, P3, !PT ;  /* 0x00000027ff457210 */ /* 0x080fe20001ffe4ff */
[----:B------:R2:W-:Y:S01]  /*5150*/  LDGSTS.E [R59], desc[UR6][R18.64+-0x500] ;  /* 0x00000b00123b7fae */ /* 0x0005e2000b9a1006 */
[----:B------:R-:W-:Y:S02]  /*5160*/  IADD3.X R71, PT, PT, RZ, R39, RZ, P2, !PT ;  /* 0x00000027ff477210 */ /* 0x000fe400017fe4ff */
[----:B---3--:R-:W-:-:S02]  /*5170*/  CS2R R20, SRZ ;  /* 0x0000000000147805 */ /* 0x008fc4000001ff00 */
[C---:B------:R-:W-:Y:S02]  /*5180*/  IADD3 R96, P1, PT, R38.reuse, 0x8800, RZ ;  /* 0x0000880026607810 */ /* 0x040fe40007f3e0ff */
[----:B------:R-:W-:Y:S02]  /*5190*/  CS2R R54, SRZ ;  /* 0x0000000000367805 */ /* 0x000fe4000001ff00 */
[C---:B------:R-:W-:Y:S02]  /*51a0*/  IADD3 R112, P0, PT, R38.reuse, 0x9000, RZ ;  /* 0x0000900026707810 */ /* 0x040fe40007f1e0ff */
[----:B-1----:R-:W-:Y:S02]  /*51b0*/  CS2R R56, SRZ ;  /* 0x0000000000387805 */ /* 0x002fe4000001ff00 */
[----:B------:R-:W-:Y:S02]  /*51c0*/  MOV R61, R60 ;  /* 0x0000003c003d7202 */ /* 0x000fe40000000f00 */
[----:B------:R-:W-:-:S02]  /*51d0*/  IADD3 R80, P3, PT, R38, 0x8000, RZ ;  /* 0x0000800026507810 */ /* 0x000fc40007f7e0ff */
[----:B------:R-:W-:Y:S01]  /*51e0*/  IADD3 R82, P2, PT, R38, 0x8100, RZ ;  /* 0x0000810026527810 */ /* 0x000fe20007f5e0ff */
[----:B------:R1:W-:Y:S01]  /*51f0*/  LDGSTS.E [R61], desc[UR6][R18.64+-0x200] ;  /* 0x00000e00123d7fae */ /* 0x0003e2000b9a1006 */
[----:B------:R-:W-:Y:S02]  /*5200*/  MOV R63, R62 ;  /* 0x0000003e003f7202 */ /* 0x000fe40000000f00 */
[----:B--2---:R-:W-:Y:S02]  /*5210*/  CS2R R58, SRZ ;  /* 0x00000000003a7805 */ /* 0x004fe4000001ff00 */
[----:B------:R-:W-:Y:S02]  /*5220*/  MOV R65, R64 ;  /* 0x0000004000417202 */ /* 0x000fe40000000f00 */
[----:B------:R-:W-:Y:S01]  /*5230*/  IADD3.X R75, PT, PT, RZ, R39, RZ, P6, !PT ;  /* 0x00000027ff4b7210 */ /* 0x000fe200037fe4ff */
[----:B------:R2:W-:Y:S01]  /*5240*/  LDGSTS.E [R63], desc[UR6][R18.64+0x100] ;  /* 0x00000100123f7fae */ /* 0x0005e2000b9a1006 */
[----:B------:R-:W-:-:S02]  /*5250*/  MOV R67, R66 ;  /* 0x0000004200437202 */ /* 0x000fc40000000f00 */
[-C--:B------:R-:W-:Y:S01]  /*5260*/  IADD3.X R77, PT, PT, RZ, R39.reuse, RZ, P4, !PT ;  /* 0x00000027ff4d7210 */ /* 0x080fe200027fe4ff */
[----:B------:R3:W-:Y:S01]  /*5270*/  LDGSTS.E [R65], desc[UR6][R18.64+0x400] ;  /* 0x0000040012417fae */ /* 0x0007e2000b9a1006 */
[-C--:B------:R-:W-:Y:S02]  /*5280*/  IADD3.X R97, PT, PT, RZ, R39.reuse, RZ, P1, !PT ;  /* 0x00000027ff617210 */ /* 0x080fe40000ffe4ff */
[----:B-1----:R-:W-:Y:S02]  /*5290*/  CS2R R60, SRZ ;  /* 0x00000000003c7805 */ /* 0x002fe4000001ff00 */
[----:B------:R-:W-:Y:S01]  /*52a0*/  IADD3.X R113, PT, PT, RZ, R39, RZ, P0, !PT ;  /* 0x00000027ff717210 */ /* 0x000fe200007fe4ff */
[----:B------:R1:W-:Y:S01]  /*52b0*/  LDGSTS.E [R67], desc[UR6][R18.64+0x700] ;  /* 0x0000070012437fae */ /* 0x0003e2000b9a1006 */
[----:B------:R-:W-:Y:S02]  /*52c0*/  MOV R69, R68 ;  /* 0x0000004400457202 */ /* 0x000fe40000000f00 */
[----:B------:R-:W-:-:S02]  /*52d0*/  IADD3.X R49, PT, PT, RZ, R27, RZ, P5, !PT ;  /* 0x0000001bff317210 */ /* 0x000fc40002ffe4ff */
[----:B--2---:R-:W-:Y:S02]  /*52e0*/  CS2R R62, SRZ ;  /* 0x00000000003e7805 */ /* 0x004fe4000001ff00 */
[C---:B------:R-:W-:Y:S02]  /*52f0*/  IADD3 R86, P6, PT, R38.reuse, 0x8300, RZ ;  /* 0x0000830026567810 */ /* 0x040fe40007fde0ff */
[----:B------:R-:W-:Y:S01]  /*5300*/  IADD3 R88, P4, PT, R38, 0x8400, RZ ;  /* 0x0000840026587810 */ /* 0x000fe20007f9e0ff */
[----:B------:R2:W-:Y:S01]  /*5310*/  LDGSTS.E [R69], desc[UR6][R48.64+-0x600] ;  /* 0x00000a0030457fae */ /* 0x0005e2000b9a1006 */
[-C--:B------:R-:W-:Y:S02]  /*5320*/  IADD3.X R81, PT, PT, RZ, R39.reuse, RZ, P3, !PT ;  /* 0x00000027ff517210 */ /* 0x080fe40001ffe4ff */
[----:B---3--:R-:W-:Y:S02]  /*5330*/  CS2R R64, SRZ ;  /* 0x0000000000407805 */ /* 0x008fe4000001ff00 */
[----:B------:R-:W-:-:S02]  /*5340*/  IADD3.X R83, PT, PT, RZ, R39, RZ, P2, !PT ;  /* 0x00000027ff537210 */ /* 0x000fc400017fe4ff */
[----:B-1----:R-:W-:Y:S02]  /*5350*/  CS2R R18, SRZ ;  /* 0x0000000000127805 */ /* 0x002fe4000001ff00 */
[----:B------:R-:W-:Y:S02]  /*5360*/  IADD3 R108, P1, PT, R38, 0x8e00, RZ ;  /* 0x00008e00266c7810 */ /* 0x000fe40007f3e0ff */
[----:B------:R-:W-:Y:S02]  /*5370*/  CS2R R66, SRZ ;  /* 0x0000000000427805 */ /* 0x000fe4000001ff00 */
[----:B------:R-:W-:Y:S02]  /*5380*/  MOV R71, R70 ;  /* 0x0000004600477202 */ /* 0x000fe40000000f00 */
[----:B------:R-:W-:Y:S02]  /*5390*/  IADD3 R6, P0, PT, R26, 0x6000, RZ ;  /* 0x000060001a067810 */ /* 0x000fe40007f1e0ff */
[C---:B------:R-:W-:Y:S01]  /*53a0*/  IADD3 R92, P3, PT, R38.reuse, 0x8600, RZ ;  /* 0x00008600265c7810 */ /* 0x040fe20007f7e0ff */
[----:B------:R1:W-:Y:S01]  /*53b0*/  LDGSTS.E [R71], desc[UR6][R48.64+-0x300] ;  /* 0x00000d0030477fae */ /* 0x0003e2000b9a1006 */
[----:B------:R-:W-:-:S02]  /*53c0*/  IADD3 R94, P2, PT, R38, 0x8700, RZ ;  /* 0x00008700265e7810 */ /* 0x000fc40007f5e0ff */
[----:B--2---:R-:W-:Y:S02]  /*53d0*/  CS2R R68, SRZ ;  /* 0x0000000000447805 */ /* 0x004fe4000001ff00 */
[----:B------:R-:W-:Y:S02]  /*53e0*/  MOV R73, R72 ;  /* 0x0000004800497202 */ /* 0x000fe40000000f00 */
[----:B------:R-:W-:Y:S02]  /*53f0*/  MOV R75, R74 ;  /* 0x0000004a004b7202 */ /* 0x000fe40000000f00 */
[----:B------:R-:W-:Y:S01]  /*5400*/  MOV R77, R76 ;  /* 0x0000004c004d7202 */ /* 0x000fe20000000f00 */
[----:B------:R2:W-:Y:S01]  /*5410*/  LDGSTS.E [R73], desc[UR6][R48.64] ;  /* 0x0000000030497fae */ /* 0x0005e2000b9a1006 */
[-C--:B------:R-:W-:Y:S02]  /*5420*/  IADD3.X R87, PT, PT, RZ, R39.reuse, RZ, P6, !PT ;  /* 0x00000027ff577210 */ /* 0x080fe400037fe4ff */
[-C--:B------:R-:W-:Y:S01]  /*5430*/  IADD3.X R89, PT, PT, RZ, R39.reuse, RZ, P4, !PT ;  /* 0x00000027ff597210 */ /* 0x080fe200027fe4ff */
[----:B------:R3:W-:Y:S01]  /*5440*/  LDGSTS.E [R75], desc[UR6][R48.64+0x300] ;  /* 0x00000300304b7fae */ /* 0x0007e2000b9a1006 */
[----:B------:R-:W-:-:S02]  /*5450*/  IADD3.X R109, PT, PT, RZ, R39, RZ, P1, !PT ;  /* 0x00000027ff6d7210 */ /* 0x000fc40000ffe4ff */
[----:B-1----:R-:W-:Y:S02]  /*5460*/  CS2R R70, SRZ ;  /* 0x0000000000467805 */ /* 0x002fe4000001ff00 */
[----:B------:R-:W-:Y:S01]  /*5470*/  MOV R79, R78 ;  /* 0x0000004e004f7202 */ /* 0x000fe20000000f00 */
[----:B------:R1:W-:Y:S01]  /*5480*/  LDGSTS.E [R77], desc[UR6][R48.64+0x600] ;  /* 0x00000600304d7fae */ /* 0x0003e2000b9a1006 */
[----:B------:R-:W-:Y:S02]  /*5490*/  IADD3.X R7, PT, PT, RZ, R27, RZ, P0, !PT ;  /* 0x0000001bff077210 */ /* 0x000fe400007fe4ff */
[C---:B------:R-:W-:Y:S02]  /*54a0*/  IADD3 R98, P6, PT, R38.reuse, 0x8900, RZ ;  /* 0x0000890026627810 */ /* 0x040fe40007fde0ff */
[----:B--2---:R-:W-:Y:S02]  /*54b0*/  CS2R R72, SRZ ;  /* 0x0000000000487805 */ /* 0x004fe4000001ff00 */
[----:B------:R-:W-:Y:S01]  /*54c0*/  IADD3 R100, P4, PT, R38, 0x8a00, RZ ;  /* 0x00008a0026647810 */ /* 0x000fe20007f9e0ff */
[----:B------:R2:W-:Y:S01]  /*54d0*/  LDGSTS.E [R79], desc[UR6][R6.64+-0x700] ;  /* 0x00000900064f7fae */ /* 0x0005e2000b9a1006 */
[----:B------:R-:W-:-:S02]  /*54e0*/  IADD3.X R93, PT, PT, RZ, R39, RZ, P3, !PT ;  /* 0x00000027ff5d7210 */ /* 0x000fc40001ffe4ff */
[----:B---3--:R-:W-:Y:S02]  /*54f0*/  CS2R R74, SRZ ;  /* 0x00000000004a7805 */ /* 0x008fe4000001ff00 */
[----:B------:R-:W-:Y:S02]  /*5500*/  IADD3.X R95, PT, PT, RZ, R39, RZ, P2, !PT ;  /* 0x00000027ff5f7210 */ /* 0x000fe400017fe4ff */
[----:B------:R-:W-:Y:S02]  /*5510*/  MOV R81, R80 ;  /* 0x0000005000517202 */ /* 0x000fe40000000f00 */
[----:B-1----:R-:W-:Y:S02]  /*5520*/  CS2R R76, SRZ ;  /* 0x00000000004c7805 */ /* 0x002fe4000001ff00 */
[----:B------:R-:W-:Y:S02]  /*5530*/  IADD3 R8, P1, PT, R26, 0x7000, RZ ;  /* 0x000070001a087810 */ /* 0x000fe40007f3e0ff */
[----:B------:R-:W-:-:S02]  /*5540*/  CS2R R48, SRZ ;  /* 0x0000000000307805 */ /* 0x000fc4000001ff00 */
[C---:B------:R-:W-:Y:S01]  /*5550*/  IADD3 R104, P3, PT, R38.reuse, 0x8c00, RZ ;  /* 0x00008c0026687810 */ /* 0x040fe20007f7e0ff */
[----:B------:R1:W-:Y:S01]  /*5560*/  LDGSTS.E [R81], desc[UR6][R6.64+-0x400] ;  /* 0x00000c0006517fae */ /* 0x0003e2000b9a1006 */
[----:B------:R-:W-:Y:S02]  /*5570*/  IADD3 R106, P2, PT, R38, 0x8d00, RZ ;  /* 0x00008d00266a7810 */ /* 0x000fe40007f5e0ff */
[----:B--2---:R-:W-:Y:S02]  /*5580*/  CS2R R78, SRZ ;  /* 0x00000000004e7805 */ /* 0x004fe4000001ff00 */
[----:B------:R-:W-:Y:S02]  /*5590*/  MOV R83, R82 ;  /* 0x0000005200537202 */ /* 0x000fe40000000f00 */
[----:B------:R-:W-:Y:S02]  /*55a0*/  MOV R85, R84 ;  /* 0x0000005400557202 */ /* 0x000fe40000000f00 */
[----:B------:R-:W-:Y:S01]  /*55b0*/  MOV R87, R86 ;  /* 0x0000005600577202 */ /* 0x000fe20000000f00 */
[----:B------:R2:W-:Y:S01]  /*55c0*/  LDGSTS.E [R83], desc[UR6][R6.64+-0x100] ;  /* 0x00000f0006537fae */ /* 0x0005e2000b9a1006 */
[----:B------:R-:W-:-:S02]  /*55d0*/  IADD3.X R99, PT, PT, RZ, R39, RZ, P6, !PT ;  /* 0x00000027ff637210 */ /* 0x000fc400037fe4ff */
[----:B------:R-:W-:Y:S01]  /*55e0*/  IADD3.X R101, PT, PT, RZ, R39, RZ, P4, !PT ;  /* 0x00000027ff657210 */ /* 0x000fe200027fe4ff */
[----:B------:R3:W-:Y:S01]  /*55f0*/  LDGSTS.E [R85], desc[UR6][R6.64+0x200] ;  /* 0x0000020006557fae */ /* 0x0007e2000b9a1006 */
[----:B------:R-:W-:Y:S02]  /*5600*/  MOV R89, R88 ;  /* 0x0000005800597202 */ /* 0x000fe40000000f00 */
[----:B-1----:R-:W-:Y:S02]  /*5610*/  CS2R R80, SRZ ;  /* 0x0000000000507805 */ /* 0x002fe4000001ff00 */
[----:B------:R-:W-:Y:S01]  /*5620*/  IADD3.X R9, PT, PT, RZ, R27, RZ, P1, !PT ;  /* 0x0000001bff097210 */ /* 0x000fe20000ffe4ff */
[----:B------:R1:W-:Y:S01]  /*5630*/  LDGSTS.E [R87], desc[UR6][R6.64+0x500] ;  /* 0x0000050006577fae */ /* 0x0003e2000b9a1006 */
[C---:B------:R-:W-:Y:S02]  /*5640*/  IADD3 R114, P6, PT, R38.reuse, 0x9200, RZ ;  /* 0x0000920026727810 */ /* 0x040fe40007fde0ff */
[----:B------:R-:W-:Y:S01]  /*5650*/  IADD3 R110, P4, PT, R38, 0x8f00, RZ ;  /* 0x00008f00266e7810 */ /* 0x000fe20007f9e0ff */
[----:B------:R4:W-:Y:S01]  /*5660*/  LDGSTS.E [R89], desc[UR6][R8.64+-0x800] ;  /* 0x0000080008597fae */ /* 0x0009e2000b9a1006 */
[----:B------:R-:W-:-:S02]  /*5670*/  IADD3.X R105, PT, PT, RZ, R39, RZ, P3, !PT ;  /* 0x00000027ff697210 */ /* 0x000fc40001ffe4ff */
[----:B--2---:R-:W-:Y:S02]  /*5680*/  CS2R R82, SRZ ;  /* 0x0000000000527805 */ /* 0x004fe4000001ff00 */
[----:B------:R-:W-:Y:S02]  /*5690*/  IADD3.X R107, PT, PT, RZ, R39, RZ, P2, !PT ;  /* 0x00000027ff6b7210 */ /* 0x000fe400017fe4ff */
[----:B---3--:R-:W-:Y:S02]  /*56a0*/  CS2R R84, SRZ ;  /* 0x0000000000547805 */ /* 0x008fe4000001ff00 */
[----:B------:R-:W-:Y:S02]  /*56b0*/  MOV R91, R90 ;  /* 0x0000005a005b7202 */ /* 0x000fe40000000f00 */
[----:B------:R-:W-:Y:S01]  /*56c0*/  IADD3 R38, P3, PT, R38, 0x9100, RZ ;  /* 0x0000910026267810 */ /* 0x000fe20007f7e0ff */
[----:B-1----:R-:W-:Y:S01]  /*56d0*/  HFMA2 R7, -RZ, RZ, 0, 0 ;  /* 0x00000000ff077431 */ /* 0x002fe200000001ff */
[----:B------:R-:W-:Y:S01]  /*56e0*/  MOV R93, R92 ;  /* 0x0000005c005d7202 */ /* 0x000fe20000000f00 */
[----:B------:R1:W-:Y:S01]  /*56f0*/  LDGSTS.E [R91], desc[UR6][R8.64+-0x500] ;  /* 0x00000b00085b7fae */ /* 0x0003e2000b9a1006 */
[----:B------:R-:W-:-:S02]  /*5700*/  IADD3 R10, P2, PT, R26, 0x8000, RZ ;  /* 0x000080001a0a7810 */ /* 0x000fc40007f5e0ff */
[----:B------:R-:W-:Y:S02]  /*5710*/  CS2R R86, SRZ ;  /* 0x0000000000567805 */ /* 0x000fe4000001ff00 */
[----:B------:R-:W-:Y:S01]  /*5720*/  MOV R95, R94 ;  /* 0x0000005e005f7202 */ /* 0x000fe20000000f00 */
[----:B------:R2:W-:Y:S01]  /*5730*/  LDGSTS.E [R93], desc[UR6][R8.64+-0x200] ;  /* 0x00000e00085d7fae */ /* 0x0005e2000b9a1006 */
[----:B------:R-:W-:Y:S02]  /*5740*/  MOV R97, R96 ;  /* 0x0000006000617202 */ /* 0x000fe40000000f00 */
[----:B----4-:R-:W-:Y:S02]  /*5750*/  CS2R R88, SRZ ;  /* 0x0000000000587805 */ /* 0x010fe4000001ff00 */
[-C--:B------:R-:W-:Y:S01]  /*5760*/  IADD3.X R115, PT, PT, RZ, R39.reuse, RZ, P6, !PT ;  /* 0x00000027ff737210 */ /* 0x080fe200037fe4ff */
[----:B------:R3:W-:Y:S01]  /*5770*/  LDGSTS.E [R95], desc[UR6][R8.64+0x100] ;  /* 0x00000100085f7fae */ /* 0x0007e2000b9a1006 */
[----:B------:R-:W-:-:S02]  /*5780*/  IADD3.X R111, PT, PT, RZ, R39, RZ, P4, !PT ;  /* 0x00000027ff6f7210 */ /* 0x000fc400027fe4ff */
[----:B------:R-:W-:Y:S01]  /*5790*/  MOV R99, R98 ;  /* 0x0000006200637202 */ /* 0x000fe20000000f00 */
[----:B------:R4:W-:Y:S01]  /*57a0*/  LDGSTS.E [R97], desc[UR6][R8.64+0x400] ;  /* 0x0000040008617fae */ /* 0x0009e2000b9a1006 */
[----:B------:R-:W-:Y:S02]  /*57b0*/  IADD3.X R39, PT, PT, RZ, R39, RZ, P3, !PT ;  /* 0x00000027ff277210 */ /* 0x000fe40001ffe4ff */
[----:B-1----:R-:W-:Y:S02]  /*57c0*/  CS2R R90, SRZ ;  /* 0x00000000005a7805 */ /* 0x002fe4000001ff00 */
[----:B------:R-:W-:Y:S01]  /*57d0*/  MOV R101, R100 ;  /* 0x0000006400657202 */ /* 0x000fe20000000f00 */
[----:B------:R1:W-:Y:S01]  /*57e0*/  LDGSTS.E [R99], desc[UR6][R8.64+0x700] ;  /* 0x0000070008637fae */ /* 0x0003e2000b9a1006 */
[----:B------:R-:W-:Y:S02]  /*57f0*/  IADD3.X R11, PT, PT, RZ, R27, RZ, P2, !PT ;  /* 0x0000001bff0b7210 */ /* 0x000fe400017fe4ff */
[----:B--2---:R-:W-:-:S02]  /*5800*/  CS2R R92, SRZ ;  /* 0x00000000005c7805 */ /* 0x004fc4000001ff00 */
[----:B------:R-:W-:Y:S02]  /*5810*/  MOV R125, R102 ;  /* 0x00000066007d7202 */ /* 0x000fe40000000f00 */
[----:B---3--:R-:W-:Y:S02]  /*5820*/  CS2R R94, SRZ ;  /* 0x00000000005e7805 */ /* 0x008fe4000001ff00 */
[----:B------:R-:W-:Y:S01]  /*5830*/  IADD3 R12, P3, PT, R26, 0x9000, RZ ;  /* 0x000090001a0c7810 */ /* 0x000fe20007f7e0ff */
[----:B------:R2:W-:Y:S01]  /*5840*/  LDGSTS.E [R101], desc[UR6][R10.64+-0x600] ;  /* 0x00000a000a657fae */ /* 0x0005e2000b9a1006 */
[----:B------:R-:W-:Y:S02]  /*5850*/  MOV R105, R104 ;  /* 0x0000006800697202 */ /* 0x000fe40000000f00 */
[----:B----4-:R-:W-:Y:S02]  /*5860*/  CS2R R96, SRZ ;  /* 0x0000000000607805 */ /* 0x010fe4000001ff00 */
[----:B------:R-:W-:Y:S01]  /*5870*/  MOV R107, R106 ;  /* 0x0000006a006b7202 */ /* 0x000fe20000000f00 */
[----:B------:R-:W-:Y:S01]  /*5880*/  LDGSTS.E [R125], desc[UR6][R10.64+-0x300] ;  /* 0x00000d000a7d7fae */ /* 0x000fe2000b9a1006 */
[----:B------:R-:W-:-:S02]  /*5890*/  MOV R109, R108 ;  /* 0x0000006c006d7202 */ /* 0x000fc40000000f00 */
[----:B-1----:R-:W-:Y:S02]  /*58a0*/  CS2R R98, SRZ ;  /* 0x0000000000627805 */ /* 0x002fe4000001ff00 */
[----:B------:R-:W-:Y:S01]  /*58b0*/  MOV R111, R110 ;  /* 0x0000006e006f7202 */ /* 0x000fe20000000f00 */
[----:B------:R-:W-:Y:S01]  /*58c0*/  LDGSTS.E [R105], desc[UR6][R10.64] ;  /* 0x000000000a697fae */ /* 0x000fe2000b9a1006 */
[----:B------:R-:W-:Y:S02]  /*58d0*/  IADD3.X R13, PT, PT, RZ, R27, RZ, P3, !PT ;  /* 0x0000001bff0d7210 */ /* 0x000fe40001ffe4ff */
[----:B------:R-:W-:Y:S02]  /*58e0*/  CS2R R26, SRZ ;  /* 0x00000000001a7805 */ /* 0x000fe4000001ff00 */
[----:B------:R-:W-:Y:S01]  /*58f0*/  MOV R113, R112 ;  /* 0x0000007000717202 */ /* 0x000fe20000000f00 */
[----:B------:R-:W-:Y:S01]  /*5900*/  LDGSTS.E [R107], desc[UR6][R10.64+0x300] ;  /* 0x000003000a6b7fae */ /* 0x000fe2000b9a1006 */
[----:B------:R-:W-:-:S02]  /*5910*/  MOV R39, R38 ;  /* 0x0000002600277202 */ /* 0x000fc40000000f00 */
[----:B--2---:R-:W-:Y:S02]  /*5920*/  CS2R R100, SRZ ;  /* 0x0000000000647805 */ /* 0x004fe4000001ff00 */
[----:B------:R-:W-:Y:S01]  /*5930*/  MOV R115, R114 ;  /* 0x0000007200737202 */ /* 0x000fe20000000f00 */
[----:B------:R1:W-:Y:S01]  /*5940*/  LDGSTS.E [R109], desc[UR6][R10.64+0x600] ;  /* 0x000006000a6d7fae */ /* 0x0003e2000b9a1006 */
[----:B------:R-:W-:Y:S02]  /*5950*/  SHF.L.U32 R103, R0, 0x2, RZ ;  /* 0x0000000200677819 */ /* 0x000fe400000006ff */
[----:B------:R-:W-:Y:S02]  /*5960*/  CS2R R8, SRZ ;  /* 0x0000000000087805 */ /* 0x000fe4000001ff00 */
[----:B------:R-:W-:Y:S01]  /*5970*/  SHF.R.U32.HI R6, RZ, 0x4, R0 ;  /* 0x00000004ff067819 */ /* 0x000fe20000011600 */
[----:B------:R-:W-:Y:S01]  /*5980*/  LDGSTS.E [R111], desc[UR6][R12.64+-0x700] ;  /* 0x000009000c6f7fae */ /* 0x000fe2000b9a1006 */
[----:B------:R-:W-:-:S02]  /*5990*/  LOP3.LUT R103, R103, 0x3c, RZ, 0xc0, !PT ;  /* 0x0000003c67677812 */ /* 0x000fc400078ec0ff */
[----:B------:R-:W-:Y:S01]  /*59a0*/  MOV R144, RZ ;  /* 0x000000ff00907202 */ /* 0x000fe20000000f00 */
[----:B------:R-:W-:Y:S01]  /*59b0*/  LDGSTS.E [R113], desc[UR6][R12.64+-0x400] ;  /* 0x00000c000c717fae */ /* 0x000fe2000b9a1006 */
[----:B------:R-:W-:Y:S01]  /*59c0*/  MOV R137, RZ ;  /* 0x000000ff00897202 */ /* 0x000fe20000000f00 */
[----:B------:R-:W-:Y:S01]  /*59d0*/  IMAD R5, R6, 0x108, R5 ;  /* 0x0000010806057824 */ /* 0x000fe200078e0205 */
[----:B------:R-:W-:Y:S01]  /*59e0*/  MOV R102, RZ ;  /* 0x000000ff00667202 */ /* 0x000fe20000000f00 */
[----:B------:R2:W-:Y:S01]  /*59f0*/  LDGSTS.E [R39], desc[UR6][R12.64+-0x100] ;  /* 0x00000f000c277fae */ /* 0x0005e2000b9a1006 */
[----:B-1----:R-:W-:Y:S02]  /*5a00*/  CS2R R10, SRZ ;  /* 0x00000000000a7805 */ /* 0x002fe4000001ff00 */
[----:B------:R-:W-:Y:S01]  /*5a10*/  IADD3 R106, PT, PT, R103, 0x380, R4 ;  /* 0x00000380676a7810 */ /* 0x000fe20007ffe004 */
[----:B------:R1:W-:Y:S04]  /*5a20*/  LDGSTS.E [R115], desc[UR6][R12.64+0x200] ;  /* 0x000002000c737fae */ /* 0x0003e8000b9a1006 */
[----:B------:R-:W0:Y:S01]  /*5a30*/  LDGDEPBAR ;  /* 0x00000000000079af */ /* 0x000e220000000000 */
[----:B--2---:R-:W-:-:S02]  /*5a40*/  CS2R R38, SRZ ;  /* 0x0000000000267805 */ /* 0x004fc4000001ff00 */
[----:B-1----:R-:W-:Y:S01]  /*5a50*/  CS2R R12, SRZ ;  /* 0x00000000000c7805 */ /* 0x002fe2000001ff00 */
[----:B------:R-:W-:-:S04]  /*5a60*/  DEPBAR.LE SB0, 0x2 ;  /* 0x000080800000791a */ /* 0x000fc80000000000 */
[----:B------:R-:W-:Y:S06]  /*5a70*/  BAR.SYNC.DEFER_BLOCKING 0x0 ;  /* 0x0000000000007b1d */ /* 0x000fec0000010000 */
.L_x_30:
[----:B------:R-:W-:Y:S04]  /*5a80*/  LDS R118, [R5+UR4+-0x420] ;  /* 0xfffbe00405767984 */ /* 0x000fe80008000800 */
[----:B------:R-:W1:Y:S04]  /*5a90*/  LDS R116, [R106+-0x380] ;  /* 0xfffc80006a747984 */ /* 0x000e680000000800 */
[----:B------:R-:W2:Y:S04]  /*5aa0*/  LDS R114, [R106+-0x340] ;  /* 0xfffcc0006a727984 */ /* 0x000ea80000000800 */
[----:B------:R-:W3:Y:S04]  /*5ab0*/  LDS R115, [R106+-0x300] ;  /* 0xfffd00006a737984 */ /* 0x000ee80000000800 */
[----:B------:R-:W4:Y:S04]  /*5ac0*/  LDS R107, [R106+-0x2c0] ;  /* 0xfffd40006a6b7984 */ /* 0x000f280000000800 */
[----:B------:R-:W5:Y:S04]  /*5ad0*/  LDS R125, [R5+UR4] ;  /* 0x00000004057d7984 */ /* 0x000f680008000800 */
[----:B------:R-:W-:Y:S04]  /*5ae0*/  LDS R127, [R5+UR4+-0x41c] ;  /* 0xfffbe404057f7984 */ /* 0x000fe80008000800 */
[----:B------:R-:W5:Y:S04]  /*5af0*/  LDS R113, [R106+-0x280] ;  /* 0xfffd80006a717984 */ /* 0x000f680000000800 */
[----:B------:R-:W5:Y:S04]  /*5b00*/  LDS R112, [R106+-0x240] ;  /* 0xfffdc0006a707984 */ /* 0x000f680000000800 */
[----:B------:R-:W5:Y:S04]  /*5b10*/  LDS R111, [R106+-0x200] ;  /* 0xfffe00006a6f7984 */ /* 0x000f680000000800 */
[----:B------:R-:W5:Y:S04]  /*5b20*/  LDS R110, [R106+-0x1c0] ;  /* 0xfffe40006a6e7984 */ /* 0x000f680000000800 */
[----:B------:R-:W5:Y:S01]  /*5b30*/  LDS R133, [R5+UR4+0x4] ;  /* 0x0000040405857984 */ /* 0x000f620008000800 */
[----:B-1----:R-:W-:-:S03]  /*5b40*/  FFMA R124, R118, R116, R121 ;  /* 0x00000074767c7223 */ /* 0x002fc60000000079 */
[----:B------:R-:W1:Y:S01]  /*5b50*/  LDS R135, [R5+UR4+-0x418] ;  /* 0xfffbe80405877984 */ /* 0x000e620008000800 */
[----:B--2---:R-:W-:-:S03]  /*5b60*/  FFMA R123, R118, R114, R123 ;  /* 0x00000072767b7223 */ /* 0x004fc6000000007b */
[----:B------:R-:W2:Y:S01]  /*5b70*/  LDS R105, [R106+-0x180] ;  /* 0xfffe80006a697984 */ /* 0x000ea20000000800 */
[----:B---3--:R-:W-:-:S03]  /*5b80*/  FFMA R122, R118, R115, R122 ;  /* 0x00000073767a7223 */ /* 0x008fc6000000007a */
[----:B------:R-:W3:Y:S01]  /*5b90*/  LDS R134, [R5+UR4+0x8] ;  /* 0x0000080405867984 */ /* 0x000ee20008000800 */
[----:B----4-:R-:W-:-:S03]  /*5ba0*/  FFMA R121, R118, R107, R128 ;  /* 0x0000006b76797223 */ /* 0x010fc60000000080 */
[----:B------:R-:W4:Y:S01]  /*5bb0*/  LDS R104, [R106+-0x140] ;  /* 0xfffec0006a687984 */ /* 0x000f220000000800 */
[-C--:B-----5:R-:W-:Y:S01]  /*5bc0*/  FFMA R126, R116, R125.reuse, R131 ;  /* 0x0000007d747e7223 */ /* 0x0a0fe20000000083 */
[-C--:B------:R-:W-:Y:S01]  /*5bd0*/  FFMA R129, R114, R125.reuse, R129 ;  /* 0x0000007d72817223 */ /* 0x080fe20000000081 */
[-C--:B------:R-:W-:Y:S01]  /*5be0*/  FFMA R130, R115, R125.reuse, R130 ;  /* 0x0000007d73827223 */ /* 0x080fe20000000082 */
[----:B------:R-:W5:Y:S01]  /*5bf0*/  LDS R109, [R106+-0x100] ;  /* 0xffff00006a6d7984 */ /* 0x000f620000000800 */
[----:B------:R-:W-:-:S03]  /*5c00*/  FFMA R125, R107, R125, R132 ;  /* 0x0000007d6b7d7223 */ /* 0x000fc60000000084 */
[----:B------:R-:W5:Y:S01]  /*5c10*/  LDS R108, [R106+-0xc0] ;  /* 0xffff40006a6c7984 */ /* 0x000f620000000800 */
[----:B------:R-:W-:-:S03]  /*5c20*/  FFMA R124, R127, R113, R124 ;  /* 0x000000717f7c7223 */ /* 0x000fc6000000007c */
[----:B------:R-:W-:Y:S01]  /*5c30*/  LDS R136, [R5+UR4+-0x414] ;  /* 0xfffbec0405887984 */ /* 0x000fe20008000800 */
[----:B------:R-:W-:-:S03]  /*5c40*/  FFMA R123, R127, R112, R123 ;  /* 0x000000707f7b7223 */ /* 0x000fc6000000007b */
[----:B------:R-:W5:Y:S01]  /*5c50*/  LDS R118, [R106+-0x80] ;  /* 0xffff80006a767984 */ /* 0x000f620000000800 */
[----:B------:R-:W-:-:S03]  /*5c60*/  FFMA R122, R127, R111, R122 ;  /* 0x0000006f7f7a7223 */ /* 0x000fc6000000007a */
[----:B------:R-:W5:Y:S01]  /*5c70*/  LDS R117, [R106+-0x40] ;  /* 0xffffc0006a757984 */ /* 0x000f620000000800 */
[----:B------:R-:W-:-:S03]  /*5c80*/  FFMA R121, R127, R110, R121 ;  /* 0x0000006e7f797223 */ /* 0x000fc60000000079 */
[----:B------:R-:W5:Y:S01]  /*5c90*/  LDS R120, [R106] ;  /* 0x000000006a787984 */ /* 0x000f620000000800 */
[-C--:B------:R-:W-:Y:S01]  /*5ca0*/  FFMA R128, R113, R133.reuse, R126 ;  /* 0x0000008571807223 */ /* 0x080fe2000000007e */
[-C--:B------:R-:W-:Y:S01]  /*5cb0*/  FFMA R129, R112, R133.reuse, R129 ;  /* 0x0000008570817223 */ /* 0x080fe20000000081 */
[----:B------:R-:W-:Y:S01]  /*5cc0*/  FFMA R130, R111, R133, R130 ;  /* 0x000000856f827223 */ /* 0x000fe20000000082 */
[----:B------:R-:W5:Y:S01]  /*5cd0*/  LDS R119, [R106+0x40] ;  /* 0x000040006a777984 */ /* 0x000f620000000800 */
[----:B-1----:R-:W-:Y:S01]  /*5ce0*/  FFMA R148, R115, R135, R140 ;  /* 0x0000008773947223 */ /* 0x002fe2000000008c */
[----:B------:R-:W-:Y:S01]  /*5cf0*/  FFMA R133, R110, R133, R125 ;  /* 0x000000856e857223 */ /* 0x000fe2000000007d */
[----:B------:R-:W-:Y:S01]  /*5d00*/  FFMA R146, R116, R135, R143 ;  /* 0x0000008774927223 */ /* 0x000fe2000000008f */
[----:B------:R-:W1:Y:S01]  /*5d10*/  LDS R145, [R5+UR4+0xc] ;  /* 0x00000c0405917984 */ /* 0x000e620008000800 */
[----:B--2---:R-:W-:Y:S01]  /*5d20*/  FFMA R131, R135, R105, R124 ;  /* 0x0000006987837223 */ /* 0x004fe2000000007c */
[-C--:B------:R-:W-:Y:S01]  /*5d30*/  FFMA R143, R107, R135.reuse, R144 ;  /* 0x000000876b8f7223 */ /* 0x080fe20000000090 */
[----:B------:R-:W-:Y:S01]  /*5d40*/  FFMA R141, R114, R135, R141 ;  /* 0x00000087728d7223 */ /* 0x000fe2000000008d */
[----:B------:R-:W2:Y:S01]  /*5d50*/  LDS R147, [R5+UR4+-0x410] ;  /* 0xfffbf00405937984 */ /* 0x000ea20008000800 */
[-C--:B---3--:R-:W-:Y:S01]  /*5d60*/  FFMA R150, R115, R134.reuse, R138 ;  /* 0x0000008673967223 */ /* 0x088fe2000000008a */
[-C--:B------:R-:W-:Y:S01]  /*5d70*/  FFMA R144, R116, R134.reuse, R139 ;  /* 0x0000008674907223 */ /* 0x080fe2000000008b */
[----:B------:R-:W-:Y:S01]  /*5d80*/  FFMA R137, R114, R134, R137 ;  /* 0x0000008672897223 */ /* 0x000fe20000000089 */
[----:B------:R-:W3:Y:S01]  /*5d90*/  LDS R127, [R106+0x80] ;  /* 0x000080006a7f7984 */ /* 0x000ee20000000800 */
[----:B----4-:R-:W-:-:S03]  /*5da0*/  FFMA R132, R135, R104, R123 ;  /* 0x0000006887847223 */ /* 0x010fc6000000007b */
[----:B------:R-:W4:Y:S01]  /*5db0*/  LDS R124, [R106+0x140] ;  /* 0x000140006a7c7984 */ /* 0x000f220000000800 */
[----:B-----5:R-:W-:-:S03]  /*5dc0*/  FFMA R123, R135, R109, R122 ;  /* 0x0000006d877b7223 */ /* 0x020fc6000000007a */
[----:B------:R-:W5:Y:S01]  /*5dd0*/  LDS R140, [R5+UR4+0x10] ;  /* 0x00001004058c7984 */ /* 0x000f620008000800 */
[----:B------:R-:W-:Y:S01]  /*5de0*/  FFMA R122, R135, R108, R121 ;  /* 0x0000006c877a7223 */ /* 0x000fe20000000079 */
[-C--:B------:R-:W-:Y:S01]  /*5df0*/  FFMA R121, R105, R134.reuse, R128 ;  /* 0x0000008669797223 */ /* 0x080fe20000000080 */
[-C--:B------:R-:W-:Y:S01]  /*5e00*/  FFMA R128, R104, R134.reuse, R129 ;  /* 0x0000008668807223 */ /* 0x080fe20000000081 */
[----:B------:R-:W5:Y:S01]  /*5e10*/  LDS R126, [R106+0xc0] ;  /* 0x0000c0006a7e7984 */ /* 0x000f620000000800 */
[-C--:B------:R-:W-:Y:S01]  /*5e20*/  FFMA R129, R109, R134.reuse, R130 ;  /* 0x000000866d817223 */ /* 0x080fe20000000082 */
[-C--:B------:R-:W-:Y:S01]  /*5e30*/  FFMA R135, R107, R134.reuse, R142 ;  /* 0x000000866b877223 */ /* 0x080fe2000000008e */
[----:B------:R-:W-:Y:S01]  /*5e40*/  FFMA R134, R108, R134, R133 ;  /* 0x000000866c867223 */ /* 0x000fe20000000085 */
[----:B------:R-:W5:Y:S01]  /*5e50*/  LDS R125, [R106+0x100] ;  /* 0x000100006a7d7984 */ /* 0x000f620000000800 */
[----:B------:R-:W-:Y:S01]  /*5e60*/  FFMA R130, R136, R118, R131 ;  /* 0x0000007688827223 */ /* 0x000fe20000000083 */
[-C--:B------:R-:W-:Y:S01]  /*5e70*/  FFMA R143, R110, R136.reuse, R143 ;  /* 0x000000886e8f7223 */ /* 0x080fe2000000008f */
[-C--:B------:R-:W-:Y:S01]  /*5e80*/  FFMA R141, R112, R136.reuse, R141 ;  /* 0x00000088708d7223 */ /* 0x080fe2000000008d */
[----:B------:R-:W5:Y:S01]  /*5e90*/  LDS R138, [R5+UR4+-0x40c] ;  /* 0xfffbf404058a7984 */ /* 0x000f620008000800 */
[C---:B------:R-:W-:Y:S01]  /*5ea0*/  FFMA R131, R136.reuse, R117, R132 ;  /* 0x0000007588837223 */ /* 0x040fe20000000084 */
[-C--:B------:R-:W-:Y:S01]  /*5eb0*/  FFMA R146, R113, R136.reuse, R146 ;  /* 0x0000008871927223 */ /* 0x080fe20000000092 */
[----:B------:R-:W-:Y:S01]  /*5ec0*/  FFMA R148, R111, R136, R148 ;  /* 0x000000886f947223 */ /* 0x000fe20000000094 */
[C---:B------:R-:W-:Y:S01]  /*5ed0*/  FFMA R132, R136.reuse, R120, R123 ;  /* 0x0000007888847223 */ /* 0x040fe2000000007b */
[----:B------:R-:W-:Y:S01]  /*5ee0*/  LDS R133, [R106+0x240] ;  /* 0x000240006a857984 */ /* 0x000fe20000000800 */
[----:B------:R-:W-:-:S03]  /*5ef0*/  FFMA R123, R136, R119, R122 ;  /* 0x00000077887b7223 */ /* 0x000fc6000000007a */
[----:B------:R-:W-:Y:S01]  /*5f00*/  LDS R136, [R106+0x180] ;  /* 0x000180006a887984 */ /* 0x000fe20000000800 */
[-C--:B-1----:R-:W-:Y:S01]  /*5f10*/  FFMA R122, R118, R145.reuse, R121 ;  /* 0x00000091767a7223 */ /* 0x082fe20000000079 */
[-C--:B------:R-:W-:Y:S01]  /*5f20*/  FFMA R121, R117, R145.reuse, R128 ;  /* 0x0000009175797223 */ /* 0x080fe20000000080 */
[-C--:B------:R-:W-:Y:S01]  /*5f30*/  FFMA R128, R120, R145.reuse, R129 ;  /* 0x0000009178807223 */ /* 0x080fe20000000081 */
[-C--:B------:R-:W-:Y:S01]  /*5f40*/  FFMA R144, R113, R145.reuse, R144 ;  /* 0x0000009171907223 */ /* 0x080fe20000000090 */
[-C--:B------:R-:W-:Y:S01]  /*5f50*/  FFMA R137, R112, R145.reuse, R137 ;  /* 0x0000009170897223 */ /* 0x080fe20000000089 */
[-C--:B------:R-:W-:Y:S01]  /*5f60*/  FFMA R150, R111, R145.reuse, R150 ;  /* 0x000000916f967223 */ /* 0x080fe20000000096 */
[-C--:B------:R-:W-:Y:S01]  /*5f70*/  FFMA R139, R110, R145.reuse, R135 ;  /* 0x000000916e8b7223 */ /* 0x080fe20000000087 */
[----:B------:R-:W1:Y:S01]  /*5f80*/  LDS R129, [R5+UR4+0x14] ;  /* 0x0000140405817984 */ /* 0x000e620008000800 */
[----:B------:R-:W-:Y:S01]  /*5f90*/  FFMA R145, R119, R145, R134 ;  /* 0x0000009177917223 */ /* 0x000fe20000000086 */
[-C--:B--2---:R-:W-:Y:S01]  /*5fa0*/  FFMA R153, R107, R147.reuse, R7 ;  /* 0x000000936b997223 */ /* 0x084fe20000000007 */
[-C--:B------:R-:W-:Y:S01]  /*5fb0*/  FFMA R151, R114, R147.reuse, R38 ;  /* 0x0000009372977223 */ /* 0x080fe20000000026 */
[----:B------:R-:W-:Y:S01]  /*5fc0*/  FFMA R152, R108, R147, R143 ;  /* 0x000000936c987223 */ /* 0x000fe2000000008f */
[----:B---3--:R-:W-:Y:S01]  /*5fd0*/  FFMA R7, R147, R127, R130 ;  /* 0x0000007f93077223 */ /* 0x008fe20000000082 */
[----:B------:R-:W2:Y:S01]  /*5fe0*/  LDS R134, [R106+0x200] ;  /* 0x000200006a867984 */ /* 0x000ea20000000800 */
[-C--:B------:R-:W-:Y:S01]  /*5ff0*/  FFMA R154, R116, R147.reuse, R26 ;  /* 0x00000093749a7223 */ /* 0x080fe2000000001a */
[-C--:B------:R-:W-:Y:S01]  /*6000*/  FFMA R156, R115, R147.reuse, R17 ;  /* 0x00000093739c7223 */ /* 0x080fe20000000011 */
[C---:B----4-:R-:W-:Y:S01]  /*6010*/  FFMA R38, R147.reuse, R124, R123 ;  /* 0x0000007c93267223 */ /* 0x050fe2000000007b */
[----:B------:R-:W3:Y:S01]  /*6020*/  LDS R130, [R5+UR4+-0x408] ;  /* 0xfffbf80405827984 */ /* 0x000ee20008000800 */
[----:B-----5:R-:W-:Y:S01]  /*6030*/  FFMA R143, R114, R140, R85 ;  /* 0x0000008c728f7223 */ /* 0x020fe20000000055 */
[----:B------:R-:W-:Y:S01]  /*6040*/  FFMA R142, R104, R147, R141 ;  /* 0x00000093688e7223 */ /* 0x000fe2000000008d */
[----:B------:R-:W-:Y:S01]  /*6050*/  FFMA R26, R147, R126, R131 ;  /* 0x0000007e931a7223 */ /* 0x000fe20000000083 */
[----:B------:R-:W4:Y:S01]  /*6060*/  LDS R135, [R106+0x1c0] ;  /* 0x0001c0006a877984 */ /* 0x000f220000000800 */
[-C--:B------:R-:W-:Y:S01]  /*6070*/  FFMA R158, R116, R140.reuse, R71 ;  /* 0x0000008c749e7223 */ /* 0x080fe20000000047 */
[-C--:B------:R-:W-:Y:S01]  /*6080*/  FFMA R160, R115, R140.reuse, R62 ;  /* 0x0000008c73a07223 */ /* 0x080fe2000000003e */
[----:B------:R-:W-:Y:S01]  /*6090*/  FFMA R17, R147, R125, R132 ;  /* 0x0000007d93117223 */ /* 0x000fe20000000084 */
[-C--:B------:R-:W-:Y:S01]  /*60a0*/  FFMA R155, R107, R140.reuse, R51 ;  /* 0x0000008c6b9b7223 */ /* 0x080fe20000000033 */
[-C--:B------:R-:W-:Y:S01]  /*60b0*/  FFMA R123, R105, R140.reuse, R144 ;  /* 0x0000008c697b7223 */ /* 0x080fe20000000090 */
[----:B------:R-:W5:Y:S01]  /*60c0*/  LDS R85, [R5+UR4+0x18] ;  /* 0x0000180405557984 */ /* 0x000f620008000800 */
[-C--:B------:R-:W-:Y:S01]  /*60d0*/  FFMA R132, R104, R140.reuse, R137 ;  /* 0x0000008c68847223 */ /* 0x080fe20000000089 */
[-C--:B------:R-:W-:Y:S01]  /*60e0*/  FFMA R131, R109, R140.reuse, R150 ;  /* 0x0000008c6d837223 */ /* 0x080fe20000000096 */
[-C--:B------:R-:W-:Y:S01]  /*60f0*/  FFMA R144, R108, R140.reuse, R139 ;  /* 0x0000008c6c907223 */ /* 0x080fe2000000008b */
[-C--:B------:R-:W-:Y:S01]  /*6100*/  FFMA R51, R127, R140.reuse, R122 ;  /* 0x0000008c7f337223 */ /* 0x080fe2000000007a */
[-C--:B------:R-:W-:Y:S01]  /*6110*/  FFMA R62, R126, R140.reuse, R121 ;  /* 0x0000008c7e3e7223 */ /* 0x080fe20000000079 */
[-C--:B------:R-:W-:Y:S01]  /*6120*/  FFMA R71, R125, R140.reuse, R128 ;  /* 0x0000008c7d477223 */ /* 0x080fe20000000080 */
[-C--:B------:R-:W-:Y:S01]  /*6130*/  FFMA R149, R105, R147.reuse, R146 ;  /* 0x0000009369957223 */ /* 0x080fe20000000092 */
[----:B------:R-:W-:Y:S01]  /*6140*/  FFMA R140, R124, R140, R145 ;  /* 0x0000008c7c8c7223 */ /* 0x000fe20000000091 */
[----:B------:R-:W-:Y:S01]  /*6150*/  FFMA R141, R109, R147, R148 ;  /* 0x000000936d8d7223 */ /* 0x000fe20000000094 */
[----:B------:R-:W5:Y:S01]  /*6160*/  LDS R146, [R106+0x300] ;  /* 0x000300006a927984 */ /* 0x000f620000000800 */
[-C--:B------:R-:W-:Y:S01]  /*6170*/  FFMA R121, R117, R138.reuse, R142 ;  /* 0x0000008a75797223 */ /* 0x080fe2000000008e */
[-C--:B------:R-:W-:Y:S01]  /*6180*/  FFMA R153, R110, R138.reuse, R153 ;  /* 0x0000008a6e997223 */ /* 0x080fe20000000099 */
[-C--:B------:R-:W-:Y:S01]  /*6190*/  FFMA R128, R120, R138.reuse, R141 ;  /* 0x0000008a78807223 */ /* 0x080fe2000000008d */
[----:B------:R-:W5:Y:S01]  /*61a0*/  LDS R145, [R106+0x340] ;  /* 0x000340006a917984 */ /* 0x000f620000000800 */
[-C--:B------:R-:W-:Y:S01]  /*61b0*/  FFMA R151, R112, R138.reuse, R151 ;  /* 0x0000008a70977223 */ /* 0x080fe20000000097 */
[-C--:B------:R-:W-:Y:S01]  /*61c0*/  FFMA R122, R118, R138.reuse, R149 ;  /* 0x0000008a767a7223 */ /* 0x080fe20000000095 */
[-C--:B------:R-:W-:Y:S01]  /*61d0*/  FFMA R137, R119, R138.reuse, R152 ;  /* 0x0000008a77897223 */ /* 0x080fe20000000098 */
[----:B------:R-:W5:Y:S01]  /*61e0*/  LDS R148, [R106+0x280] ;  /* 0x000280006a947984 */ /* 0x000f620000000800 */
[-C--:B------:R-:W-:Y:S01]  /*61f0*/  FFMA R154, R113, R138.reuse, R154 ;  /* 0x0000008a719a7223 */ /* 0x080fe2000000009a */
[-C--:B-1----:R-:W-:Y:S01]  /*6200*/  FFMA R139, R117, R129.reuse, R132 ;  /* 0x00000081758b7223 */ /* 0x082fe20000000084 */
[-C--:B------:R-:W-:Y:S01]  /*6210*/  FFMA R155, R110, R129.reuse, R155 ;  /* 0x000000816e9b7223 */ /* 0x080fe2000000009b */
[----:B------:R-:W1:Y:S01]  /*6220*/  LDS R147, [R106+0x2c0] ;  /* 0x0002c0006a937984 */ /* 0x000e620000000800 */
[-C--:B------:R-:W-:Y:S01]  /*6230*/  FFMA R132, R120, R129.reuse, R131 ;  /* 0x0000008178847223 */ /* 0x080fe20000000083 */
[----:B------:R-:W-:Y:S01]  /*6240*/  FFMA R131, R119, R129, R144 ;  /* 0x0000008177837223 */ /* 0x000fe20000000090 */
[----:B------:R-:W-:Y:S01]  /*6250*/  FFMA R156, R111, R138, R156 ;  /* 0x0000008a6f9c7223 */ /* 0x000fe2000000009c */
[----:B------:R-:W1:Y:S01]  /*6260*/  LDS R142, [R5+UR4+0x1c] ;  /* 0x00001c04058e7984 */ /* 0x000e620008000800 */
[C---:B--2---:R-:W-:Y:S01]  /*6270*/  FFMA R17, R138.reuse, R134, R17 ;  /* 0x000000868a117223 */ /* 0x044fe20000000011 */
[C---:B------:R-:W-:Y:S01]  /*6280*/  FFMA R38, R138.reuse, R133, R38 ;  /* 0x000000858a267223 */ /* 0x040fe20000000026 */
[----:B------:R-:W-:Y:S01]  /*6290*/  FFMA R7, R138, R136, R7 ;  /* 0x000000888a077223 */ /* 0x000fe20000000007 */
[----:B------:R-:W2:Y:S01]  /*62a0*/  LDS R141, [R5+UR4+-0x404] ;  /* 0xfffbfc04058d7984 */ /* 0x000ea20008000800 */
[-C--:B---3--:R-:W-:Y:S01]  /*62b0*/  FFMA R152, R108, R130.reuse, R153 ;  /* 0x000000826c987223 */ /* 0x088fe20000000099 */
[-C--:B------:R-:W-:Y:S01]  /*62c0*/  FFMA R158, R113, R129.reuse, R158 ;  /* 0x00000081719e7223 */ /* 0x080fe2000000009e */
[----:B------:R-:W-:Y:S01]  /*62d0*/  FFMA R143, R112, R129, R143 ;  /* 0x00000081708f7223 */ /* 0x000fe2000000008f */
[----:B------:R-:W3:Y:S01]  /*62e0*/  LDS R144, [R5+UR4+-0x400] ;  /* 0xfffc000405907984 */ /* 0x000ee20008000800 */
[----:B----4-:R-:W-:Y:S01]  /*62f0*/  FFMA R26, R138, R135, R26 ;  /* 0x000000878a1a7223 */ /* 0x010fe2000000001a */
[-C--:B------:R-:W-:Y:S01]  /*6300*/  FFMA R160, R111, R129.reuse, R160 ;  /* 0x000000816fa07223 */ /* 0x080fe200000000a0 */
[-C--:B------:R-:W-:Y:S01]  /*6310*/  FFMA R138, R118, R129.reuse, R123 ;  /* 0x00000081768a7223 */ /* 0x080fe2000000007b */
[-C--:B------:R-:W-:Y:S01]  /*6320*/  FFMA R51, R136, R129.reuse, R51 ;  /* 0x0000008188337223 */ /* 0x080fe20000000033 */
[----:B------:R-:W-:Y:S01]  /*6330*/  FFMA R62, R135, R129, R62 ;  /* 0x00000081873e7223 */ /* 0x000fe2000000003e */
[----:B-----5:R-:W-:Y:S01]  /*6340*/  FFMA R153, R114, R85, R86 ;  /* 0x0000005572997223 */ /* 0x020fe20000000056 */
[-C--:B------:R-:W-:Y:S01]  /*6350*/  FFMA R71, R134, R129.reuse, R71 ;  /* 0x0000008186477223 */ /* 0x080fe20000000047 */
[----:B------:R-:W-:Y:S01]  /*6360*/  FFMA R140, R133, R129, R140 ;  /* 0x00000081858c7223 */ /* 0x000fe2000000008c */
[-C--:B------:R-:W-:Y:S01]  /*6370*/  FFMA R162, R116, R130.reuse, R27 ;  /* 0x0000008274a27223 */ /* 0x080fe2000000001b */
[-C--:B------:R-:W-:Y:S01]  /*6380*/  FFMA R157, R114, R130.reuse, R39 ;  /* 0x00000082729d7223 */ /* 0x080fe20000000027 */
[CC--:B------:R-:W-:Y:S01]  /*6390*/  FFMA R161, R107.reuse, R85.reuse, R52 ;  /* 0x000000556ba17223 */ /* 0x0c0fe20000000034 */
[----:B------:R-:W-:Y:S01]  /*63a0*/  FFMA R86, R108, R85, R155 ;  /* 0x000000556c567223 */ /* 0x000fe2000000009b */
[-C--:B------:R-:W-:Y:S01]  /*63b0*/  FFMA R159, R107, R130.reuse, R8 ;  /* 0x000000826b9f7223 */ /* 0x080fe20000000008 */
[-C--:B------:R-:W-:Y:S01]  /*63c0*/  FFMA R150, R104, R130.reuse, R151 ;  /* 0x0000008268967223 */ /* 0x080fe20000000097 */
[-C--:B------:R-:W-:Y:S01]  /*63d0*/  FFMA R27, R127, R130.reuse, R122 ;  /* 0x000000827f1b7223 */ /* 0x080fe2000000007a */
[-C--:B------:R-:W-:Y:S01]  /*63e0*/  FFMA R39, R125, R130.reuse, R128 ;  /* 0x000000827d277223 */ /* 0x080fe20000000080 */
[----:B------:R-:W4:Y:S01]  /*63f0*/  LDS R52, [R5+UR4+0x20] ;  /* 0x0000200405347984 */ /* 0x000f220008000800 */
[-C--:B------:R-:W-:Y:S01]  /*6400*/  FFMA R164, R115, R130.reuse, R18 ;  /* 0x0000008273a47223 */ /* 0x080fe20000000012 */
[-C--:B------:R-:W-:Y:S01]  /*6410*/  FFMA R149, R105, R130.reuse, R154 ;  /* 0x0000008269957223 */ /* 0x080fe2000000009a */
[-C--:B------:R-:W-:Y:S01]  /*6420*/  FFMA R151, R109, R130.reuse, R156 ;  /* 0x000000826d977223 */ /* 0x080fe2000000009c */
[----:B------:R-:W-:Y:S01]  /*6430*/  FFMA R8, R126, R130, R121 ;  /* 0x000000827e087223 */ /* 0x000fe20000000079 */
[C---:B------:R-:W-:Y:S01]  /*6440*/  FFMA R122, R130.reuse, R146, R17 ;  /* 0x00000092827a7223 */ /* 0x040fe20000000011 */
[----:B------:R-:W-:Y:S01]  /*6450*/  FFMA R128, R130, R145, R38 ;  /* 0x0000009182807223 */ /* 0x000fe20000000026 */
[----:B------:R-:W-:Y:S01]  /*6460*/  FFMA R18, R124, R130, R137 ;  /* 0x000000827c127223 */ /* 0x000fe20000000089 */
[----:B------:R-:W-:Y:S01]  /*6470*/  FFMA R121, R130, R148, R7 ;  /* 0x0000009482797223 */ /* 0x000fe20000000007 */
[-C--:B------:R-:W-:Y:S01]  /*6480*/  FFMA R154, R116, R85.reuse, R72 ;  /* 0x00000055749a7223 */ /* 0x080fe20000000048 */
[----:B------:R-:W-:Y:S01]  /*6490*/  FFMA R156, R115, R85, R63 ;  /* 0x00000055739c7223 */ /* 0x000fe2000000003f */
[----:B-1----:R-:W-:Y:S01]  /*64a0*/  FFMA R123, R130, R147, R26 ;  /* 0x00000093827b7223 */ /* 0x002fe2000000001a */
[-C--:B------:R-:W-:Y:S01]  /*64b0*/  FFMA R17, R125, R85.reuse, R132 ;  /* 0x000000557d117223 */ /* 0x080fe20000000084 */
        /* <DEDUP_REMOVED lines=10> */
[-C--:B------:R-:W-:Y:S01]  /*6560*/  FFMA R85, R119, R142.reuse, R86 ;  /* 0x0000008e77557223 */ /* 0x080fe20000000056 */
[-C--:B--2---:R-:W-:Y:S01]  /*6570*/  FFMA R51, R117, R141.reuse, R150 ;  /* 0x0000008d75337223 */ /* 0x084fe20000000096 */
[----:B------:R-:W1:Y:S01]  /*6580*/  LDS R86, [R5+UR4+0x24] ;  /* 0x0000240405567984 */ /* 0x000e620008000800 */
[-C--:B------:R-:W-:Y:S01]  /*6590*/  FFMA R164, R111, R141.reuse, R164 ;  /* 0x0000008d6fa47223 */ /* 0x080fe200000000a4 */
[-C--:B------:R-:W-:Y:S01]  /*65a0*/  FFMA R62, R118, R141.reuse, R149 ;  /* 0x0000008d763e7223 */ /* 0x080fe20000000095 */
[-C--:B------:R-:W-:Y:S01]  /*65b0*/  FFMA R157, R112, R141.reuse, R157 ;  /* 0x0000008d709d7223 */ /* 0x080fe2000000009d */
[-C--:B------:R-:W-:Y:S01]  /*65c0*/  FFMA R71, R119, R141.reuse, R152 ;  /* 0x0000008d77477223 */ /* 0x080fe20000000098 */
[----:B------:R-:W2:Y:S01]  /*65d0*/  LDS R149, [R5+UR4+-0x3fc] ;  /* 0xfffc040405957984 */ /* 0x000ea20008000800 */
[CC--:B------:R-:W-:Y:S01]  /*65e0*/  FFMA R154, R113.reuse, R142.reuse, R154 ;  /* 0x0000008e719a7223 */ /* 0x0c0fe2000000009a */
[----:B------:R-:W-:Y:S01]  /*65f0*/  FFMA R161, R110, R142, R161 ;  /* 0x0000008e6ea17223 */ /* 0x000fe200000000a1 */
[----:B---3--:R-:W-:Y:S01]  /*6600*/  FFMA R160, R116, R144, R28 ;  /* 0x0000009074a07223 */ /* 0x008fe2000000001c */
        /* <DEDUP_REMOVED lines=8> */
[----:B------:R-:W-:Y:S01]  /*6690*/  FFMA R18, R133, R141, R18 ;  /* 0x0000008d85127223 */ /* 0x000fe20000000012 */
[----:B------:R-:W-:Y:S01]  /*66a0*/  FFMA R63, R117, R142, R72 ;  /* 0x0000008e753f7223 */ /* 0x000fe20000000048 */
[-C--:B------:R-:W-:Y:S01]  /*66b0*/  FFMA R163, R114, R144.reuse, R40 ;  /* 0x0000009072a37223 */ /* 0x080fe20000000028 */
[----:B------:R-:W-:Y:S01]  /*66c0*/  FFMA R155, R109, R144, R164 ;  /* 0x000000906d9b7223 */ /* 0x000fe200000000a4 */
[----:B------:R-:W3:Y:S01]  /*66d0*/  LDS R51, [R5+UR4+-0x3f8] ;  /* 0xfffc080405337984 */ /* 0x000ee20008000800 */
        /* <DEDUP_REMOVED lines=8> */
[----:B------:R-:W-:Y:S01]  /*6760*/  FFMA R40, R124, R144, R71 ;  /* 0x000000907c287223 */ /* 0x000fe20000000047 */
[C---:B----4-:R-:W-:Y:S01]  /*6770*/  FFMA R164, R115.reuse, R52, R64 ;  /* 0x0000003473a47223 */ /* 0x050fe20000000040 */
[-C--:B------:R-:W-:Y:S01]  /*6780*/  FFMA R166, R115, R144.reuse, R19 ;  /* 0x0000009073a67223 */ /* 0x080fe20000000013 */
[C---:B------:R-:W-:Y:S01]  /*6790*/  FFMA R165, R107.reuse, R144, R9 ;  /* 0x000000906ba57223 */ /* 0x040fe20000000009 */
[-C--:B------:R-:W-:Y:S01]  /*67a0*/  FFMA R157, R107, R52.reuse, R53 ;  /* 0x000000346b9d7223 */ /* 0x080fe20000000035 */
[CC--:B------:R-:W-:Y:S01]  /*67b0*/  FFMA R71, R105.reuse, R52.reuse, R154 ;  /* 0x0000003469477223 */ /* 0x0c0fe2000000009a */
[C---:B------:R-:W-:Y:S01]  /*67c0*/  FFMA R64, R108.reuse, R52, R161 ;  /* 0x000000346c407223 */ /* 0x040fe200000000a1 */
[-C--:B------:R-:W-:Y:S01]  /*67d0*/  FFMA R151, R105, R144.reuse, R162 ;  /* 0x0000009069977223 */ /* 0x080fe200000000a2 */
[-C--:B------:R-:W-:Y:S01]  /*67e0*/  FFMA R158, R108, R144.reuse, R159 ;  /* 0x000000906c9e7223 */ /* 0x080fe2000000009f */
[-C--:B------:R-:W-:Y:S01]  /*67f0*/  FFMA R9, R127, R144.reuse, R62 ;  /* 0x000000907f097223 */ /* 0x080fe2000000003e */
[-C--:B------:R-:W-:Y:S01]  /*6800*/  FFMA R19, R125, R144.reuse, R138 ;  /* 0x000000907d137223 */ /* 0x080fe2000000008a */
[-C--:B------:R-:W-:Y:S01]  /*6810*/  FFMA R143, R148, R144.reuse, R27 ;  /* 0x00000090948f7223 */ /* 0x080fe2000000001b */
[-C--:B------:R-:W-:Y:S01]  /*6820*/  FFMA R141, R147, R144.reuse, R8 ;  /* 0x00000090938d7223 */ /* 0x080fe20000000008 */
[-C--:B------:R-:W-:Y:S01]  /*6830*/  FFMA R140, R146, R144.reuse, R39 ;  /* 0x00000090928c7223 */ /* 0x080fe20000000027 */
[----:B------:R-:W4:Y:S01]  /*6840*/  LDS R53, [R5+UR4+0x28] ;  /* 0x0000280405357984 */ /* 0x000f220008000800 */
[----:B------:R-:W-:Y:S01]  /*6850*/  FFMA R144, R145, R144, R18 ;  /* 0x0000009091907223 */ /* 0x000fe20000000012 */
        /* <DEDUP_REMOVED lines=12> */
[CC--:B-1----:R-:W-:Y:S01]  /*6920*/  FFMA R52, R118.reuse, R86.reuse, R71 ;  /* 0x0000005676347223 */ /* 0x0c2fe20000000047 */
[-C--:B------:R-:W-:Y:S01]  /*6930*/  FFMA R71, R119, R86.reuse, R64 ;  /* 0x0000005677477223 */ /* 0x080fe20000000040 */
[----:B------:R-:W1:Y:S01]  /*6940*/  LDS R72, [R5+UR4+-0x3f4] ;  /* 0xfffc0c0405487984 */ /* 0x000e620008000800 */
[-C--:B--2---:R-:W-:Y:S01]  /*6950*/  FFMA R26, R118, R149.reuse, R151 ;  /* 0x00000095761a7223 */ /* 0x084fe20000000097 */
[-C--:B------:R-:W-:Y:S01]  /*6960*/  FFMA R9, R136, R149.reuse, R9 ;  /* 0x0000009588097223 */ /* 0x080fe20000000009 */
[-C--:B------:R-:W-:Y:S01]  /*6970*/  FFMA R7, R117, R149.reuse, R152 ;  /* 0x0000009575077223 */ /* 0x080fe20000000098 */
[----:B------:R-:W2:Y:S01]  /*6980*/  LDS R64, [R5+UR4+0x2c] ;  /* 0x00002c0405407984 */ /* 0x000ea20008000800 */
        /* <DEDUP_REMOVED lines=10> */
[-C--:B------:R-:W-:Y:S01]  /*6a30*/  FFMA R63, R117, R86.reuse, R62 ;  /* 0x00000056753f7223 */ /* 0x080fe2000000003e */
[-C--:B---3--:R-:W-:Y:S01]  /*6a40*/  FFMA R152, R116, R51.reuse, R29 ;  /* 0x0000003374987223 */ /* 0x088fe2000000001d */
        /* <DEDUP_REMOVED lines=9> */
[----:B------:R-:W3:Y:S01]  /*6ae0*/  LDS R73, [R5+UR4+-0x3f0] ;  /* 0xfffc100405497984 */ /* 0x000ee20008000800 */
[-C--:B------:R-:W-:Y:S01]  /*6af0*/  FFMA R27, R136, R86.reuse, R27 ;  /* 0x00000056881b7223 */ /* 0x080fe2000000001b */
[-C--:B------:R-:W-:Y:S01]  /*6b00*/  FFMA R8, R135, R86.reuse, R8 ;  /* 0x0000005687087223 */ /* 0x080fe20000000008 */
[-C--:B------:R-:W-:Y:S01]  /*6b10*/  FFMA R39, R134, R86.reuse, R39 ;  /* 0x0000005686277223 */ /* 0x080fe20000000027 */
[----:B------:R-:W-:Y:S01]  /*6b20*/  FFMA R18, R133, R86, R18 ;  /* 0x0000005685127223 */ /* 0x000fe20000000012 */
[-C--:B------:R-:W-:Y:S01]  /*6b30*/  FFMA R10, R126, R51.reuse, R7 ;  /* 0x000000337e0a7223 */ /* 0x080fe20000000007 */
[-C--:B------:R-:W-:Y:S01]  /*6b40*/  FFMA R41, R125, R51.reuse, R38 ;  /* 0x000000337d297223 */ /* 0x080fe20000000026 */
[----:B------:R-:W-:Y:S01]  /*6b50*/  FFMA R20, R124, R51, R17 ;  /* 0x000000337c147223 */ /* 0x000fe20000000011 */
[-C--:B----4-:R-:W-:Y:S01]  /*6b60*/  FFMA R161, R107, R53.reuse, R54 ;  /* 0x000000356ba17223 */ /* 0x090fe20000000036 */
[----:B------:R-:W-:Y:S01]  /*6b70*/  FFMA R9, R127, R53, R52 ;  /* 0x000000357f097223 */ /* 0x000fe20000000034 */
        /* <DEDUP_REMOVED lines=9> */
[-C--:B------:R-:W-:Y:S01]  /*6c10*/  FFMA R54, R104, R53.reuse, R87 ;  /* 0x0000003568367223 */ /* 0x080fe20000000057 */
[----:B------:R-:W4:Y:S01]  /*6c20*/  LDS R52, [R5+UR4+0x30] ;  /* 0x0000300405347984 */ /* 0x000f220008000800 */
        /* <DEDUP_REMOVED lines=11> */
[-C--:B-1----:R-:W-:Y:S01]  /*6ce0*/  FFMA R152, R113, R72.reuse, R152 ;  /* 0x0000004871987223 */ /* 0x082fe20000000098 */
        /* <DEDUP_REMOVED lines=11> */
[-C--:B--2---:R-:W-:Y:S01]  /*6da0*/  FFMA R53, R117, R64.reuse, R54 ;  /* 0x0000004075357223 */ /* 0x084fe20000000036 */
[----:B------:R-:W1:Y:S01]  /*6db0*/  LDS R88, [R5+UR4+-0x3ec] ;  /* 0xfffc140405587984 */ /* 0x000e620008000800 */
        /* <DEDUP_REMOVED lines=11> */
[-C--:B---3--:R-:W-:Y:S01]  /*6e70*/  FFMA R151, R114, R73.reuse, R42 ;  /* 0x0000004972977223 */ /* 0x088fe2000000002a */
[----:B------:R-:W2:Y:S01]  /*6e80*/  LDS R64, [R5+UR4+0x34] ;  /* 0x0000340405407984 */ /* 0x000ea20008000800 */
[-C--:B------:R-:W-:Y:S01]  /*6e90*/  FFMA R149, R109, R73.reuse, R154 ;  /* 0x000000496d957223 */ /* 0x080fe2000000009a */
[-C--:B------:R-:W-:Y:S01]  /*6ea0*/  FFMA R42, R124, R73.reuse, R39 ;  /* 0x000000497c2a7223 */ /* 0x080fe20000000027 */
[-C--:B------:R-:W-:Y:S01]  /*6eb0*/  FFMA R39, R147, R73.reuse, R10 ;  /* 0x0000004993277223 */ /* 0x080fe2000000000a */
[----:B------:R-:W3:Y:S01]  /*6ec0*/  LDS R65, [R5+UR4+-0x3e8] ;  /* 0xfffc180405417984 */ /* 0x000ee20008000800 */
[-C--:B----4-:R-:W-:Y:S01]  /*6ed0*/  FFMA R154, R116, R52.reuse, R75 ;  /* 0x00000034749a7223 */ /* 0x090fe2000000004b */
        /* <DEDUP_REMOVED lines=32> */
[-C--:B------:R-:W-:Y:S01]  /*70e0*/  FFMA R19, R119, R88.reuse, R150 ;  /* 0x0000005877137223 */ /* 0x080fe20000000096 */
[----:B------:R-:W-:Y:S01]  /*70f0*/  FFMA R160, R113, R88, R160 ;  /* 0x0000005871a07223 */ /* 0x000fe200000000a0 */
[-C--:B--2---:R-:W-:Y:S01]  /*7100*/  FFMA R87, R110, R64.reuse, R75 ;  /* 0x000000406e577223 */ /* 0x084fe2000000004b */
[-C--:B------:R-:W-:Y:S01]  /*7110*/  FFMA R54, R118, R64.reuse, R55 ;  /* 0x0000004076367223 */ /* 0x080fe20000000037 */
[----:B------:R-:W1:Y:S01]  /*7120*/  LDS R75, [R5+UR4+0x3c] ;  /* 0x00003c04054b7984 */ /* 0x000e620008000800 */
[----:B------:R-:W-:Y:S01]  /*7130*/  FFMA R55, R117, R64, R66 ;  /* 0x0000004075377223 */ /* 0x000fe20000000042 */
        /* <DEDUP_REMOVED lines=8> */
[----:B------:R-:W2:Y:S01]  /*71c0*/  LDS R74, [R5+UR4+-0x3e4] ;  /* 0xfffc1c04054a7984 */ /* 0x000ea20008000800 */
        /* <DEDUP_REMOVED lines=19> */
[-C--:B----4-:R-:W-:Y:S01]  /*7300*/  FFMA R160, R115, R53.reuse, R67 ;  /* 0x0000003573a07223 */ /* 0x090fe20000000043 */
[----:B------:R-:W3:Y:S01]  /*7310*/  LDS R65, [R5+UR4+-0x3e0] ;  /* 0xfffc200405417984 */ /* 0x000ee20008000800 */
        /* <DEDUP_REMOVED lines=11> */
[----:B------:R-:W4:Y:S01]  /*73d0*/  LDS R54, [R5+UR4+0x40] ;  /* 0x0000400405367984 */ /* 0x000f220008000800 */
        /* <DEDUP_REMOVED lines=10> */
[CC--:B------:R-:W-:Y:S01]  /*7480*/  FFMA R21, R134.reuse, R75.reuse, R21 ;  /* 0x0000004b86157223 */ /* 0x0c0fe20000000015 */
[----:B------:R-:W-:Y:S01]  /*7490*/  FFMA R42, R133, R75, R42 ;  /* 0x0000004b852a7223 */ /* 0x000fe2000000002a */
[----:B------:R-:W-:Y:S01]  /*74a0*/  LDS R90, [R5+UR4+-0x3dc] ;  /* 0xfffc2404055a7984 */ /* 0x000fe20008000800 */
[-C--:B------:R-:W-:Y:S01]  /*74b0*/  FFMA R41, R134, R64.reuse, R41 ;  /* 0x0000004086297223 */ /* 0x080fe20000000029 */
[-C--:B------:R-:W-:Y:S01]  /*74c0*/  FFMA R29, R136, R64.reuse, R29 ;  /* 0x00000040881d7223 */ /* 0x080fe2000000001d */
[-C--:B------:R-:W-:Y:S01]  /*74d0*/  FFMA R10, R135, R64.reuse, R10 ;  /* 0x00000040870a7223 */ /* 0x080fe2000000000a */
[----:B------:R-:W1:Y:S01]  /*74e0*/  LDS R75, [R5+UR4+0x44] ;  /* 0x00004404054b7984 */ /* 0x000e620008000800 */
[----:B------:R-:W-:Y:S01]  /*74f0*/  FFMA R20, R133, R64, R20 ;  /* 0x0000004085147223 */ /* 0x000fe20000000014 */
[-C--:B------:R-:W-:Y:S01]  /*7500*/  FFMA R64, R146, R53.reuse, R41 ;  /* 0x0000003592407223 */ /* 0x080fe20000000029 */
[-C--:B------:R-:W-:Y:S01]  /*7510*/  FFMA R73, R148, R53.reuse, R29 ;  /* 0x0000003594497223 */ /* 0x080fe2000000001d */
[-C--:B------:R-:W-:Y:S01]  /*7520*/  FFMA R87, R147, R53.reuse, R10 ;  /* 0x0000003593577223 */ /* 0x080fe2000000000a */
[-C--:B--2---:R-:W-:Y:S01]  /*7530*/  FFMA R41, R119, R74.reuse, R150 ;  /* 0x0000004a77297223 */ /* 0x084fe20000000096 */
[----:B------:R-:W-:Y:S01]  /*7540*/  FFMA R53, R145, R53, R20 ;  /* 0x0000003591357223 */ /* 0x000fe20000000014 */
[-C--:B------:R-:W-:Y:S01]  /*7550*/  FFMA R153, R112, R74.reuse, R153 ;  /* 0x0000004a70997223 */ /* 0x080fe20000000099 */
[-C--:B------:R-:W-:Y:S01]  /*7560*/  FFMA R12, R135, R74.reuse, R12 ;  /* 0x0000004a870c7223 */ /* 0x080fe2000000000c */
[-C--:B------:R-:W-:Y:S01]  /*7570*/  FFMA R20, R120, R74.reuse, R151 ;  /* 0x0000004a78147223 */ /* 0x080fe20000000097 */
[-C--:B------:R-:W-:Y:S01]  /*7580*/  FFMA R152, R113, R74.reuse, R152 ;  /* 0x0000004a71987223 */ /* 0x080fe20000000098 */
[-C--:B---3--:R-:W-:Y:S01]  /*7590*/  FFMA R151, R114, R65.reuse, R44 ;  /* 0x0000004172977223 */ /* 0x088fe2000000002c */
[----:B------:R-:W2:Y:S01]  /*75a0*/  LDS R76, [R5+UR4+-0x3d8] ;  /* 0xfffc2804054c7984 */ /* 0x000ea20008000800 */
        /* <DEDUP_REMOVED lines=10> */
[-C--:B----4-:R-:W-:Y:S01]  /*7650*/  FFMA R166, R115, R54.reuse, R68 ;  /* 0x0000003673a67223 */ /* 0x090fe20000000044 */
[-C--:B------:R-:W-:Y:S01]  /*7660*/  FFMA R153, R107, R54.reuse, R57 ;  /* 0x000000366b997223 */ /* 0x080fe20000000039 */
[-C--:B------:R-:W-:Y:S01]  /*7670*/  FFMA R12, R126, R54.reuse, R55 ;  /* 0x000000367e0c7223 */ /* 0x080fe20000000037 */
[-C--:B------:R-:W-:Y:S01]  /*7680*/  FFMA R162, R116, R65.reuse, R32 ;  /* 0x0000004174a27223 */ /* 0x080fe20000000020 */
[-C--:B------:R-:W-:Y:S01]  /*7690*/  FFMA R164, R115, R65.reuse, R23 ;  /* 0x0000004173a47223 */ /* 0x080fe20000000017 */
[-C--:B------:R-:W-:Y:S01]  /*76a0*/  FFMA R161, R107, R65.reuse, R13 ;  /* 0x000000416ba17223 */ /* 0x080fe2000000000d */
[CC--:B------:R-:W-:Y:S01]  /*76b0*/  FFMA R89, R105.reuse, R65.reuse, R152 ;  /* 0x0000004169597223 */ /* 0x0c0fe20000000098 */
[-C--:B------:R-:W-:Y:S01]  /*76c0*/  FFMA R57, R105, R54.reuse, R158 ;  /* 0x0000003669397223 */ /* 0x080fe2000000009e */
[-C--:B------:R-:W-:Y:S01]  /*76d0*/  FFMA R68, R104, R54.reuse, R157 ;  /* 0x0000003668447223 */ /* 0x080fe2000000009d */
[----:B------:R-:W3:Y:S01]  /*76e0*/  LDS R55, [R5+UR4+0x48] ;  /* 0x0000480405377984 */ /* 0x000ee20008000800 */
        /* <DEDUP_REMOVED lines=33> */
[----:B------:R-:W1:Y:S01]  /*7900*/  LDS R90, [R5+UR4+-0x3d4] ;  /* 0xfffc2c04055a7984 */ /* 0x000e620008000800 */
[-C--:B------:R-:W-:Y:S01]  /*7910*/  FFMA R67, R119, R75.reuse, R154 ;  /* 0x0000004b77437223 */ /* 0x080fe2000000009a */
[-C--:B--2---:R-:W-:Y:S01]  /*7920*/  FFMA R154, R116, R76.reuse, R33 ;  /* 0x0000004c749a7223 */ /* 0x084fe20000000021 */
        /* <DEDUP_REMOVED lines=21> */
[----:B------:R-:W4:Y:S01]  /*7a80*/  LDS R76, [R5+UR4+-0x3d0] ;  /* 0xfffc3004054c7984 */ /* 0x000f220008000800 */
[-C--:B------:R-:W-:Y:S01]  /*7a90*/  FFMA R31, R136, R75.reuse, R31 ;  /* 0x0000004b881f7223 */ /* 0x080fe2000000001f */
[-C--:B------:R-:W-:Y:S01]  /*7aa0*/  FFMA R12, R135, R75.reuse, R12 ;  /* 0x0000004b870c7223 */ /* 0x080fe2000000000c */
[----:B------:R-:W-:Y:S01]  /*7ab0*/  FFMA R43, R134, R75, R43 ;  /* 0x0000004b862b7223 */ /* 0x000fe2000000002b */
[----:B---3--:R-:W-:Y:S01]  /*7ac0*/  FFMA R13, R127, R55, R56 ;  /* 0x000000377f0d7223 */ /* 0x008fe20000000038 */
[----:B------:R-:W-:Y:S01]  /*7ad0*/  FFMA R22, R133, R75, R22 ;  /* 0x0000004b85167223 */ /* 0x000fe20000000016 */
        /* <DEDUP_REMOVED lines=41> */
[----:B------:R-:W-:Y:S01]  /*7d70*/  LDS R69, [R5+UR4+-0x3c8] ;  /* 0xfffc380405457984 */ /* 0x000fe20008000800 */
[-C--:B----4-:R-:W-:Y:S01]  /*7d80*/  FFMA R153, R114, R76.reuse, R46 ;  /* 0x0000004c72997223 */ /* 0x090fe2000000002e */
[-C--:B------:R-:W-:Y:S01]  /*7d90*/  FFMA R91, R105, R76.reuse, R154 ;  /* 0x0000004c695b7223 */ /* 0x080fe2000000009a */
[-C--:B------:R-:W-:Y:S01]  /*7da0*/  FFMA R46, R124, R76.reuse, R43 ;  /* 0x0000004c7c2e7223 */ /* 0x080fe2000000002b */
[----:B------:R-:W2:Y:S01]  /*7db0*/  LDS R68, [R5+UR4+0x54] ;  /* 0x0000540405447984 */ /* 0x000ea20008000800 */
[CC--:B------:R-:W-:Y:S01]  /*7dc0*/  FFMA R152, R116.reuse, R76.reuse, R34 ;  /* 0x0000004c74987223 */ /* 0x0c0fe20000000022 */
[-C--:B------:R-:W-:Y:S01]  /*7dd0*/  FFMA R161, R107, R76.reuse, R15 ;  /* 0x0000004c6ba17223 */ /* 0x080fe2000000000f */
[----:B------:R-:W-:Y:S01]  /*7de0*/  FFMA R43, R147, R76, R14 ;  /* 0x0000004c932b7223 */ /* 0x000fe2000000000e */
[----:B---3--:R-:W-:Y:S01]  /*7df0*/  FFMA R154, R116, R56, R79 ;  /* 0x00000038749a7223 */ /* 0x008fe2000000004f */
[-C--:B------:R-:W-:Y:S01]  /*7e00*/  FFMA R156, R115, R76.reuse, R25 ;  /* 0x0000004c739c7223 */ /* 0x080fe20000000019 */
[-C--:B------:R-:W-:Y:S01]  /*7e10*/  FFMA R150, R108, R76.reuse, R157 ;  /* 0x0000004c6c967223 */ /* 0x080fe2000000009d */
[-C--:B------:R-:W-:Y:S01]  /*7e20*/  FFMA R15, R127, R76.reuse, R12 ;  /* 0x0000004c7f0f7223 */ /* 0x080fe2000000000c */
[C---:B------:R-:W-:Y:S01]  /*7e30*/  FFMA R34, R126.reuse, R76, R31 ;  /* 0x0000004c7e227223 */ /* 0x040fe2000000001f */
[CC--:B------:R-:W-:Y:S01]  /*7e40*/  FFMA R79, R109.reuse, R56.reuse, R92 ;  /* 0x000000386d4f7223 */ /* 0x0c0fe2000000005c */
[----:B------:R-:W-:Y:S01]  /*7e50*/  FFMA R14, R126, R56, R57 ;  /* 0x000000387e0e7223 */ /* 0x000fe20000000039 */
[-C--:B------:R-:W-:Y:S01]  /*7e60*/  FFMA R78, R104, R76.reuse, R155 ;  /* 0x0000004c684e7223 */ /* 0x080fe2000000009b */
[-C--:B------:R-:W-:Y:S01]  /*7e70*/  FFMA R149, R109, R76.reuse, R158 ;  /* 0x0000004c6d957223 */ /* 0x080fe2000000009e */
[-C--:B------:R-:W-:Y:S01]  /*7e80*/  FFMA R25, R125, R76.reuse, R22 ;  /* 0x0000004c7d197223 */ /* 0x080fe20000000016 */
[-C--:B------:R-:W-:Y:S01]  /*7e90*/  FFMA R31, R148, R76.reuse, R33 ;  /* 0x0000004c941f7223 */ /* 0x080fe20000000021 */
[----:B------:R-:W-:Y:S01]  /*7ea0*/  FFMA R12, R145, R76, R24 ;  /* 0x0000004c910c7223 */ /* 0x000fe20000000018 */
[-C--:B------:R-:W-:Y:S01]  /*7eb0*/  FFMA R157, R107, R56.reuse, R59 ;  /* 0x000000386b9d7223 */ /* 0x080fe2000000003b */
[----:B------:R-:W-:Y:S01]  /*7ec0*/  FFMA R92, R108, R56, R159 ;  /* 0x000000386c5c7223 */ /* 0x000fe2000000009f */
[----:B------:R-:W3:Y:S01]  /*7ed0*/  LDS R57, [R5+UR4+0x58] ;  /* 0x0000580405397984 */ /* 0x000ee20008000800 */
        /* <DEDUP_REMOVED lines=12> */
[----:B------:R-:W4:Y:S01]  /*7fa0*/  LDS R93, [R5+UR4+-0x3c4] ;  /* 0xfffc3c04055d7984 */ /* 0x000f220008000800 */
        /* <DEDUP_REMOVED lines=13> */
[-C--:B------:R-:W-:Y:S01]  /*8080*/  FFMA R77, R119, R68.reuse, R92 ;  /* 0x00000044774d7223 */ /* 0x080fe2000000005c */
[-C--:B------:R-:W-:Y:S01]  /*8090*/  FFMA R59, R117, R68.reuse, R70 ;  /* 0x00000044753b7223 */ /* 0x080fe20000000046 */
[----:B------:R-:W1:Y:S01]  /*80a0*/  LDS R92, [R5+UR4+0x5c] ;  /* 0x00005c04055c7984 */ /* 0x000e620008000800 */
        /* <DEDUP_REMOVED lines=18> */
[----:B------:R-:W2:Y:S01]  /*81d0*/  LDS R69, [R5+UR4+-0x3c0] ;  /* 0xfffc400405457984 */ /* 0x000ea20008000800 */
[-C--:B------:R-:W-:Y:S01]  /*81e0*/  FFMA R33, R136, R68.reuse, R33 ;  /* 0x0000004488217223 */ /* 0x080fe20000000021 */
[-C--:B------:R-:W-:Y:S01]  /*81f0*/  FFMA R154, R113, R68.reuse, R154 ;  /* 0x00000044719a7223 */ /* 0x080fe2000000009a */
[-C--:B------:R-:W-:Y:S01]  /*8200*/  FFMA R155, R112, R68.reuse, R155 ;  /* 0x00000044709b7223 */ /* 0x080fe2000000009b */
[-C--:B------:R-:W-:Y:S01]  /*8210*/  FFMA R158, R111, R68.reuse, R158 ;  /* 0x000000446f9e7223 */ /* 0x080fe2000000009e */
[-C--:B------:R-:W-:Y:S01]  /*8220*/  FFMA R14, R135, R68.reuse, R14 ;  /* 0x00000044870e7223 */ /* 0x080fe2000000000e */
[-C--:B------:R-:W-:Y:S01]  /*8230*/  FFMA R45, R134, R68.reuse, R45 ;  /* 0x00000044862d7223 */ /* 0x080fe2000000002d */
[-C--:B---3--:R-:W-:Y:S01]  /*8240*/  FFMA R152, R116, R57.reuse, R80 ;  /* 0x0000003974987223 */ /* 0x088fe20000000050 */
[----:B------:R-:W-:Y:S01]  /*8250*/  FFMA R24, R133, R68, R24 ;  /* 0x0000004485187223 */ /* 0x000fe20000000018 */
[-C--:B------:R-:W-:Y:S01]  /*8260*/  FFMA R161, R114, R57.reuse, R47 ;  /* 0x0000003972a17223 */ /* 0x080fe2000000002f */
[-C--:B------:R-:W-:Y:S01]  /*8270*/  FFMA R80, R108, R57.reuse, R157 ;  /* 0x000000396c507223 */ /* 0x080fe2000000009d */
[-C--:B------:R-:W-:Y:S01]  /*8280*/  FFMA R46, R124, R57.reuse, R77 ;  /* 0x000000397c2e7223 */ /* 0x080fe2000000004d */
[-C--:B------:R-:W-:Y:S01]  /*8290*/  FFMA R77, R148, R57.reuse, R33 ;  /* 0x00000039944d7223 */ /* 0x080fe20000000021 */
[----:B------:R-:W3:Y:S01]  /*82a0*/  LDS R47, [R5+UR4+0x60] ;  /* 0x00006004052f7984 */ /* 0x000ee20008000800 */
[----:B------:R-:W-:Y:S01]  /*82b0*/  FFMA R165, R107, R57, R60 ;  /* 0x000000396ba57223 */ /* 0x000fe2000000003c */
[----:B----4-:R-:W-:Y:S01]  /*82c0*/  FFMA R33, R117, R93, R84 ;  /* 0x0000005d75217223 */ /* 0x010fe20000000054 */
        /* <DEDUP_REMOVED lines=9> */
[----:B------:R-:W4:Y:S01]  /*8360*/  LDS R84, [R5+UR4+-0x3bc] ;  /* 0xfffc440405547984 */ /* 0x000f220008000800 */
[----:B------:R-:W-:Y:S01]  /*8370*/  FFMA R57, R145, R57, R24 ;  /* 0x0000003991397223 */ /* 0x000fe20000000018 */
[-C--:B------:R-:W-:Y:S01]  /*8380*/  FFMA R14, R118, R93.reuse, R81 ;  /* 0x0000005d760e7223 */ /* 0x080fe20000000051 */
[-C--:B------:R-:W-:Y:S01]  /*8390*/  FFMA R24, R120, R93.reuse, R149 ;  /* 0x0000005d78187223 */ /* 0x080fe20000000095 */
[-C--:B------:R-:W-:Y:S01]  /*83a0*/  FFMA R79, R134, R93.reuse, R79 ;  /* 0x0000005d864f7223 */ /* 0x080fe2000000004f */
[-C--:B-1----:R-:W-:Y:S01]  /*83b0*/  FFMA R81, R119, R92.reuse, R80 ;  /* 0x0000005c77517223 */ /* 0x082fe20000000050 */
[-C--:B------:R-:W-:Y:S01]  /*83c0*/  FFMA R160, R113, R93.reuse, R160 ;  /* 0x0000005d71a07223 */ /* 0x080fe200000000a0 */
[----:B------:R-:W1:Y:S01]  /*83d0*/  LDS R80, [R5+UR4+-0x3b8] ;  /* 0xfffc480405507984 */ /* 0x000e620008000800 */
        /* <DEDUP_REMOVED lines=10> */
[----:B------:R-:W2:Y:S01]  /*8480*/  LDS R79, [R5+UR4+0x64] ;  /* 0x00006404054f7984 */ /* 0x000ea20008000800 */
[-C--:B------:R-:W-:Y:S01]  /*8490*/  FFMA R58, R118, R92.reuse, R151 ;  /* 0x0000005c763a7223 */ /* 0x080fe20000000097 */
        /* <DEDUP_REMOVED lines=24> */
[-C--:B---3--:R-:W-:Y:S01]  /*8620*/  FFMA R35, R127, R47.reuse, R58 ;  /* 0x0000002f7f237223 */ /* 0x088fe2000000003a */
[-C--:B------:R-:W-:Y:S01]  /*8630*/  FFMA R78, R148, R47.reuse, R15 ;  /* 0x0000002f944e7223 */ /* 0x080fe2000000000f */
[-C--:B------:R-:W-:Y:S01]  /*8640*/  FFMA R92, R147, R47.reuse, R34 ;  /* 0x0000002f935c7223 */ /* 0x080fe20000000022 */
        /* <DEDUP_REMOVED lines=20> */
[-C--:B-1----:R-:W-:Y:S01]  /*8790*/  FFMA R150, R116, R80.reuse, R95 ;  /* 0x0000005074967223 */ /* 0x082fe2000000005f */
[----:B------:R-:W-:Y:S01]  /*87a0*/  FFMA R163, R107, R47, R102 ;  /* 0x0000002f6ba37223 */ /* 0x000fe20000000066 */
        /* <DEDUP_REMOVED lines=17> */
[----:B------:R-:W2:Y:S01]  /*88c0*/  LDS R80, [R5+UR4+0x6c] ;  /* 0x00006c0405507984 */ /* 0x000ea20008000800 */
[-C--:B------:R-:W-:Y:S01]  /*88d0*/  FFMA R50, R133, R79.reuse, R50 ;  /* 0x0000004f85327223 */ /* 0x080fe20000000032 */
[----:B------:R-:W-:Y:S01]  /*88e0*/  FFMA R36, R118, R79, R61 ;  /* 0x0000004f76247223 */ /* 0x000fe2000000003d */
[-C--:B-----5:R-:W-:Y:S01]  /*88f0*/  FFMA R70, R146, R94.reuse, R59 ;  /* 0x0000005e92467223 */ /* 0x0a0fe2000000003b */
[----:B------:R-:W3:Y:S01]  /*8900*/  LDS R61, [R5+UR4+-0x3b0] ;  /* 0xfffc5004053d7984 */ /* 0x000ee20008000800 */
[-C--:B------:R-:W-:Y:S01]  /*8910*/  FFMA R59, R145, R94.reuse, R50 ;  /* 0x0000005e913b7223 */ /* 0x080fe20000000032 */
[-C--:B------:R-:W-:Y:S01]  /*8920*/  FFMA R160, R115, R47.reuse, R82 ;  /* 0x0000002f73a07223 */ /* 0x080fe20000000052 */
[-C--:B------:R-:W-:Y:S01]  /*8930*/  FFMA R82, R104, R47.reuse, R161 ;  /* 0x0000002f68527223 */ /* 0x080fe200000000a1 */
[----:B------:R-:W4:Y:S01]  /*8940*/  LDS R50, [R5+UR4+0x70] ;  /* 0x0000700405327984 */ /* 0x000f220008000800 */
        /* <DEDUP_REMOVED lines=14> */
[-C--:B-1----:R-:W-:Y:S01]  /*8a30*/  FFMA R47, R119, R96.reuse, R102 ;  /* 0x00000060772f7223 */ /* 0x082fe20000000066 */
[CC--:B------:R-:W-:Y:S01]  /*8a40*/  FFMA R160, R111.reuse, R79.reuse, R160 ;  /* 0x0000004f6fa07223 */ /* 0x0c0fe200000000a0 */
[----:B------:R-:W1:Y:S01]  /*8a50*/  LDS R102, [R5+UR4+-0x3ac] ;  /* 0xfffc540405667984 */ /* 0x000e620008000800 */
[-C--:B------:R-:W-:Y:S01]  /*8a60*/  FFMA R152, R111, R96.reuse, R152 ;  /* 0x000000606f987223 */ /* 0x080fe20000000098 */
[-C--:B------:R-:W-:Y:S01]  /*8a70*/  FFMA R95, R134, R96.reuse, R95 ;  /* 0x00000060865f7223 */ /* 0x080fe2000000005f */
[CC--:B------:R-:W-:Y:S01]  /*8a80*/  FFMA R163, R110.reuse, R79.reuse, R163 ;  /* 0x0000004f6ea37223 */ /* 0x0c0fe200000000a3 */
[-C--:B------:R-:W-:Y:S01]  /*8a90*/  FFMA R150, R113, R96.reuse, R150 ;  /* 0x0000006071967223 */ /* 0x080fe20000000096 */
[----:B------:R-:W-:Y:S01]  /*8aa0*/  FFMA R151, R110, R96, R151 ;  /* 0x000000606e977223 */ /* 0x000fe20000000097 */
[----:B------:R-:W-:Y:S01]  /*8ab0*/  FFMA R93, R147, R94, R16 ;  /* 0x0000005e935d7223 */ /* 0x000fe20000000010 */
[----:B------:R-:W-:Y:S01]  /*8ac0*/  FFMA R16, R133, R96, R84 ;  /* 0x0000006085107223 */ /* 0x000fe20000000054 */
[-C--:B------:R-:W-:Y:S01]  /*8ad0*/  FFMA R158, R113, R79.reuse, R158 ;  /* 0x0000004f719e7223 */ /* 0x080fe2000000009e */
[-C--:B------:R-:W-:Y:S01]  /*8ae0*/  FFMA R98, R108, R94.reuse, R163 ;  /* 0x0000005e6c627223 */ /* 0x080fe200000000a3 */
[----:B------:R-:W-:Y:S01]  /*8af0*/  FFMA R101, R109, R94, R160 ;  /* 0x0000005e6d657223 */ /* 0x000fe200000000a0 */
[C---:B------:R-:W-:Y:S01]  /*8b00*/  FFMA R149, R112.reuse, R96, R149 ;  /* 0x0000006070957223 */ /* 0x040fe20000000095 */
[----:B------:R-:W-:Y:S01]  /*8b10*/  FFMA R83, R105, R94, R158 ;  /* 0x0000005e69537223 */ /* 0x000fe2000000009e */
[-C--:B------:R-:W-:Y:S01]  /*8b20*/  FFMA R159, R112, R79.reuse, R159 ;  /* 0x0000004f709f7223 */ /* 0x080fe2000000009f */
[----:B------:R-:W-:Y:S01]  /*8b30*/  FFMA R35, R136, R79, R35 ;  /* 0x0000004f88237223 */ /* 0x000fe20000000023 */
[-C--:B--2---:R-:W-:Y:S01]  /*8b40*/  FFMA R114, R111, R80.reuse, R114 ;  /* 0x000000506f727223 */ /* 0x084fe20000000072 */
[-C--:B------:R-:W-:Y:S01]  /*8b50*/  FFMA R111, R110, R80.reuse, R107 ;  /* 0x000000506e6f7223 */ /* 0x080fe2000000006b */
[----:B------:R-:W-:Y:S01]  /*8b60*/  FFMA R116, R113, R80, R116 ;  /* 0x0000005071747223 */ /* 0x000fe20000000074 */
[----:B------:R-:W2:Y:S01]  /*8b70*/  LDS R107, [R5+UR4+0x74] ;  /* 0x00007404056b7984 */ /* 0x000ea20008000800 */
[-C--:B---3--:R-:W-:Y:S01]  /*8b80*/  FFMA R84, R146, R61.reuse, R95 ;  /* 0x0000003d92547223 */ /* 0x088fe2000000005f */
[-C--:B------:R-:W-:Y:S01]  /*8b90*/  FFMA R113, R105, R61.reuse, R150 ;  /* 0x0000003d69717223 */ /* 0x080fe20000000096 */
[CC--:B------:R-:W-:Y:S01]  /*8ba0*/  FFMA R150, R108.reuse, R61.reuse, R151 ;  /* 0x0000003d6c967223 */ /* 0x0c0fe20000000097 */
[----:B------:R-:W3:Y:S01]  /*8bb0*/  LDS R110, [R5+UR4+-0x3a8] ;  /* 0xfffc5804056e7984 */ /* 0x000ee20008000800 */
[CC--:B------:R-:W-:Y:S01]  /*8bc0*/  FFMA R115, R109.reuse, R61.reuse, R152 ;  /* 0x0000003d6d737223 */ /* 0x0c0fe20000000098 */
[-C--:B----4-:R-:W-:Y:S01]  /*8bd0*/  FFMA R108, R108, R50.reuse, R111 ;  /* 0x000000326c6c7223 */ /* 0x090fe2000000006f */
[----:B------:R-:W-:Y:S01]  /*8be0*/  FFMA R109, R109, R50, R114 ;  /* 0x000000326d6d7223 */ /* 0x000fe20000000072 */
[----:B------:R-:W4:Y:S01]  /*8bf0*/  LDS R95, [R5+UR4+0x78] ;  /* 0x00007804055f7984 */ /* 0x000f220008000800 */
[----:B------:R-:W-:Y:S01]  /*8c00*/  FFMA R155, R112, R80, R155 ;  /* 0x00000050709b7223 */ /* 0x000fe2000000009b */
[----:B------:R-:W-:Y:S01]  /*8c10*/  FFMA R105, R105, R50, R116 ;  /* 0x0000003269697223 */ /* 0x000fe20000000074 */
[CC--:B------:R-:W-:Y:S01]  /*8c20*/  FFMA R112, R104.reuse, R61.reuse, R149 ;  /* 0x0000003d68707223 */ /* 0x0c0fe20000000095 */
[----:B------:R-:W5:Y:S01]  /*8c30*/  LDS R111, [R5+UR4+-0x3a4] ;  /* 0xfffc5c04056f7984 */ /* 0x000f620008000800 */
[-C--:B------:R-:W-:Y:S01]  /*8c40*/  FFMA R82, R104, R94.reuse, R159 ;  /* 0x0000005e68527223 */ /* 0x080fe2000000009f */
[----:B------:R-:W-:Y:S01]  /*8c50*/  FFMA R79, R148, R94, R35 ;  /* 0x0000005e944f7223 */ /* 0x000fe20000000023 */
[-C--:B------:R-:W-:Y:S01]  /*8c60*/  FFMA R94, R118, R96.reuse, R97 ;  /* 0x00000060765e7223 */ /* 0x080fe20000000061 */
[----:B------:R-:W5:Y:S01]  /*8c70*/  LDS R114, [R5+UR4+0x7c] ;  /* 0x00007c0405727984 */ /* 0x000f620008000800 */
[-C--:B------:R-:W-:Y:S01]  /*8c80*/  FFMA R35, R117, R96.reuse, R100 ;  /* 0x0000006075237223 */ /* 0x080fe20000000064 */
[-C--:B------:R-:W-:Y:S01]  /*8c90*/  FFMA R100, R120, R96.reuse, R99 ;  /* 0x0000006078647223 */ /* 0x080fe20000000063 */
[-C--:B------:R-:W-:Y:S01]  /*8ca0*/  FFMA R81, R136, R96.reuse, R81 ;  /* 0x0000006088517223 */ /* 0x080fe20000000051 */
[----:B------:R-:W5:Y:S01]  /*8cb0*/  LDS R116, [R5+UR4+-0x3a0] ;  /* 0xfffc600405747984 */ /* 0x000f620008000800 */
        /* <DEDUP_REMOVED lines=17> */
[-C--:B------:R-:W-:Y:S01]  /*8dd0*/  FFMA R61, R127, R50.reuse, R96 ;  /* 0x000000327f3d7223 */ /* 0x080fe20000000060 */
[-C--:B------:R-:W-:Y:S01]  /*8de0*/  FFMA R104, R104, R50.reuse, R155 ;  /* 0x0000003268687223 */ /* 0x080fe2000000009b */
[-C--:B------:R-:W-:Y:S01]  /*8df0*/  FFMA R96, R126, R50.reuse, R83 ;  /* 0x000000327e607223 */ /* 0x080fe20000000053 */
[-C--:B------:R-:W-:Y:S01]  /*8e00*/  FFMA R80, R148, R50.reuse, R49 ;  /* 0x0000003294507223 */ /* 0x080fe20000000031 */
[-C--:B------:R-:W-:Y:S01]  /*8e10*/  FFMA R83, R125, R50.reuse, R82 ;  /* 0x000000327d537223 */ /* 0x080fe20000000052 */
[----:B------:R-:W-:Y:S01]  /*8e20*/  FFMA R60, R145, R50, R48 ;  /* 0x00000032913c7223 */ /* 0x000fe20000000030 */
[----:B-1----:R-:W-:Y:S01]  /*8e30*/  FFMA R49, R117, R102, R112 ;  /* 0x0000006675317223 */ /* 0x002fe20000000070 */
[----:B------:R-:W-:Y:S01]  /*8e40*/  UIADD3 UR4, UPT, UPT, UR4, 0x84, URZ ;  /* 0x0000008404047890 */ /* 0x000fe2000fffe0ff */
[-C--:B------:R-:W-:Y:S01]  /*8e50*/  FFMA R82, R124, R50.reuse, R97 ;  /* 0x000000327c527223 */ /* 0x080fe20000000061 */
[----:B------:R-:W-:Y:S01]  /*8e60*/  FFMA R47, R147, R50, R36 ;  /* 0x00000032932f7223 */ /* 0x000fe20000000024 */
[-C--:B------:R-:W-:Y:S01]  /*8e70*/  FFMA R48, R120, R102.reuse, R115 ;  /* 0x0000006678307223 */ /* 0x080fe20000000073 */
[CC--:B------:R-:W-:Y:S01]  /*8e80*/  FFMA R36, R118.reuse, R102.reuse, R113 ;  /* 0x0000006676247223 */ /* 0x0c0fe20000000071 */
[----:B------:R-:W-:Y:S01]  /*8e90*/  FFMA R97, R119, R102, R150 ;  /* 0x0000006677617223 */ /* 0x000fe20000000096 */
[-C--:B--2---:R-:W-:Y:S01]  /*8ea0*/  FFMA R118, R118, R107.reuse, R105 ;  /* 0x0000006b76767223 */ /* 0x084fe20000000069 */
[-C--:B------:R-:W-:Y:S01]  /*8eb0*/  FFMA R117, R117, R107.reuse, R104 ;  /* 0x0000006b75757223 */ /* 0x080fe20000000068 */
[-C--:B------:R-:W-:Y:S01]  /*8ec0*/  FFMA R120, R120, R107.reuse, R109 ;  /* 0x0000006b78787223 */ /* 0x080fe2000000006d */
[----:B------:R-:W-:Y:S01]  /*8ed0*/  FFMA R119, R119, R107, R108 ;  /* 0x0000006b77777223 */ /* 0x000fe2000000006c */
[-C--:B---3--:R-:W-:Y:S01]  /*8ee0*/  FFMA R104, R126, R110.reuse, R49 ;  /* 0x0000006e7e687223 */ /* 0x088fe20000000031 */
[----:B------:R-:W-:Y:S01]  /*8ef0*/  UISETP.NE.AND UP0, UPT, UR4, 0x7bc, UPT ;  /* 0x000007bc0400788c */ /* 0x000fe2000bf05270 */
[-C--:B------:R-:W-:Y:S01]  /*8f00*/  FFMA R49, R125, R110.reuse, R48 ;  /* 0x0000006e7d317223 */ /* 0x080fe20000000030 */
[CC--:B------:R-:W-:Y:S01]  /*8f10*/  FFMA R105, R127.reuse, R110.reuse, R36 ;  /* 0x0000006e7f697223 */ /* 0x0c0fe20000000024 */
[----:B------:R-:W-:Y:S01]  /*8f20*/  FFMA R48, R124, R110, R97 ;  /* 0x0000006e7c307223 */ /* 0x000fe20000000061 */
[-C--:B----4-:R-:W-:Y:S01]  /*8f30*/  FFMA R127, R127, R95.reuse, R118 ;  /* 0x0000005f7f7f7223 */ /* 0x090fe20000000076 */
[-C--:B------:R-:W-:Y:S01]  /*8f40*/  FFMA R126, R126, R95.reuse, R117 ;  /* 0x0000005f7e7e7223 */ /* 0x080fe20000000075 */
[-C--:B------:R-:W-:Y:S01]  /*8f50*/  FFMA R125, R125, R95.reuse, R120 ;  /* 0x0000005f7d7d7223 */ /* 0x080fe20000000078 */
[----:B------:R-:W-:Y:S01]  /*8f60*/  FFMA R124, R124, R95, R119 ;  /* 0x0000005f7c7c7223 */ /* 0x000fe20000000077 */
[----:B------:R-:W-:Y:S01]  /*8f70*/  FFMA R98, R146, R50, R37 ;  /* 0x0000003292627223 */ /* 0x000fe20000000025 */
[-C--:B------:R-:W-:Y:S01]  /*8f80*/  FFMA R99, R136, R102.reuse, R99 ;  /* 0x0000006688637223 */ /* 0x080fe20000000063 */
[-C--:B------:R-:W-:Y:S01]  /*8f90*/  FFMA R94, R135, R102.reuse, R94 ;  /* 0x00000066875e7223 */ /* 0x080fe2000000005e */
[-C--:B------:R-:W-:Y:S01]  /*8fa0*/  FFMA R101, R134, R102.reuse, R101 ;  /* 0x0000006686657223 */ /* 0x080fe20000000065 */
[----:B------:R-:W-:Y:S01]  /*8fb0*/  FFMA R100, R133, R102, R100 ;  /* 0x0000006685647223 */ /* 0x000fe20000000064 */
[-C--:B------:R-:W-:Y:S01]  /*8fc0*/  FFMA R61, R136, R107.reuse, R61 ;  /* 0x0000006b883d7223 */ /* 0x080fe2000000003d */
[-C--:B------:R-:W-:Y:S01]  /*8fd0*/  FFMA R50, R135, R107.reuse, R96 ;  /* 0x0000006b87327223 */ /* 0x080fe20000000060 */
[CC--:B------:R-:W-:Y:S01]  /*8fe0*/  FFMA R37, R134.reuse, R107.reuse, R83 ;  /* 0x0000006b86257223 */ /* 0x0c0fe20000000053 */
[C---:B------:R-:W-:Y:S01]  /*8ff0*/  FFMA R102, R133.reuse, R107, R82 ;  /* 0x0000006b85667223 */ /* 0x040fe20000000052 */
[-C--:B-----5:R-:W-:Y:S01]  /*9000*/  FFMA R49, R134, R111.reuse, R49 ;  /* 0x0000006f86317223 */ /* 0x0a0fe20000000031 */
[-C--:B------:R-:W-:Y:S01]  /*9010*/  FFMA R48, R133, R111.reuse, R48 ;  /* 0x0000006f85307223 */ /* 0x080fe20000000030 */
[CC--:B------:R-:W-:Y:S01]  /*9020*/  FFMA R105, R136.reuse, R111.reuse, R105 ;  /* 0x0000006f88697223 */ /* 0x0c0fe20000000069 */
[C---:B------:R-:W-:Y:S01]  /*9030*/  FFMA R104, R135.reuse, R111, R104 ;  /* 0x0000006f87687223 */ /* 0x040fe20000000068 */
[-C--:B------:R-:W-:Y:S01]  /*9040*/  FFMA R127, R136, R114.reuse, R127 ;  /* 0x00000072887f7223 */ /* 0x080fe2000000007f */
[-C--:B------:R-:W-:Y:S01]  /*9050*/  FFMA R126, R135, R114.reuse, R126 ;  /* 0x00000072877e7223 */ /* 0x080fe2000000007e */
[-C--:B------:R-:W-:Y:S01]  /*9060*/  FFMA R125, R134, R114.reuse, R125 ;  /* 0x00000072867d7223 */ /* 0x080fe2000000007d */
[----:B------:R-:W-:Y:S01]  /*9070*/  FFMA R124, R133, R114, R124 ;  /* 0x00000072857c7223 */ /* 0x000fe2000000007c */
[-C--:B------:R-:W-:Y:S01]  /*9080*/  FFMA R96, R145, R110.reuse, R100 ;  /* 0x0000006e91607223 */ /* 0x080fe20000000064 */
[-C--:B------:R-:W-:Y:S01]  /*9090*/  FFMA R36, R148, R110.reuse, R99 ;  /* 0x0000006e94247223 */ /* 0x080fe20000000063 */
[----:B------:R-:W-:Y:S01]  /*90a0*/  FFMA R83, R146, R110, R101 ;  /* 0x0000006e92537223 */ /* 0x000fe20000000065 */
[-C--:B------:R-:W-:Y:S01]  /*90b0*/  FFMA R61, R148, R95.reuse, R61 ;  /* 0x0000005f943d7223 */ /* 0x080fe2000000003d */
[-C--:B------:R-:W-:Y:S01]  /*90c0*/  FFMA R50, R147, R95.reuse, R50 ;  /* 0x0000005f93327223 */ /* 0x080fe20000000032 */
[CC--:B------:R-:W-:Y:S01]  /*90d0*/  FFMA R82, R146.reuse, R95.reuse, R37 ;  /* 0x0000005f92527223 */ /* 0x0c0fe20000000025 */
[C---:B------:R-:W-:Y:S01]  /*90e0*/  FFMA R102, R145.reuse, R95, R102 ;  /* 0x0000005f91667223 */ /* 0x040fe20000000066 */
[-C--:B------:R-:W-:Y:S01]  /*90f0*/  FFMA R100, R146, R116.reuse, R49 ;  /* 0x0000007492647223 */ /* 0x080fe20000000031 */
[----:B------:R-:W-:Y:S01]  /*9100*/  FFMA R97, R145, R116, R48 ;  /* 0x0000007491617223 */ /* 0x000fe20000000030 */
[C---:B------:R-:W-:Y:S01]  /*9110*/  FFMA R94, R147.reuse, R110, R94 ;  /* 0x0000006e935e7223 */ /* 0x040fe2000000005e */
[CC--:B------:R-:W-:Y:S01]  /*9120*/  FFMA R95, R148.reuse, R116.reuse, R105 ;  /* 0x00000074945f7223 */ /* 0x0c0fe20000000069 */
[C---:B------:R-:W-:Y:S01]  /*9130*/  FFMA R99, R147.reuse, R116, R104 ;  /* 0x0000007493637223 */ /* 0x040fe20000000068 */
[-C--:B------:R-:W-:Y:S01]  /*9140*/  FFMA R48, R148, R149.reuse, R127 ;  /* 0x0000009594307223 */ /* 0x080fe2000000007f */
[-C--:B------:R-:W-:Y:S01]  /*9150*/  FFMA R37, R147, R149.reuse, R126 ;  /* 0x0000009593257223 */ /* 0x080fe2000000007e */
[-C--:B------:R-:W-:Y:S01]  /*9160*/  FFMA R49, R146, R149.reuse, R125 ;  /* 0x0000009592317223 */ /* 0x080fe2000000007d */
[----:B------:R-:W-:Y:S01]  /*9170*/  FFMA R101, R145, R149, R124 ;  /* 0x0000009591657223 */ /* 0x000fe2000000007c */
[----:B------:R-:W-:Y:S01]  /*9180*/  IADD3 R106, PT, PT, R106, 0x700, RZ ;  /* 0x000007006a6a7810 */ /* 0x000fe20007ffe0ff */
[----:B------:R-:W-:Y:S06]  /*9190*/  BRA.U UP0, `(.L_x_30) ;  /* 0xffffffc900387547 */ /* 0x000fec000b83ffff */
[----:B------:R-:W-:-:S04]  /*91a0*/  DEPBAR.LE SB0, 0x1 ;  /* 0x000080400000791a */ /* 0x000fc80000000000 */
[----:B------:R-:W-:Y:S01]  /*91b0*/  IADD3 R107, PT, PT, R5, 0xf74, RZ ;  /* 0x00000f74056b7810 */ /* 0x000fe20007ffe0ff */
[----:B------:R-:W-:Y:S01]  /*91c0*/  UMOV UR4, 0xad4 ;  /* 0x00000ad400047882 */ /* 0x000fe20000000000 */
[----:B------:R-:W-:Y:S01]  /*91d0*/  IADD3 R106, PT, PT, R103, 0x37c0, R4 ;  /* 0x000037c0676a7810 */ /* 0x000fe20007ffe004 */
[----:B------:R-:W-:Y:S06]  /*91e0*/  BAR.SYNC.DEFER_BLOCKING 0x0 ;  /* 0x0000000000007b1d */ /* 0x000fec0000010000 */
.L_x_31:
[----:B------:R-:W-:Y:S01]  /*91f0*/  LDS R120, [R107+-0x4a0] ;  /* 0xfffb60006b787984 */ /* 0x000fe20000000800 */
[----:B------:R-:W-:-:S03]  /*9200*/  UIADD3 UR4, UPT, UPT, UR4, 0x84, URZ ;  /* 0x0000008404047890 */ /* 0x000fc6000fffe0ff */
[----:B------:R-:W1:Y:S01]  /*9210*/  LDS R118, [R106+-0x6c0] ;  /* 0xfff940006a767984 */ /* 0x000e620000000800 */
[----:B------:R-:W-:-:S03]  /*9220*/  UISETP.NE.AND UP0, UPT, UR4, 0xe70, UPT ;  /* 0x00000e700400788c */ /* 0x000fc6000bf05270 */
[----:B------:R-:W2:Y:S04]  /*9230*/  LDS R116, [R106+-0x680] ;  /* 0xfff980006a747984 */ /* 0x000ea80000000800 */
[----:B------:R-:W3:Y:S04]  /*9240*/  LDS R115, [R106+-0x640] ;  /* 0xfff9c0006a737984 */ /* 0x000ee80000000800 */
[----:B------:R-:W4:Y:S04]  /*9250*/  LDS R109, [R106+-0x600] ;  /* 0xfffa00006a6d7984 */ /* 0x000f280000000800 */
[----:B------:R-:W5:Y:S04]  /*9260*/  LDS R125, [R107+-0x80] ;  /* 0xffff80006b7d7984 */ /* 0x000f680000000800 */
[----:B------:R-:W-:Y:S04]  /*9270*/  LDS R134, [R107+-0x49c] ;  /* 0xfffb64006b867984 */ /* 0x000fe80000000800 */
[----:B------:R-:W5:Y:S04]  /*9280*/  LDS R114, [R106+-0x5c0] ;  /* 0xfffa40006a727984 */ /* 0x000f680000000800 */
[----:B------:R-:W5:Y:S04]  /*9290*/  LDS R113, [R106+-0x580] ;  /* 0xfffa80006a717984 */ /* 0x000f680000000800 */
[----:B------:R-:W5:Y:S04]  /*92a0*/  LDS R112, [R106+-0x540] ;  /* 0xfffac0006a707984 */ /* 0x000f680000000800 */
[----:B------:R-:W5:Y:S04]  /*92b0*/  LDS R111, [R106+-0x500] ;  /* 0xfffb00006a6f7984 */ /* 0x000f680000000800 */
[----:B------:R-:W5:Y:S01]  /*92c0*/  LDS R133, [R107+-0x7c] ;  /* 0xffff84006b857984 */ /* 0x000f620000000800 */
[----:B-1----:R-:W-:-:S03]  /*92d0*/  FFMA R121, R120, R118, R121 ;  /* 0x0000007678797223 */ /* 0x002fc60000000079 */
[----:B------:R-:W1:Y:S01]  /*92e0*/  LDS R145, [R107+-0x498] ;  /* 0xfffb68006b917984 */ /* 0x000e620000000800 */
[----:B--2---:R-:W-:-:S03]  /*92f0*/  FFMA R126, R120, R116, R123 ;  /* 0x00000074787e7223 */ /* 0x004fc6000000007b */
[----:B------:R-:W2:Y:S01]  /*9300*/  LDS R105, [R106+-0x4c0] ;  /* 0xfffb40006a697984 */ /* 0x000ea20000000800 */
[----:B---3--:R-:W-:-:S03]  /*9310*/  FFMA R123, R120, R115, R122 ;  /* 0x00000073787b7223 */ /* 0x008fc6000000007a */
[----:B------:R-:W3:Y:S01]  /*9320*/  LDS R104, [R106+-0x480] ;  /* 0xfffb80006a687984 */ /* 0x000ee20000000800 */
        /* <DEDUP_REMOVED lines=9> */
[----:B------:R-:W5:Y:S01]  /*93c0*/  LDS R147, [R107+-0x494] ;  /* 0xfffb6c006b937984 */ /* 0x000f620000000800 */
[C---:B------:R-:W-:Y:S01]  /*93d0*/  FFMA R121, R134.reuse, R113, R126 ;  /* 0x0000007186797223 */ /* 0x040fe2000000007e */
[C---:B------:R-:W-:Y:S02]  /*93e0*/  FFMA R123, R134.reuse, R112, R123 ;  /* 0x00000070867b7223 */ /* 0x040fe4000000007b */
[----:B------:R-:W5:Y:S01]  /*93f0*/  LDS R119, [R106+-0x3c0] ;  /* 0xfffc40006a777984 */ /* 0x000f620000000800 */
[----:B------:R-:W-:-:S03]  /*9400*/  FFMA R125, R134, R111, R128 ;  /* 0x0000006f867d7223 */ /* 0x000fc60000000080 */
[----:B------:R-:W5:Y:S01]  /*9410*/  LDS R117, [R106+-0x380] ;  /* 0xfffc80006a757984 */ /* 0x000f620000000800 */
[----:B------:R-:W-:-:S03]  /*9420*/  FFMA R129, R113, R133, R122 ;  /* 0x0000008571817223 */ /* 0x000fc6000000007a */
[----:B------:R-:W5:Y:S01]  /*9430*/  LDS R124, [R106+-0x340] ;  /* 0xfffcc0006a7c7984 */ /* 0x000f620000000800 */
[-C--:B------:R-:W-:Y:S01]  /*9440*/  FFMA R128, R114, R133.reuse, R131 ;  /* 0x0000008572807223 */ /* 0x080fe20000000083 */
[----:B------:R-:W-:Y:S01]  /*9450*/  FFMA R131, R112, R133, R127 ;  /* 0x0000008570837223 */ /* 0x000fe2000000007f */
[-C--:B-1----:R-:W-:Y:S01]  /*9460*/  FFMA R134, R116, R145.reuse, R141 ;  /* 0x0000009174867223 */ /* 0x082fe2000000008d */
[----:B------:R-:W1:Y:S01]  /*9470*/  LDS R120, [R106+-0x300] ;  /* 0xfffd00006a787984 */ /* 0x000e620000000800 */
[-C--:B------:R-:W-:Y:S01]  /*9480*/  FFMA R143, R118, R145.reuse, R143 ;  /* 0x00000091768f7223 */ /* 0x080fe2000000008f */
[-C--:B------:R-:W-:Y:S01]  /*9490*/  FFMA R141, R115, R145.reuse, R140 ;  /* 0x00000091738d7223 */ /* 0x080fe2000000008c */
[----:B------:R-:W-:Y:S01]  /*94a0*/  FFMA R144, R109, R145, R144 ;  /* 0x000000916d907223 */ /* 0x000fe20000000090 */
[----:B------:R-:W1:Y:S01]  /*94b0*/  LDS R146, [R107+-0x74] ;  /* 0xffff8c006b927984 */ /* 0x000e620000000800 */
[----:B--2---:R-:W-:Y:S01]  /*94c0*/  FFMA R130, R145, R105, R130 ;  /* 0x0000006991827223 */ /* 0x004fe20000000082 */
[----:B------:R-:W-:Y:S01]  /*94d0*/  FFMA R135, R111, R133, R132 ;  /* 0x000000856f877223 */ /* 0x000fe20000000084 */
[C---:B---3--:R-:W-:Y:S01]  /*94e0*/  FFMA R122, R145.reuse, R104, R121 ;  /* 0x00000068917a7223 */ /* 0x048fe20000000079 */
[----:B------:R-:W2:Y:S01]  /*94f0*/  LDS R149, [R107+-0x490] ;  /* 0xfffb70006b957984 */ /* 0x000ea20000000800 */
[----:B----4-:R-:W-:-:S03]  /*9500*/  FFMA R123, R145, R110, R123 ;  /* 0x0000006e917b7223 */ /* 0x010fc6000000007b */
[----:B------:R-:W3:Y:S01]  /*9510*/  LDS R126, [R106+-0x240] ;  /* 0xfffdc0006a7e7984 */ /* 0x000ee20000000800 */
[----:B-----5:R-:W-:-:S03]  /*9520*/  FFMA R145, R145, R108, R125 ;  /* 0x0000006c91917223 */ /* 0x020fc6000000007d */
[----:B------:R-:W4:Y:S01]  /*9530*/  LDS R121, [R107+-0x70] ;  /* 0xffff90006b797984 */ /* 0x000f220000000800 */
[----:B------:R-:W-:-:S03]  /*9540*/  FFMA R140, R116, R136, R137 ;  /* 0x00000088748c7223 */ /* 0x000fc60000000089 */
[----:B------:R-:W5:Y:S01]  /*9550*/  LDS R125, [R106+-0x200] ;  /* 0xfffe00006a7d7984 */ /* 0x000f620000000800 */
[-C--:B------:R-:W-:Y:S01]  /*9560*/  FFMA R139, R118, R136.reuse, R139 ;  /* 0x00000088768b7223 */ /* 0x080fe2000000008b */
[-C--:B------:R-:W-:Y:S01]  /*9570*/  FFMA R137, R115, R136.reuse, R138 ;  /* 0x0000008873897223 */ /* 0x080fe2000000008a */
[-C--:B------:R-:W-:Y:S01]  /*9580*/  FFMA R142, R109, R136.reuse, R142 ;  /* 0x000000886d8e7223 */ /* 0x080fe2000000008e */
[----:B------:R-:W5:Y:S01]  /*9590*/  LDS R133, [R106+-0x2c0] ;  /* 0xfffd40006a857984 */ /* 0x000f620000000800 */
[-C--:B------:R-:W-:Y:S01]  /*95a0*/  FFMA R128, R105, R136.reuse, R128 ;  /* 0x0000008869807223 */ /* 0x080fe20000000080 */
[-C--:B------:R-:W-:Y:S01]  /*95b0*/  FFMA R132, R104, R136.reuse, R129 ;  /* 0x0000008868847223 */ /* 0x080fe20000000081 */
[-C--:B------:R-:W-:Y:S01]  /*95c0*/  FFMA R131, R110, R136.reuse, R131 ;  /* 0x000000886e837223 */ /* 0x080fe20000000083 */
[----:B------:R-:W5:Y:S01]  /*95d0*/  LDS R127, [R106+-0x280] ;  /* 0xfffd80006a7f7984 */ /* 0x000f620000000800 */
[----:B------:R-:W-:Y:S01]  /*95e0*/  FFMA R135, R108, R136, R135 ;  /* 0x000000886c877223 */ /* 0x000fe20000000087 */
[-C--:B------:R-:W-:Y:S01]  /*95f0*/  FFMA R148, R114, R147.reuse, R143 ;  /* 0x0000009372947223 */ /* 0x080fe2000000008f */
[-C--:B------:R-:W-:Y:S01]  /*9600*/  FFMA R143, R113, R147.reuse, R134 ;  /* 0x00000093718f7223 */ /* 0x080fe20000000086 */
[-C--:B------:R-:W-:Y:S01]  /*9610*/  FFMA R141, R112, R147.reuse, R141 ;  /* 0x00000093708d7223 */ /* 0x080fe2000000008d */
[----:B------:R-:W-:Y:S01]  /*9620*/  FFMA R151, R111, R147, R144 ;  /* 0x000000936f977223 */ /* 0x000fe20000000090 */
[C---:B------:R-:W-:Y:S01]  /*9630*/  FFMA R130, R147.reuse, R119, R130 ;  /* 0x0000007793827223 */ /* 0x040fe20000000082 */
[C---:B------:R-:W-:Y:S01]  /*9640*/  FFMA R122, R147.reuse, R117, R122 ;  /* 0x00000075937a7223 */ /* 0x040fe2000000007a */
[C---:B------:R-:W-:Y:S01]  /*9650*/  FFMA R123, R147.reuse, R124, R123 ;  /* 0x0000007c937b7223 */ /* 0x040fe2000000007b */
[----:B------:R-:W5:Y:S01]  /*9660*/  LDS R129, [R107+-0x48c] ;  /* 0xfffb74006b817984 */ /* 0x000f620000000800 */
[----:B-1----:R-:W-:-:S03]  /*9670*/  FFMA R138, R147, R120, R145 ;  /* 0x00000078938a7223 */ /* 0x002fc60000000091 */
[----:B------:R-:W-:Y:S01]  /*9680*/  LDS R136, [R106+-0x180] ;  /* 0xfffe80006a887984 */ /* 0x000fe20000000800 */
        /* <DEDUP_REMOVED lines=8> */
[----:B------:R-:W1:Y:S01]  /*9710*/  LDS R145, [R106+-0x1c0] ;  /* 0xfffe40006a917984 */ /* 0x000e620000000800 */
[-C--:B--2---:R-:W-:Y:S01]  /*9720*/  FFMA R157, R118, R149.reuse, R26 ;  /* 0x00000095769d7223 */ /* 0x084fe2000000001a */
[-C--:B------:R-:W-:Y:S01]  /*9730*/  FFMA R159, R115, R149.reuse, R17 ;  /* 0x00000095739f7223 */ /* 0x080fe20000000011 */
[-C--:B------:R-:W-:Y:S01]  /*9740*/  FFMA R142, R104, R149.reuse, R143 ;  /* 0x00000095688e7223 */ /* 0x080fe2000000008f */
[----:B------:R-:W2:Y:S01]  /*9750*/  LDS R135, [R106+-0x140] ;  /* 0xfffec0006a877984 */ /* 0x000ea20000000800 */
[----:B------:R-:W-:Y:S01]  /*9760*/  FFMA R150, R116, R149, R38 ;  /* 0x0000009574967223 */ /* 0x000fe20000000026 */
[----:B---3--:R-:W-:Y:S01]  /*9770*/  FFMA R26, R149, R126, R123 ;  /* 0x0000007e951a7223 */ /* 0x008fe2000000007b */
[----:B----4-:R-:W-:Y:S01]  /*9780*/  FFMA R143, R115, R121, R62 ;  /* 0x00000079738f7223 */ /* 0x010fe2000000003e */
[----:B------:R-:W3:Y:S01]  /*9790*/  LDS R134, [R106+-0x100] ;  /* 0xffff00006a867984 */ /* 0x000ee20000000800 */
[----:B-----5:R-:W-:Y:S01]  /*97a0*/  FFMA R17, R149, R125, R138 ;  /* 0x0000007d95117223 */ /* 0x020fe2000000008a */
[C---:B------:R-:W-:Y:S01]  /*97b0*/  FFMA R154, R109.reuse, R121, R51 ;  /* 0x000000796d9a7223 */ /* 0x040fe20000000033 */
[----:B------:R-:W-:Y:S01]  /*97c0*/  FFMA R152, R109, R149, R7 ;  /* 0x000000956d987223 */ /* 0x000fe20000000007 */
[----:B------:R-:W4:Y:S01]  /*97d0*/  LDS R137, [R107+-0x6c] ;  /* 0xffff94006b897984 */ /* 0x000f220000000800 */
[-C--:B------:R-:W-:Y:S01]  /*97e0*/  FFMA R123, R118, R121.reuse, R71 ;  /* 0x00000079767b7223 */ /* 0x080fe20000000047 */
[-C--:B------:R-:W-:Y:S01]  /*97f0*/  FFMA R138, R116, R121.reuse, R85 ;  /* 0x00000079748a7223 */ /* 0x080fe20000000055 */
[-C--:B------:R-:W-:Y:S01]  /*9800*/  FFMA R144, R105, R121.reuse, R144 ;  /* 0x0000007969907223 */ /* 0x080fe20000000090 */
[----:B------:R-:W5:Y:S01]  /*9810*/  LDS R139, [R107+-0x488] ;  /* 0xfffb78006b8b7984 */ /* 0x000f620000000800 */
        /* <DEDUP_REMOVED lines=9> */
[C---:B------:R-:W-:Y:S01]  /*98b0*/  FFMA R130, R149.reuse, R133, R130 ;  /* 0x0000008595827223 */ /* 0x040fe20000000082 */
[----:B------:R-:W-:Y:S01]  /*98c0*/  FFMA R7, R149, R127, R122 ;  /* 0x0000007f95077223 */ /* 0x000fe2000000007a */
[----:B------:R-:W-:Y:S01]  /*98d0*/  FFMA R121, R125, R121, R146 ;  /* 0x000000797d797223 */ /* 0x000fe20000000092 */
        /* <DEDUP_REMOVED lines=9> */
[-C--:B------:R-:W-:Y:S01]  /*9970*/  FFMA R142, R117, R129.reuse, R142 ;  /* 0x00000081758e7223 */ /* 0x080fe2000000008e */
[----:B------:R-:W-:Y:S01]  /*9980*/  FFMA R141, R124, R129, R141 ;  /* 0x000000817c8d7223 */ /* 0x000fe2000000008d */
[C---:B-1----:R-:W-:Y:S01]  /*9990*/  FFMA R130, R129.reuse, R145, R130 ;  /* 0x0000009181827223 */ /* 0x042fe20000000082 */
[----:B------:R1:W5:Y:S01]  /*99a0*/  LDS R146, [R106] ;  /* 0x000000006a927984 */ /* 0x0003620000000800 */
[C---:B------:R-:W-:Y:S01]  /*99b0*/  FFMA R7, R129.reuse, R136, R7 ;  /* 0x0000008881077223 */ /* 0x040fe20000000007 */
[----:B--2---:R-:W-:-:S02]  /*99c0*/  FFMA R26, R129, R135, R26 ;  /* 0x00000087811a7223 */ /* 0x004fc4000000001a */
[----:B------:R-:W2:Y:S01]  /*99d0*/  LDS R71, [R107+-0x68] ;  /* 0xffff98006b477984 */ /* 0x000ea20000000800 */
[----:B---3--:R-:W-:-:S03]  /*99e0*/  FFMA R17, R129, R134, R17 ;  /* 0x0000008681117223 */ /* 0x008fc60000000011 */
[----:B------:R-:W3:Y:S01]  /*99f0*/  LDS R85, [R107+-0x484] ;  /* 0xfffb7c006b557984 */ /* 0x000ee20000000800 */
[----:B-1----:R-:W-:Y:S01]  /*9a00*/  IADD3 R106, PT, PT, R106, 0x700, RZ ;  /* 0x000007006a6a7810 */ /* 0x002fe20007ffe0ff */
        /* <DEDUP_REMOVED lines=11> */
[----:B-----5:R-:W-:Y:S01]  /*9ac0*/  FFMA R154, R116, R139, R39 ;  /* 0x0000008b749a7223 */ /* 0x020fe20000000027 */
        /* <DEDUP_REMOVED lines=12> */
[C---:B------:R-:W-:Y:S01]  /*9b90*/  FFMA R121, R139.reuse, R149, R130 ;  /* 0x000000958b797223 */ /* 0x040fe20000000082 */
[C---:B------:R-:W-:Y:S01]  /*9ba0*/  FFMA R123, R139.reuse, R148, R7 ;  /* 0x000000948b7b7223 */ /* 0x040fe20000000007 */
[C---:B------:R-:W-:Y:S01]  /*9bb0*/  FFMA R122, R139.reuse, R147, R26 ;  /* 0x000000938b7a7223 */ /* 0x040fe2000000001a */
[----:B------:R-:W1:Y:S01]  /*9bc0*/  LDS R143, [R107+-0x64] ;  /* 0xffff9c006b8f7984 */ /* 0x000e620000000800 */
[----:B------:R-:W-:-:S03]  /*9bd0*/  FFMA R128, R139, R146, R17 ;  /* 0x000000928b807223 */ /* 0x000fc60000000011 */
[----:B------:R-:W4:Y:S01]  /*9be0*/  LDS R139, [R107+-0x480] ;  /* 0xfffb80006b8b7984 */ /* 0x000f220000000800 */
[-C--:B--2---:R-:W-:Y:S01]  /*9bf0*/  FFMA R63, R115, R71.reuse, R63 ;  /* 0x00000047733f7223 */ /* 0x084fe2000000003f */
[-C--:B------:R-:W-:Y:S02]  /*9c00*/  FFMA R26, R104, R71.reuse, R129 ;  /* 0x00000047681a7223 */ /* 0x080fe40000000081 */
[----:B------:R-:W2:Y:S01]  /*9c10*/  LDS R142, [R107+-0x60] ;  /* 0xffffa0006b8e7984 */ /* 0x000ea20000000800 */
        /* <DEDUP_REMOVED lines=29> */
[----:B------:R-:W1:Y:S01]  /*9df0*/  LDS R63, [R107+-0x5c] ;  /* 0xffffa4006b3f7984 */ /* 0x000e620000000800 */
[----:B------:R-:W-:Y:S01]  /*9e00*/  FFMA R138, R114, R143, R141 ;  /* 0x0000008f728a7223 */ /* 0x000fe2000000008d */
[----:B----4-:R-:W-:Y:S01]  /*9e10*/  FFMA R154, R116, R139, R40 ;  /* 0x0000008b749a7223 */ /* 0x010fe20000000028 */
[-C--:B------:R-:W-:Y:S01]  /*9e20*/  FFMA R52, R117, R143.reuse, R26 ;  /* 0x0000008f75347223 */ /* 0x080fe2000000001a */
[----:B------:R-:W3:Y:S01]  /*9e30*/  LDS R40, [R107+-0x478] ;  /* 0xfffb88006b287984 */ /* 0x000ee20000000800 */
        /* <DEDUP_REMOVED lines=16> */
[-C--:B--2---:R-:W-:Y:S01]  /*9f40*/  FFMA R152, R116, R142.reuse, R87 ;  /* 0x0000008e74987223 */ /* 0x084fe20000000057 */
        /* <DEDUP_REMOVED lines=22> */
[----:B------:R-:W2:Y:S01]  /*a0b0*/  LDS R53, [R107+-0x58] ;  /* 0xffffa8006b357984 */ /* 0x000ea20000000800 */
[-C--:B-----5:R-:W-:Y:S01]  /*a0c0*/  FFMA R17, R111, R51.reuse, R158 ;  /* 0x000000336f117223 */ /* 0x0a0fe2000000009e */
[-C--:B------:R-:W-:Y:S01]  /*a0d0*/  FFMA R28, R135, R51.reuse, R28 ;  /* 0x00000033871c7223 */ /* 0x080fe2000000001c */
[-C--:B------:R-:W-:Y:S01]  /*a0e0*/  FFMA R26, R114, R51.reuse, R157 ;  /* 0x00000033721a7223 */ /* 0x080fe2000000009d */
[----:B------:R-:W4:Y:S01]  /*a0f0*/  LDS R73, [R107+-0x474] ;  /* 0xfffb8c006b497984 */ /* 0x000f220000000800 */
        /* <DEDUP_REMOVED lines=22> */
[----:B------:R-:W1:Y:S01]  /*a260*/  LDS R63, [R107+-0x54] ;  /* 0xffffac006b3f7984 */ /* 0x000e620000000800 */
[-C--:B------:R-:W-:Y:S01]  /*a270*/  FFMA R17, R147, R40.reuse, R28 ;  /* 0x0000002893117223 */ /* 0x080fe2000000001c */
[-C--:B------:R-:W-:Y:S01]  /*a280*/  FFMA R157, R115, R40.reuse, R20 ;  /* 0x00000028739d7223 */ /* 0x080fe20000000014 */
        /* <DEDUP_REMOVED lines=17> */
[----:B------:R-:W2:Y:S01]  /*a3a0*/  LDS R40, [R107+-0x50] ;  /* 0xffffb0006b287984 */ /* 0x000ea20000000800 */
        /* <DEDUP_REMOVED lines=14> */
[----:B------:R-:W4:Y:S01]  /*a490*/  LDS R53, [R107+-0x46c] ;  /* 0xfffb94006b357984 */ /* 0x000f220000000800 */
[-C--:B------:R-:W-:Y:S01]  /*a4a0*/  FFMA R8, R119, R73.reuse, R20 ;  /* 0x0000004977087223 */ /* 0x080fe20000000014 */
[-C--:B------:R-:W-:Y:S01]  /*a4b0*/  FFMA R152, R117, R73.reuse, R152 ;  /* 0x0000004975987223 */ /* 0x080fe20000000098 */
[CC--:B------:R-:W-:Y:S01]  /*a4c0*/  FFMA R86, R114.reuse, R73.reuse, R155 ;  /* 0x0000004972567223 */ /* 0x0c0fe2000000009b */
[----:B------:R-:W-:Y:S01]  /*a4d0*/  FFMA R27, R113, R73, R158 ;  /* 0x00000049711b7223 */ /* 0x000fe2000000009e */
[-C--:B-1----:R-:W-:Y:S01]  /*a4e0*/  FFMA R150, R114, R63.reuse, R159 ;  /* 0x0000003f72967223 */ /* 0x082fe2000000009f */
[CC--:B------:R-:W-:Y:S01]  /*a4f0*/  FFMA R151, R111.reuse, R63.reuse, R74 ;  /* 0x0000003f6f977223 */ /* 0x0c0fe2000000004a */
[----:B------:R-:W-:Y:S01]  /*a500*/  FFMA R74, R120, R63, R65 ;  /* 0x0000003f784a7223 */ /* 0x000fe20000000041 */
[-C--:B------:R-:W-:Y:S01]  /*a510*/  FFMA R39, R111, R73.reuse, R160 ;  /* 0x000000496f277223 */ /* 0x080fe200000000a0 */
        /* <DEDUP_REMOVED lines=19> */
[C---:B--2---:R-:W-:Y:S01]  /*a650*/  FFMA R152, R116.reuse, R40, R89 ;  /* 0x0000002874987223 */ /* 0x044fe20000000059 */
[-C--:B------:R-:W-:Y:S01]  /*a660*/  FFMA R52, R145, R63.reuse, R52 ;  /* 0x0000003f91347223 */ /* 0x080fe20000000034 */
[-C--:B------:R-:W-:Y:S01]  /*a670*/  FFMA R20, R135, R63.reuse, R18 ;  /* 0x0000003f87147223 */ /* 0x080fe20000000012 */
[-C--:B------:R-:W-:Y:S01]  /*a680*/  FFMA R158, R116, R28.reuse, R42 ;  /* 0x0000001c749e7223 */ /* 0x080fe2000000002a */
[-C--:B------:R-:W-:Y:S01]  /*a690*/  FFMA R156, R104, R28.reuse, R27 ;  /* 0x0000001c689c7223 */ /* 0x080fe2000000001b */
[----:B------:R-:W-:Y:S01]  /*a6a0*/  FFMA R153, R108, R28, R39 ;  /* 0x0000001c6c997223 */ /* 0x000fe20000000027 */
[----:B------:R-:W-:Y:S01]  /*a6b0*/  FFMA R89, R115, R40, R66 ;  /* 0x0000002873597223 */ /* 0x000fe20000000042 */
        /* <DEDUP_REMOVED lines=11> */
[----:B------:R-:W2:Y:S01]  /*a770*/  LDS R55, [R107+-0x48] ;  /* 0xffffb8006b377984 */ /* 0x000ea20000000800 */
        /* <DEDUP_REMOVED lines=10> */
[----:B------:R-:W4:Y:S01]  /*a820*/  LDS R74, [R107+-0x464] ;  /* 0xfffb9c006b4a7984 */ /* 0x000f220000000800 */
        /* <DEDUP_REMOVED lines=61> */
[----:B------:R-:W2:Y:S01]  /*ac00*/  LDS R54, [R107+-0x40] ;  /* 0xffffc0006b367984 */ /* 0x000ea20000000800 */
[-C--:B------:R-:W-:Y:S01]  /*ac10*/  FFMA R10, R119, R74.reuse, R22 ;  /* 0x0000004a770a7223 */ /* 0x080fe20000000016 */
[-C--:B------:R-:W-:Y:S01]  /*ac20*/  FFMA R29, R113, R74.reuse, R160 ;  /* 0x0000004a711d7223 */ /* 0x080fe200000000a0 */
[-C--:B------:R-:W-:Y:S01]  /*ac30*/  FFMA R41, R111, R74.reuse, R162 ;  /* 0x0000004a6f297223 */ /* 0x080fe200000000a2 */
[----:B------:R-:W4:Y:S01]  /*ac40*/  LDS R55, [R107+-0x45c] ;  /* 0xfffba4006b377984 */ /* 0x000f220000000800 */
[-C--:B------:R-:W-:Y:S01]  /*ac50*/  FFMA R154, R114, R74.reuse, R151 ;  /* 0x0000004a729a7223 */ /* 0x080fe20000000097 */
[-C--:B-1----:R-:W-:Y:S01]  /*ac60*/  FFMA R66, R120, R65.reuse, R67 ;  /* 0x0000004178427223 */ /* 0x082fe20000000043 */
[-C--:B------:R-:W-:Y:S01]  /*ac70*/  FFMA R153, R112, R74.reuse, R153 ;  /* 0x0000004a70997223 */ /* 0x080fe20000000099 */
[----:B------:R-:W1:Y:S01]  /*ac80*/  LDS R67, [R107+-0x3c] ;  /* 0xffffc4006b437984 */ /* 0x000e620000000800 */
[----:B------:R-:W-:Y:S01]  /*ac90*/  FFMA R152, R117, R74, R152 ;  /* 0x0000004a75987223 */ /* 0x000fe20000000098 */
[-C--:B---3--:R-:W-:Y:S01]  /*aca0*/  FFMA R163, R115, R30.reuse, R23 ;  /* 0x0000001e73a37223 */ /* 0x088fe20000000017 */
[----:B------:R-:W-:Y:S01]  /*acb0*/  FFMA R23, R125, R30, R56 ;  /* 0x0000001e7d177223 */ /* 0x000fe20000000038 */
        /* <DEDUP_REMOVED lines=32> */
[C---:B----4-:R-:W-:Y:S01]  /*aec0*/  FFMA R32, R145.reuse, R55, R32 ;  /* 0x0000003791207223 */ /* 0x050fe20000000020 */
[-C--:B------:R-:W-:Y:S01]  /*aed0*/  FFMA R150, R145, R65.reuse, R150 ;  /* 0x0000004191967223 */ /* 0x080fe20000000096 */
[-C--:B------:R-:W-:Y:S01]  /*aee0*/  FFMA R11, R136, R65.reuse, R11 ;  /* 0x00000041880b7223 */ /* 0x080fe2000000000b */
[----:B------:R-:W-:Y:S01]  /*aef0*/  FFMA R21, R134, R65, R21 ;  /* 0x0000004186157223 */ /* 0x000fe20000000015 */
[----:B-1----:R-:W-:Y:S01]  /*af00*/  FFMA R66, R119, R67, R30 ;  /* 0x0000004377427223 */ /* 0x002fe2000000001e */
[-C--:B------:R-:W-:Y:S01]  /*af10*/  FFMA R152, R116, R54.reuse, R91 ;  /* 0x0000003674987223 */ /* 0x080fe2000000005b */
[-C--:B------:R-:W-:Y:S01]  /*af20*/  FFMA R91, R115, R54.reuse, R68 ;  /* 0x00000036735b7223 */ /* 0x080fe20000000044 */
[-C--:B------:R-:W-:Y:S01]  /*af30*/  FFMA R159, R118, R54.reuse, R77 ;  /* 0x00000036769f7223 */ /* 0x080fe2000000004d */
[----:B------:R-:W-:Y:S01]  /*af40*/  FFMA R68, R104, R54, R75 ;  /* 0x0000003668447223 */ /* 0x000fe2000000004b */
[----:B---3--:R-:W-:Y:S01]  /*af50*/  FFMA R30, R149, R56, R32 ;  /* 0x00000038951e7223 */ /* 0x008fe20000000020 */
[-C--:B------:R-:W-:Y:S01]  /*af60*/  FFMA R157, R110, R54.reuse, R157 ;  /* 0x000000366e9d7223 */ /* 0x080fe2000000009d */
[----:B------:R-:W1:Y:S01]  /*af70*/  LDS R32, [R107+-0x450] ;  /* 0xfffbb0006b207984 */ /* 0x000e620000000800 */
        /* <DEDUP_REMOVED lines=65> */
[----:B------:R-:W1:Y:S01]  /*b390*/  LDS R57, [R107+-0x44c] ;  /* 0xfffbb4006b397984 */ /* 0x000e620000000800 */
[-C--:B---3--:R-:W-:Y:S01]  /*b3a0*/  FFMA R156, R117, R77.reuse, R156 ;  /* 0x0000004d759c7223 */ /* 0x088fe2000000009c */
[-C--:B------:R-:W-:Y:S01]  /*b3b0*/  FFMA R31, R113, R77.reuse, R160 ;  /* 0x0000004d711f7223 */ /* 0x080fe200000000a0 */
[-C--:B------:R-:W-:Y:S01]  /*b3c0*/  FFMA R43, R111, R77.reuse, R162 ;  /* 0x0000004d6f2b7223 */ /* 0x080fe200000000a2 */
[----:B------:R-:W3:Y:S01]  /*b3d0*/  LDS R46, [R107+-0x448] ;  /* 0xfffbb8006b2e7984 */ /* 0x000ee20000000800 */
        /* <DEDUP_REMOVED lines=25> */
[----:B--2---:R-:W-:Y:S01]  /*b570*/  FFMA R156, R109, R56, R59 ;  /* 0x000000386d9c7223 */ /* 0x004fe2000000003b */
[----:B------:R-:W-:Y:S01]  /*b580*/  FFMA R23, R134, R67, R23 ;  /* 0x0000004386177223 */ /* 0x000fe20000000017 */
[-C--:B------:R-:W-:Y:S01]  /*b590*/  FFMA R153, R118, R32.reuse, R34 ;  /* 0x0000002076997223 */ /* 0x080fe20000000022 */
[-C--:B------:R-:W-:Y:S01]  /*b5a0*/  FFMA R69, R108, R32.reuse, R43 ;  /* 0x000000206c457223 */ /* 0x080fe2000000002b */
        /* <DEDUP_REMOVED lines=25> */
[----:B------:R-:W-:Y:S01]  /*b740*/  FFMA R56, R146, R56, R23 ;  /* 0x0000003892387223 */ /* 0x000fe20000000017 */
[-C--:B-1----:R-:W-:Y:S01]  /*b750*/  FFMA R23, R111, R57.reuse, R160 ;  /* 0x000000396f177223 */ /* 0x082fe200000000a0 */
        /* <DEDUP_REMOVED lines=13> */
[-C--:B-----5:R-:W-:Y:S01]  /*b830*/  FFMA R77, R112, R68.reuse, R93 ;  /* 0x00000044704d7223 */ /* 0x0a0fe2000000005d */
[-C--:B------:R-:W-:Y:S01]  /*b840*/  FFMA R57, R113, R68.reuse, R154 ;  /* 0x0000004471397223 */ /* 0x080fe2000000009a */
[----:B------:R-:W3:Y:S01]  /*b850*/  LDS R93, [R107+-0x24] ;  /* 0xffffdc006b5d7984 */ /* 0x000ee20000000800 */
        /* <DEDUP_REMOVED lines=21> */
[----:B------:R-:W2:Y:S01]  /*b9b0*/  LDS R47, [R107+-0x20] ;  /* 0xffffe0006b2f7984 */ /* 0x000ea20000000800 */
[----:B------:R-:W-:Y:S01]  /*b9c0*/  FFMA R15, R127, R59, R70 ;  /* 0x0000003b7f0f7223 */ /* 0x000fe20000000046 */
[----:B----4-:R-:W-:Y:S01]  /*b9d0*/  FFMA R80, R114, R79, R163 ;  /* 0x0000004f72507223 */ /* 0x010fe200000000a3 */
[-C--:B------:R-:W-:Y:S01]  /*b9e0*/  FFMA R167, R115, R59.reuse, R98 ;  /* 0x0000003b73a77223 */ /* 0x080fe20000000062 */
[----:B------:R-:W4:Y:S01]  /*b9f0*/  LDS R70, [R107+-0x43c] ;  /* 0xfffbc4006b467984 */ /* 0x000f220000000800 */
[----:B------:R-:W-:Y:S01]  /*ba00*/  FFMA R25, R125, R59, R154 ;  /* 0x0000003b7d197223 */ /* 0x000fe2000000009a */
[-C--:B-1----:R-:W-:Y:S01]  /*ba10*/  FFMA R152, R116, R81.reuse, R94 ;  /* 0x0000005174987223 */ /* 0x082fe2000000005e */
[-C--:B------:R-:W-:Y:S01]  /*ba20*/  FFMA R154, R109, R81.reuse, R96 ;  /* 0x000000516d9a7223 */ /* 0x080fe20000000060 */
[----:B------:R-:W1:Y:S01]  /*ba30*/  LDS R98, [R107+-0x438] ;  /* 0xfffbc8006b627984 */ /* 0x000e620000000800 */
[----:B------:R-:W-:Y:S01]  /*ba40*/  FFMA R96, R105, R81, R80 ;  /* 0x0000005169607223 */ /* 0x000fe20000000050 */
        /* <DEDUP_REMOVED lines=50> */
[----:B--2---:R-:W-:Y:S01]  /*bd70*/  FFMA R78, R149, R47, R58 ;  /* 0x0000002f954e7223 */ /* 0x004fe2000000003a */
[C---:B------:R-:W-:Y:S01]  /*bd80*/  FFMA R14, R146.reuse, R81, R69 ;  /* 0x00000051920e7223 */ /* 0x040fe20000000045 */
[-C--:B------:R-:W-:Y:S01]  /*bd90*/  FFMA R58, R146, R47.reuse, R25 ;  /* 0x0000002f923a7223 */ /* 0x080fe20000000019 */
[-C--:B------:R-:W-:Y:S01]  /*bda0*/  FFMA R69, R147, R47.reuse, R34 ;  /* 0x0000002f93457223 */ /* 0x080fe20000000022 */
[-C--:B----4-:R-:W-:Y:S01]  /*bdb0*/  FFMA R25, R111, R70.reuse, R154 ;  /* 0x000000466f197223 */ /* 0x090fe2000000009a */
[-C--:B------:R-:W-:Y:S01]  /*bdc0*/  FFMA R161, R115, R47.reuse, R82 ;  /* 0x0000002f73a17223 */ /* 0x080fe20000000052 */
[-C--:B------:R-:W-:Y:S01]  /*bdd0*/  FFMA R34, R120, R70.reuse, R83 ;  /* 0x0000004678227223 */ /* 0x080fe20000000053 */
[-C--:B------:R-:W-:Y:S01]  /*bde0*/  FFMA R84, R145, R70.reuse, R84 ;  /* 0x0000004691547223 */ /* 0x080fe20000000054 */
[----:B------:R-:W-:Y:S01]  /*bdf0*/  FFMA R36, R135, R70, R36 ;  /* 0x0000004687247223 */ /* 0x000fe20000000024 */
        /* <DEDUP_REMOVED lines=13> */
[----:B-----5:R-:W-:Y:S01]  /*bed0*/  FFMA R115, R115, R94, R49 ;  /* 0x0000005e73737223 */ /* 0x020fe20000000031 */
[----:B------:R-:W1:Y:S01]  /*bee0*/  LDS R83, [R107+-0x434] ;  /* 0xfffbcc006b537984 */ /* 0x000e620000000800 */
[----:B------:R-:W-:Y:S01]  /*bef0*/  FFMA R34, R149, R98, R84 ;  /* 0x0000006295227223 */ /* 0x000fe20000000054 */
[-C--:B------:R-:W-:Y:S01]  /*bf00*/  FFMA R49, R111, R80.reuse, R102 ;  /* 0x000000506f317223 */ /* 0x080fe20000000066 */
[----:B------:R-:W-:Y:S01]  /*bf10*/  FFMA R36, R120, R80, R159 ;  /* 0x0000005078247223 */ /* 0x000fe2000000009f */
[----:B------:R-:W2:Y:S01]  /*bf20*/  LDS R84, [R107+-0x14] ;  /* 0xffffec006b547984 */ /* 0x000ea20000000800 */
        /* <DEDUP_REMOVED lines=11> */
[-C--:B------:R-:W-:Y:S01]  /*bfe0*/  FFMA R153, R118, R94.reuse, R48 ;  /* 0x0000005e76997223 */ /* 0x080fe20000000030 */
[----:B------:R-:W3:Y:S01]  /*bff0*/  LDS R36, [R107+-0x10] ;  /* 0xfffff0006b247984 */ /* 0x000ee20000000800 */
        /* <DEDUP_REMOVED lines=42> */
[-C--:B--2---:R-:W-:Y:S01]  /*c2a0*/  FFMA R114, R114, R84.reuse, R153 ;  /* 0x0000005472727223 */ /* 0x084fe20000000099 */
[----:B------:R-:W1:Y:S01]  /*c2b0*/  LDS R99, [R107+-0x42c] ;  /* 0xfffbd4006b637984 */ /* 0x000e620000000800 */
[----:B------:R-:W-:Y:S01]  /*c2c0*/  FFMA R115, R112, R84, R115 ;  /* 0x0000005470737223 */ /* 0x000fe20000000073 */
[-C--:B------:R-:W-:Y:S01]  /*c2d0*/  FFMA R35, R113, R83.reuse, R154 ;  /* 0x0000005371237223 */ /* 0x080fe2000000009a */
[----:B---3--:R-:W-:Y:S01]  /*c2e0*/  FFMA R150, R105, R36, R114 ;  /* 0x0000002469967223 */ /* 0x008fe20000000072 */
[----:B------:R-:W2:Y:S01]  /*c2f0*/  LDS R101, [R107+-0xc] ;  /* 0xfffff4006b657984 */ /* 0x000ea20000000800 */
[----:B------:R-:W-:Y:S01]  /*c300*/  FFMA R113, R113, R84, R116 ;  /* 0x0000005471717223 */ /* 0x000fe20000000074 */
[-C--:B------:R-:W-:Y:S01]  /*c310*/  FFMA R152, R117, R83.reuse, R152 ;  /* 0x0000005375987223 */ /* 0x080fe20000000098 */
[-C--:B------:R-:W-:Y:S01]  /*c320*/  FFMA R109, R111, R83.reuse, R160 ;  /* 0x000000536f6d7223 */ /* 0x080fe200000000a0 */
[----:B------:R-:W3:Y:S01]  /*c330*/  LDS R112, [R107+-0x428] ;  /* 0xfffbd8006b707984 */ /* 0x000ee20000000800 */
[-C--:B----4-:R-:W-:Y:S01]  /*c340*/  FFMA R116, R105, R80.reuse, R94 ;  /* 0x0000005069747223 */ /* 0x090fe2000000005e */
[C---:B------:R-:W-:Y:S01]  /*c350*/  FFMA R151, R110.reuse, R80, R61 ;  /* 0x000000506e977223 */ /* 0x040fe2000000003d */
[----:B------:R-:W-:Y:S01]  /*c360*/  FFMA R115, R110, R36, R115 ;  /* 0x000000246e737223 */ /* 0x000fe20000000073 */
[----:B------:R-:W4:Y:S01]  /*c370*/  LDS R114, [R107+-0x8] ;  /* 0xfffff8006b727984 */ /* 0x000f220000000800 */
[----:B------:R-:W-:Y:S01]  /*c380*/  FFMA R111, R111, R84, R118 ;  /* 0x000000546f6f7223 */ /* 0x000fe20000000076 */
[C---:B------:R-:W-:Y:S01]  /*c390*/  FFMA R118, R104.reuse, R80, R35 ;  /* 0x0000005068767223 */ /* 0x040fe20000000023 */
[----:B------:R-:W-:Y:S01]  /*c3a0*/  FFMA R104, R104, R36, R113 ;  /* 0x0000002468687223 */ /* 0x000fe20000000071 */
[----:B------:R-:W5:Y:S01]  /*c3b0*/  LDS R105, [R107+-0x424] ;  /* 0xfffbdc006b697984 */ /* 0x000f620000000800 */
        /* <DEDUP_REMOVED lines=10> */
[-C--:B------:R-:W-:Y:S01]  /*c460*/  FFMA R98, R119, R84.reuse, R98 ;  /* 0x0000005477627223 */ /* 0x080fe20000000062 */
[----:B------:R-:W5:Y:S01]  /*c470*/  LDS R152, [R107] ;  /* 0x000000006b987984 */ /* 0x000f620000000800 */
        /* <DEDUP_REMOVED lines=27> */
[C---:B------:R-:W-:Y:S01]  /*c630*/  FFMA R116, R119.reuse, R99, R116 ;  /* 0x0000006377747223 */ /* 0x040fe20000000074 */
[-C--:B--2---:R-:W-:Y:S01]  /*c640*/  FFMA R150, R119, R101.reuse, R150 ;  /* 0x0000006577967223 */ /* 0x084fe20000000096 */
        /* <DEDUP_REMOVED lines=8> */
[-C--:B------:R-:W-:Y:S01]  /*c6d0*/  FFMA R97, R134, R101.reuse, R97 ;  /* 0x0000006586617223 */ /* 0x080fe20000000061 */
[-C--:B---3--:R-:W-:Y:S01]  /*c6e0*/  FFMA R49, R127, R112.reuse, R118 ;  /* 0x000000707f317223 */ /* 0x088fe20000000076 */
[CC--:B------:R-:W-:Y:S01]  /*c6f0*/  FFMA R108, R126.reuse, R112.reuse, R151 ;  /* 0x000000707e6c7223 */ /* 0x0c0fe20000000097 */
[-C--:B------:R-:W-:Y:S01]  /*c700*/  FFMA R99, R125, R112.reuse, R36 ;  /* 0x000000707d637223 */ /* 0x080fe20000000024 */
[C---:B------:R-:W-:Y:S01]  /*c710*/  FFMA R116, R133.reuse, R112, R116 ;  /* 0x0000007085747223 */ /* 0x040fe20000000074 */
[-C--:B----4-:R-:W-:Y:S01]  /*c720*/  FFMA R150, R133, R114.reuse, R150 ;  /* 0x0000007285967223 */ /* 0x090fe20000000096 */
[-C--:B------:R-:W-:Y:S01]  /*c730*/  FFMA R127, R127, R114.reuse, R104 ;  /* 0x000000727f7f7223 */ /* 0x080fe20000000068 */
[-C--:B------:R-:W-:Y:S01]  /*c740*/  FFMA R126, R126, R114.reuse, R115 ;  /* 0x000000727e7e7223 */ /* 0x080fe20000000073 */
[-C--:B------:R-:W-:Y:S01]  /*c750*/  FFMA R125, R125, R114.reuse, R120 ;  /* 0x000000727d7d7223 */ /* 0x080fe20000000078 */
[-C--:B------:R-:W-:Y:S01]  /*c760*/  FFMA R50, R145, R101.reuse, R96 ;  /* 0x0000006591327223 */ /* 0x080fe20000000060 */
[-C--:B------:R-:W-:Y:S01]  /*c770*/  FFMA R82, R147, R114.reuse, R102 ;  /* 0x0000007293527223 */ /* 0x080fe20000000066 */
[----:B------:R-:W-:Y:S01]  /*c780*/  FFMA R37, R136, R101, R83 ;  /* 0x0000006588257223 */ /* 0x000fe20000000053 */
[----:B------:R-:W-:Y:S01]  /*c790*/  FFMA R102, R146, R114, R97 ;  /* 0x0000007292667223 */ /* 0x000fe20000000061 */
[-C--:B-----5:R-:W-:Y:S01]  /*c7a0*/  FFMA R49, R136, R105.reuse, R49 ;  /* 0x0000006988317223 */ /* 0x0a0fe20000000031 */
        /* <DEDUP_REMOVED lines=8> */
[C---:B------:R-:W-:Y:S01]  /*c830*/  FFMA R61, R149.reuse, R114, R50 ;  /* 0x00000072953d7223 */ /* 0x040fe20000000032 */
[-C--:B------:R-:W-:Y:S01]  /*c840*/  FFMA R36, R149, R112.reuse, R100 ;  /* 0x0000007095247223 */ /* 0x080fe20000000064 */
[-C--:B------:R-:W-:Y:S01]  /*c850*/  FFMA R83, R147, R112.reuse, R48 ;  /* 0x0000007093537223 */ /* 0x080fe20000000030 */
[----:B------:R-:W-:Y:S01]  /*c860*/  FFMA R96, R146, R112, R95 ;  /* 0x0000007092607223 */ /* 0x000fe2000000005f */
[C---:B------:R-:W-:Y:S01]  /*c870*/  FFMA R50, R148.reuse, R114, R37 ;  /* 0x0000007294327223 */ /* 0x040fe20000000025 */
        /* <DEDUP_REMOVED lines=8> */
[----:B------:R-:W-:Y:S01]  /*c900*/  IADD3 R107, PT, PT, R107, 0x84, RZ ;  /* 0x000000846b6b7810 */ /* 0x000fe20007ffe0ff */
[----:B------:R-:W-:Y:S06]  /*c910*/  BRA.U UP0, `(.L_x_31) ;  /* 0xffffffc900347547 */ /* 0x000fec000b83ffff */
[----:B------:R-:W-:-:S04]  /*c920*/  DEPBAR.LE SB0, 0x0 ;  /* 0x000080000000791a */ /* 0x000fc80000000000 */
[----:B------:R-:W-:Y:S01]  /*c930*/  IADD3 R4, PT, PT, R103, 0x68c0, R4 ;  /* 0x000068c067047810 */ /* 0x000fe20007ffe004 */
[----:B------:R-:W-:Y:S01]  /*c940*/  UMOV UR4, 0x15a8 ;  /* 0x000015a800047882 */ /* 0x000fe20000000000 */
[----:B------:R-:W-:Y:S01]  /*c950*/  IADD3 R104, PT, PT, R5, 0x1a48, RZ ;  /* 0x00001a4805687810 */ /* 0x000fe20007ffe0ff */
[----:B------:R-:W-:Y:S06]  /*c960*/  BAR.SYNC.DEFER_BLOCKING 0x0 ;  /* 0x0000000000007b1d */ /* 0x000fec0000010000 */
.L_x_32:
        /* <DEDUP_REMOVED lines=29> */
[----:B------:R-:W-:Y:S01]  /*cb40*/  LDS R136, [R104+-0x494] ;  /* 0xfffb6c0068887984 */ /* 0x000fe20000000800 */
[----:B------:R-:W-:-:S03]  /*cb50*/  FFMA R120, R125, R111, R120 ;  /* 0x0000006f7d787223 */ /* 0x000fc60000000078 */
[----:B------:R-:W5:Y:S01]  /*cb60*/  LDS R115, [R4+-0x380] ;  /* 0xfffc800004737984 */ /* 0x000f620000000800 */
[----:B------:R-:W-:-:S03]  /*cb70*/  FFMA R124, R125, R110, R123 ;  /* 0x0000006e7d7c7223 */ /* 0x000fc6000000007b */
[----:B------:R-:W5:Y:S01]  /*cb80*/  LDS R116, [R4+-0x3c0] ;  /* 0xfffc400004747984 */ /* 0x000f620000000800 */
[----:B------:R-:W-:-:S03]  /*cb90*/  FFMA R119, R125, R108, R119 ;  /* 0x0000006c7d777223 */ /* 0x000fc60000000077 */
[----:B------:R-:W5:Y:S01]  /*cba0*/  LDS R135, [R104+-0x74] ;  /* 0xffff8c0068877984 */ /* 0x000f620000000800 */
[-C--:B------:R-:W-:Y:S01]  /*cbb0*/  FFMA R126, R111, R127.reuse, R126 ;  /* 0x0000007f6f7e7223 */ /* 0x080fe2000000007e */
[-C--:B------:R-:W-:Y:S01]  /*cbc0*/  FFMA R128, R110, R127.reuse, R129 ;  /* 0x0000007f6e807223 */ /* 0x080fe20000000081 */
[-C--:B------:R-:W-:Y:S01]  /*cbd0*/  FFMA R130, R109, R127.reuse, R130 ;  /* 0x0000007f6d827223 */ /* 0x080fe20000000082 */
[----:B------:R-:W5:Y:S01]  /*cbe0*/  LDS R118, [R4+-0x340] ;  /* 0xfffcc00004767984 */ /* 0x000f620000000800 */
[----:B------:R-:W-:Y:S01]  /*cbf0*/  FFMA R121, R108, R127, R121 ;  /* 0x0000007f6c797223 */ /* 0x000fe20000000079 */
[-C--:B-1----:R-:W-:Y:S01]  /*cc00*/  FFMA R146, R114, R133.reuse, R143 ;  /* 0x0000008572927223 */ /* 0x082fe2000000008f */
[----:B------:R-:W-:Y:S01]  /*cc10*/  FFMA R141, R112, R133, R141 ;  /* 0x00000085708d7223 */ /* 0x000fe2000000008d */
[----:B------:R-:W1:Y:S01]  /*cc20*/  LDS R117, [R4+-0x300] ;  /* 0xfffd000004757984 */ /* 0x000e620000000800 */
[----:B--2---:R-:W-:Y:S01]  /*cc30*/  FFMA R127, R133, R107, R122 ;  /* 0x0000006b857f7223 */ /* 0x004fe2000000007a */
[-C--:B------:R-:W-:Y:S01]  /*cc40*/  FFMA R148, R113, R133.reuse, R140 ;  /* 0x0000008571947223 */ /* 0x080fe2000000008c */
[----:B------:R-:W-:Y:S01]  /*cc50*/  FFMA R143, R105, R133, R144 ;  /* 0x00000085698f7223 */ /* 0x000fe20000000090 */
[C---:B---3--:R-:W-:Y:S01]  /*cc60*/  FFMA R123, R133.reuse, R103, R120 ;  /* 0x00000067857b7223 */ /* 0x048fe20000000078 */
[----:B------:R-:W2:Y:S01]  /*cc70*/  LDS R145, [R104+-0x490] ;  /* 0xfffb700068917984 */ /* 0x000ea20000000800 */
[----:B----4-:R-:W-:-:S03]  /*cc80*/  FFMA R132, R133, R5, R124 ;  /* 0x0000000585847223 */ /* 0x010fc6000000007c */
[----:B------:R-:W3:Y:S01]  /*cc90*/  LDS R125, [R4+-0x2c0] ;  /* 0xfffd4000047d7984 */ /* 0x000ee20000000800 */
[----:B-----5:R-:W-:-:S03]  /*cca0*/  FFMA R122, R133, R106, R119 ;  /* 0x0000006a857a7223 */ /* 0x020fc60000000077 */
        /* <DEDUP_REMOVED lines=9> */
[----:B------:R-:W5:Y:S01]  /*cd40*/  LDS R120, [R4+-0x240] ;  /* 0xfffdc00004787984 */ /* 0x000f620000000800 */
[----:B------:R-:W-:Y:S01]  /*cd50*/  FFMA R121, R136, R115, R132 ;  /* 0x0000007388797223 */ /* 0x000fe20000000084 */
[-C--:B------:R-:W-:Y:S01]  /*cd60*/  FFMA R146, R111, R136.reuse, R146 ;  /* 0x000000886f927223 */ /* 0x080fe20000000092 */
[----:B------:R-:W-:Y:S01]  /*cd70*/  FFMA R142, R110, R136, R141 ;  /* 0x000000886e8e7223 */ /* 0x000fe2000000008d */
[----:B------:R-:W5:Y:S01]  /*cd80*/  LDS R140, [R104+-0x70] ;  /* 0xffff9000688c7984 */ /* 0x000f620000000800 */
[----:B------:R-:W-:Y:S01]  /*cd90*/  FFMA R130, R136, R116, R123 ;  /* 0x0000007488827223 */ /* 0x000fe2000000007b */
[-C--:B------:R-:W-:Y:S01]  /*cda0*/  FFMA R148, R109, R136.reuse, R148 ;  /* 0x000000886d947223 */ /* 0x080fe20000000094 */
[----:B------:R-:W-:Y:S01]  /*cdb0*/  FFMA R143, R108, R136, R143 ;  /* 0x000000886c8f7223 */ /* 0x000fe2000000008f */
[----:B------:R-:W5:Y:S01]  /*cdc0*/  LDS R119, [R4+-0x200] ;  /* 0xfffe000004777984 */ /* 0x000f620000000800 */
[-C--:B------:R-:W-:Y:S01]  /*cdd0*/  FFMA R132, R116, R135.reuse, R129 ;  /* 0x0000008774847223 */ /* 0x080fe20000000081 */
[-C--:B------:R-:W-:Y:S01]  /*cde0*/  FFMA R129, R115, R135.reuse, R128 ;  /* 0x0000008773817223 */ /* 0x080fe20000000080 */
[-C--:B------:R-:W-:Y:S01]  /*cdf0*/  FFMA R139, R108, R135.reuse, R133 ;  /* 0x000000876c8b7223 */ /* 0x080fe20000000085 */
[C---:B------:R-:W-:Y:S01]  /*ce00*/  FFMA R123, R136.reuse, R118, R127 ;  /* 0x00000076887b7223 */ /* 0x040fe2000000007f */
[----:B------:R-:W5:Y:S01]  /*ce10*/  LDS R138, [R104+-0x48c] ;  /* 0xfffb7400688a7984 */ /* 0x000f620000000800 */
[-C--:B------:R-:W-:Y:S01]  /*ce20*/  FFMA R144, R111, R135.reuse, R144 ;  /* 0x000000876f907223 */ /* 0x080fe20000000090 */
[----:B------:R-:W-:Y:S01]  /*ce30*/  FFMA R150, R109, R135, R150 ;  /* 0x000000876d967223 */ /* 0x000fe20000000096 */
[----:B-1----:R-:W-:Y:S01]  /*ce40*/  FFMA R122, R136, R117, R122 ;  /* 0x00000075887a7223 */ /* 0x002fe2000000007a */
[-C--:B------:R-:W-:Y:S01]  /*ce50*/  FFMA R128, R117, R135.reuse, R134 ;  /* 0x0000008775807223 */ /* 0x080fe20000000086 */
[-C--:B------:R-:W-:Y:S01]  /*ce60*/  FFMA R136, R110, R135.reuse, R137 ;  /* 0x000000876e887223 */ /* 0x080fe20000000089 */
[----:B------:R-:W1:Y:S01]  /*ce70*/  LDS R134, [R4+-0x1c0] ;  /* 0xfffe400004867984 */ /* 0x000e620000000800 */
[----:B------:R-:W-:Y:S01]  /*ce80*/  FFMA R131, R118, R135, R131 ;  /* 0x0000008776837223 */ /* 0x000fe20000000083 */
[-C--:B--2---:R-:W-:Y:S01]  /*ce90*/  FFMA R152, R114, R145.reuse, R26 ;  /* 0x0000009172987223 */ /* 0x084fe2000000001a */
[-C--:B------:R-:W-:Y:S01]  /*cea0*/  FFMA R149, R112, R145.reuse, R38 ;  /* 0x0000009170957223 */ /* 0x080fe20000000026 */
[----:B------:R-:W2:Y:S01]  /*ceb0*/  LDS R133, [R4+-0x180] ;  /* 0xfffe800004857984 */ /* 0x000ea20000000800 */
[-C--:B------:R-:W-:Y:S01]  /*cec0*/  FFMA R151, R105, R145.reuse, R7 ;  /* 0x0000009169977223 */ /* 0x080fe20000000007 */
[-C--:B------:R-:W-:Y:S01]  /*ced0*/  FFMA R154, R113, R145.reuse, R17 ;  /* 0x00000091719a7223 */ /* 0x080fe20000000011 */
[----:B------:R-:W-:Y:S01]  /*cee0*/  FFMA R147, R107, R145, R148 ;  /* 0x000000916b937223 */ /* 0x000fe20000000094 */
[----:B------:R-:W2:Y:S01]  /*cef0*/  LDS R127, [R4+-0x140] ;  /* 0xfffec000047f7984 */ /* 0x000ea20000000800 */
[C---:B---3--:R-:W-:Y:S01]  /*cf00*/  FFMA R7, R145.reuse, R125, R130 ;  /* 0x0000007d91077223 */ /* 0x048fe20000000082 */
[----:B----4-:R-:W-:Y:S01]  /*cf10*/  FFMA R26, R145, R124, R121 ;  /* 0x0000007c911a7223 */ /* 0x010fe20000000079 */
[-C--:B------:R-:W-:Y:S01]  /*cf20*/  FFMA R141, R103, R145.reuse, R146 ;  /* 0x00000091678d7223 */ /* 0x080fe20000000092 */
[----:B------:R-:W3:Y:S01]  /*cf30*/  LDS R126, [R4+-0x100] ;  /* 0xffff0000047e7984 */ /* 0x000ee20000000800 */
[-C--:B------:R-:W-:Y:S01]  /*cf40*/  FFMA R142, R5, R145.reuse, R142 ;  /* 0x00000091058e7223 */ /* 0x080fe2000000008e */
[----:B------:R-:W-:-:S02]  /*cf50*/  FFMA R148, R106, R145, R143 ;  /* 0x000000916a947223 */ /* 0x000fc4000000008f */
[----:B------:R-:W4:Y:S04]  /*cf60*/  LDS R137, [R104+-0x6c] ;  /* 0xffff940068897984 */ /* 0x000f280000000800 */
[----:B------:R-:W4:Y:S01]  /*cf70*/  LDS R130, [R104+-0x488] ;  /* 0xfffb780068827984 */ /* 0x000f220000000800 */
[----:B-----5:R-:W-:-:S03]  /*cf80*/  FFMA R38, R145, R120, R123 ;  /* 0x0000007891267223 */ /* 0x020fc6000000007b */
[----:B------:R-:W-:Y:S01]  /*cf90*/  LDS R146, [R4+-0xc0] ;  /* 0xffff400004927984 */ /* 0x000fe20000000800 */
[-C--:B------:R-:W-:Y:S01]  /*cfa0*/  FFMA R156, R114, R140.reuse, R71 ;  /* 0x0000008c729c7223 */ /* 0x080fe20000000047 */
[-C--:B------:R-:W-:Y:S01]  /*cfb0*/  FFMA R121, R103, R140.reuse, R144 ;  /* 0x0000008c67797223 */ /* 0x080fe20000000090 */
[-C--:B------:R-:W-:Y:S01]  /*cfc0*/  FFMA R144, R5, R140.reuse, R136 ;  /* 0x0000008c05907223 */ /* 0x080fe20000000088 */
[-C--:B------:R-:W-:Y:S01]  /*cfd0*/  FFMA R123, R107, R140.reuse, R150 ;  /* 0x0000008c6b7b7223 */ /* 0x080fe20000000096 */
        /* <DEDUP_REMOVED lines=9> */
[-C--:B------:R-:W-:Y:S01]  /*d070*/  FFMA R62, R124, R140.reuse, R129 ;  /* 0x0000008c7c3e7223 */ /* 0x080fe20000000081 */
[----:B------:R-:W-:Y:S01]  /*d080*/  FFMA R122, R120, R140, R131 ;  /* 0x0000008c787a7223 */ /* 0x000fe20000000083 */
[----:B------:R-:W5:Y:S01]  /*d090*/  LDS R145, [R4+-0x80] ;  /* 0xffff800004917984 */ /* 0x000f620000000800 */
[-C--:B------:R-:W-:Y:S01]  /*d0a0*/  FFMA R152, R111, R138.reuse, R152 ;  /* 0x0000008a6f987223 */ /* 0x080fe20000000098 */
[-C--:B------:R-:W-:Y:S01]  /*d0b0*/  FFMA R160, R110, R138.reuse, R149 ;  /* 0x0000008a6ea07223 */ /* 0x080fe20000000095 */
[-C--:B------:R-:W-:Y:S01]  /*d0c0*/  FFMA R154, R109, R138.reuse, R154 ;  /* 0x0000008a6d9a7223 */ /* 0x080fe2000000009a */
[----:B------:R3:W5:Y:S01]  /*d0d0*/  LDS R135, [R4] ;  /* 0x0000000004877984 */ /* 0x0007620000000800 */
[-C--:B------:R-:W-:Y:S01]  /*d0e0*/  FFMA R151, R108, R138.reuse, R151 ;  /* 0x0000008a6c977223 */ /* 0x080fe20000000097 */
[-C--:B------:R-:W-:Y:S01]  /*d0f0*/  FFMA R140, R116, R138.reuse, R141 ;  /* 0x0000008a748c7223 */ /* 0x080fe2000000008d */
[-C--:B------:R-:W-:Y:S01]  /*d100*/  FFMA R129, R115, R138.reuse, R142 ;  /* 0x0000008a73817223 */ /* 0x080fe2000000008e */
[-C--:B------:R-:W-:Y:S01]  /*d110*/  FFMA R147, R118, R138.reuse, R147 ;  /* 0x0000008a76937223 */ /* 0x080fe20000000093 */
[----:B------:R-:W-:Y:S01]  /*d120*/  FFMA R148, R117, R138, R148 ;  /* 0x0000008a75947223 */ /* 0x000fe20000000094 */
[C---:B-1----:R-:W-:Y:S01]  /*d130*/  FFMA R7, R138.reuse, R134, R7 ;  /* 0x000000868a077223 */ /* 0x042fe20000000007 */
[C---:B--2---:R-:W-:Y:S01]  /*d140*/  FFMA R26, R138.reuse, R133, R26 ;  /* 0x000000858a1a7223 */ /* 0x044fe2000000001a */
[C---:B------:R-:W-:Y:S01]  /*d150*/  FFMA R85, R138.reuse, R127, R38 ;  /* 0x0000007f8a557223 */ /* 0x040fe20000000026 */
[----:B---3--:R-:W-:Y:S01]  /*d160*/  FFMA R128, R138, R126, R17 ;  /* 0x0000007e8a807223 */ /* 0x008fe20000000011 */
[----:B------:R-:W-:Y:S01]  /*d170*/  IADD3 R4, PT, PT, R4, 0x700, RZ ;  /* 0x0000070004047810 */ /* 0x000fe20007ffe0ff */
[----:B------:R-:W1:Y:S01]  /*d180*/  LDS R138, [R104+-0x484] ;  /* 0xfffb7c00688a7984 */ /* 0x000e620000000800 */
[-C--:B----4-:R-:W-:Y:S01]  /*d190*/  FFMA R132, R126, R137.reuse, R71 ;  /* 0x000000897e847223 */ /* 0x090fe20000000047 */
[-C--:B------:R-:W-:Y:S01]  /*d1a0*/  FFMA R131, R115, R137.reuse, R144 ;  /* 0x0000008973837223 */ /* 0x080fe20000000090 */
[-C--:B------:R-:W-:Y:S01]  /*d1b0*/  FFMA R156, R111, R137.reuse, R156 ;  /* 0x000000896f9c7223 */ /* 0x080fe2000000009c */
[----:B------:R-:W2:Y:S01]  /*d1c0*/  LDS R71, [R104+-0x64] ;  /* 0xffff9c0068477984 */ /* 0x000ea20000000800 */
        /* <DEDUP_REMOVED lines=14> */
[----:B-----5:R-:W-:Y:S01]  /*d2b0*/  FFMA R122, R130, R136, R85 ;  /* 0x00000088827a7223 */ /* 0x020fe20000000055 */
        /* <DEDUP_REMOVED lines=10> */
[C---:B------:R-:W-:Y:S01]  /*d360*/  FFMA R121, R130.reuse, R146, R7 ;  /* 0x0000009282797223 */ /* 0x040fe20000000007 */
[C---:B------:R-:W-:Y:S01]  /*d370*/  FFMA R123, R130.reuse, R145, R26 ;  /* 0x00000091827b7223 */ /* 0x040fe2000000001a */
[----:B------:R-:W-:Y:S01]  /*d380*/  FFMA R128, R130, R135, R128 ;  /* 0x0000008782807223 */ /* 0x000fe20000000080 */
[-C--:B------:R-:W-:Y:S01]  /*d390*/  FFMA R157, R105, R139.reuse, R52 ;  /* 0x0000008b699d7223 */ /* 0x080fe20000000034 */
[-C--:B------:R-:W-:Y:S01]  /*d3a0*/  FFMA R142, R5, R139.reuse, R142 ;  /* 0x0000008b058e7223 */ /* 0x080fe2000000008e */
[-C--:B------:R-:W-:Y:S01]  /*d3b0*/  FFMA R63, R119, R139.reuse, R150 ;  /* 0x0000008b773f7223 */ /* 0x080fe20000000096 */
[-C--:B------:R-:W-:Y:S01]  /*d3c0*/  FFMA R130, R136, R139.reuse, R17 ;  /* 0x0000008b88827223 */ /* 0x080fe20000000011 */
[----:B------:R-:W4:Y:S01]  /*d3d0*/  LDS R52, [R104+-0x60] ;  /* 0xffffa00068347984 */ /* 0x000f220000000800 */
[-C--:B------:R-:W-:Y:S01]  /*d3e0*/  FFMA R151, R112, R139.reuse, R86 ;  /* 0x0000008b70977223 */ /* 0x080fe20000000056 */
[-C--:B------:R-:W-:Y:S01]  /*d3f0*/  FFMA R26, R124, R139.reuse, R131 ;  /* 0x0000008b7c1a7223 */ /* 0x080fe20000000083 */
[-C--:B-1----:R-:W-:Y:S01]  /*d400*/  FFMA R17, R127, R138.reuse, R18 ;  /* 0x0000008a7f117223 */ /* 0x082fe20000000012 */
[----:B------:R-:W1:Y:S01]  /*d410*/  LDS R86, [R104+-0x47c] ;  /* 0xfffb840068567984 */ /* 0x000e620000000800 */
[----:B------:R-:W-:Y:S01]  /*d420*/  FFMA R131, R146, R139, R51 ;  /* 0x0000008b92837223 */ /* 0x000fe20000000033 */
[C---:B------:R-:W-:Y:S01]  /*d430*/  FFMA R51, R115.reuse, R138, R160 ;  /* 0x0000008a73337223 */ /* 0x040fe200000000a0 */
[-C--:B--2---:R-:W-:Y:S01]  /*d440*/  FFMA R18, R116, R71.reuse, R85 ;  /* 0x0000004774127223 */ /* 0x084fe20000000055 */
[-C--:B------:R-:W-:Y:S01]  /*d450*/  FFMA R85, R115, R71.reuse, R142 ;  /* 0x0000004773557223 */ /* 0x080fe2000000008e */
[-C--:B------:R-:W-:Y:S01]  /*d460*/  FFMA R142, R126, R71.reuse, R63 ;  /* 0x000000477e8e7223 */ /* 0x080fe2000000003f */
[----:B------:R-:W-:Y:S01]  /*d470*/  FFMA R156, R110, R71, R151 ;  /* 0x000000476e9c7223 */ /* 0x000fe20000000097 */
[----:B------:R-:W2:Y:S01]  /*d480*/  LDS R63, [R104+-0x5c] ;  /* 0xffffa400683f7984 */ /* 0x000ea20000000800 */
[-C--:B---3--:R-:W-:Y:S01]  /*d490*/  FFMA R151, R112, R144.reuse, R40 ;  /* 0x0000009070977223 */ /* 0x088fe20000000028 */
[-C--:B------:R-:W-:Y:S01]  /*d4a0*/  FFMA R160, R114, R144.reuse, R28 ;  /* 0x0000009072a07223 */ /* 0x080fe2000000001c */
[----:B------:R-:W-:Y:S01]  /*d4b0*/  FFMA R28, R124, R144, R51 ;  /* 0x000000907c1c7223 */ /* 0x000fe20000000033 */
[----:B------:R-:W3:Y:S01]  /*d4c0*/  LDS R40, [R104+-0x478] ;  /* 0xfffb880068287984 */ /* 0x000ee20000000800 */
[-C--:B------:R-:W-:Y:S01]  /*d4d0*/  FFMA R140, R114, R139.reuse, R72 ;  /* 0x0000008b728c7223 */ /* 0x080fe20000000048 */
[-C--:B------:R-:W-:Y:S01]  /*d4e0*/  FFMA R147, R107, R139.reuse, R158 ;  /* 0x0000008b6b937223 */ /* 0x080fe2000000009e */
[-C--:B------:R-:W-:Y:S01]  /*d4f0*/  FFMA R7, R125, R139.reuse, R38 ;  /* 0x0000008b7d077223 */ /* 0x080fe20000000026 */
[----:B------:R-:W5:Y:S01]  /*d500*/  LDS R51, [R104+-0x58] ;  /* 0xffffa80068337984 */ /* 0x000f620000000800 */
        /* <DEDUP_REMOVED lines=34> */
[----:B------:R-:W-:Y:S01]  /*d730*/  FFMA R17, R125, R52, R18 ;  /* 0x000000347d117223 */ /* 0x000fe20000000012 */
[C---:B------:R-:W-:Y:S01]  /*d740*/  FFMA R132, R135.reuse, R139, R132 ;  /* 0x0000008b87847223 */ /* 0x040fe20000000084 */
        /* <DEDUP_REMOVED lines=26> */
[----:B------:R-:W-:Y:S01]  /*d8f0*/  FFMA R142, R135, R52, R142 ;  /* 0x00000034878e7223 */ /* 0x000fe2000000008e */
[----:B------:R-:W-:Y:S01]  /*d900*/  FFMA R86, R126, R86, R19 ;  /* 0x000000567e567223 */ /* 0x000fe20000000013 */
[-C--:B--2---:R-:W-:Y:S01]  /*d910*/  FFMA R52, R116, R63.reuse, R53 ;  /* 0x0000003f74347223 */ /* 0x084fe20000000035 */
        /* <DEDUP_REMOVED lines=12> */
[----:B------:R-:W2:Y:S01]  /*d9e0*/  LDS R63, [R104+-0x54] ;  /* 0xffffac00683f7984 */ /* 0x000ea20000000800 */
[-C--:B------:R-:W-:Y:S01]  /*d9f0*/  FFMA R154, R106, R40.reuse, R153 ;  /* 0x000000286a9a7223 */ /* 0x080fe20000000099 */
[-C--:B-----5:R-:W-:Y:S01]  /*da00*/  FFMA R153, R105, R51.reuse, R54 ;  /* 0x0000003369997223 */ /* 0x0a0fe20000000036 */
[-C--:B------:R-:W-:Y:S01]  /*da10*/  FFMA R164, R113, R40.reuse, R20 ;  /* 0x0000002871a47223 */ /* 0x080fe20000000014 */
[----:B------:R-:W3:Y:S01]  /*da20*/  LDS R72, [R104+-0x470] ;  /* 0xfffb900068487984 */ /* 0x000ee20000000800 */
        /* <DEDUP_REMOVED lines=42> */
[----:B------:R-:W1:Y:S01]  /*dcd0*/  LDS R64, [R104+-0x46c] ;  /* 0xfffb940068407984 */ /* 0x000e620000000800 */
[-C--:B------:R-:W-:Y:S01]  /*dce0*/  FFMA R53, R115, R63.reuse, R148 ;  /* 0x0000003f73357223 */ /* 0x080fe20000000094 */
[-C--:B---3--:R-:W-:Y:S01]  /*dcf0*/  FFMA R151, R112, R72.reuse, R42 ;  /* 0x0000004870977223 */ /* 0x088fe2000000002a */
[-C--:B------:R-:W-:Y:S01]  /*dd00*/  FFMA R52, R126, R63.reuse, R39 ;  /* 0x0000003f7e347223 */ /* 0x080fe20000000027 */
[----:B------:R-:W2:Y:S01]  /*dd10*/  LDS R65, [R104+-0x4c] ;  /* 0xffffb40068417984 */ /* 0x000ea20000000800 */
[----:B------:R-:W-:Y:S01]  /*dd20*/  FFMA R39, R145, R72, R10 ;  /* 0x0000004891277223 */ /* 0x000fe2000000000a */
[----:B----4-:R-:W-:Y:S01]  /*dd30*/  FFMA R10, R124, R54, R53 ;  /* 0x000000367c0a7223 */ /* 0x010fe20000000035 */
        /* <DEDUP_REMOVED lines=15> */
[CC--:B------:R-:W-:Y:S01]  /*de30*/  FFMA R158, R114.reuse, R72.reuse, R30 ;  /* 0x00000048729e7223 */ /* 0x0c0fe2000000001e */
        /* <DEDUP_REMOVED lines=36> */
[----:B------:R-:W-:Y:S01]  /*e080*/  FFMA R64, R126, R64, R21 ;  /* 0x000000407e407223 */ /* 0x000fe20000000015 */
[-C--:B------:R-:W-:Y:S01]  /*e090*/  FFMA R55, R115, R65.reuse, R150 ;  /* 0x0000004173377223 */ /* 0x080fe20000000096 */
[----:B------:R-:W1:Y:S01]  /*e0a0*/  LDS R74, [R104+-0x464] ;  /* 0xfffb9c00684a7984 */ /* 0x000e620000000800 */
        /* <DEDUP_REMOVED lines=12> */
[-C--:B------:R-:W-:Y:S01]  /*e170*/  FFMA R151, R112, R42.reuse, R43 ;  /* 0x0000002a70977223 */ /* 0x080fe2000000002b */
[-C--:B------:R-:W-:Y:S01]  /*e180*/  FFMA R43, R103, R42.reuse, R158 ;  /* 0x0000002a672b7223 */ /* 0x080fe2000000009e */
[-C--:B------:R-:W-:Y:S01]  /*e190*/  FFMA R158, R106, R42.reuse, R155 ;  /* 0x0000002a6a9e7223 */ /* 0x080fe2000000009b */
[----:B------:R-:W3:Y:S01]  /*e1a0*/  LDS R65, [R104+-0x44] ;  /* 0xffffbc0068417984 */ /* 0x000ee20000000800 */
[CC--:B----4-:R-:W-:Y:S01]  /*e1b0*/  FFMA R155, R105.reuse, R53.reuse, R56 ;  /* 0x00000035699b7223 */ /* 0x0d0fe20000000038 */
        /* <DEDUP_REMOVED lines=31> */
[-C--:B------:R-:W-:Y:S01]  /*e3b0*/  FFMA R89, R118, R74.reuse, R89 ;  /* 0x0000004a76597223 */ /* 0x080fe20000000059 */
[-C--:B------:R-:W-:Y:S01]  /*e3c0*/  FFMA R21, R127, R74.reuse, R22 ;  /* 0x0000004a7f157223 */ /* 0x080fe20000000016 */
[----:B------:R-:W-:Y:S01]  /*e3d0*/  FFMA R162, R111, R74, R162 ;  /* 0x0000004a6fa27223 */ /* 0x000fe200000000a2 */
[----:B--2---:R-:W-:Y:S01]  /*e3e0*/  FFMA R157, R112, R88, R44 ;  /* 0x00000058709d7223 */ /* 0x004fe2000000002c */
        /* <DEDUP_REMOVED lines=26> */
[-C--:B----4-:R-:W-:Y:S01]  /*e590*/  FFMA R160, R113, R56.reuse, R68 ;  /* 0x0000003871a07223 */ /* 0x090fe20000000044 */
[----:B------:R-:W-:Y:S01]  /*e5a0*/  FFMA R89, R105, R56, R57 ;  /* 0x0000003869597223 */ /* 0x000fe20000000039 */
[----:B------:R-:W2:Y:S01]  /*e5b0*/  LDS R55, [R104+-0x38] ;  /* 0xffffc80068377984 */ /* 0x000ea20000000800 */
[-C--:B------:R-:W-:Y:S01]  /*e5c0*/  FFMA R13, R125, R88.reuse, R20 ;  /* 0x000000587d0d7223 */ /* 0x080fe20000000014 */
[----:B------:R-:W-:Y:S01]  /*e5d0*/  FFMA R23, R119, R88, R158 ;  /* 0x0000005877177223 */ /* 0x000fe2000000009e */
        /* <DEDUP_REMOVED lines=23> */
[----:B------:R-:W3:Y:S01]  /*e750*/  LDS R76, [R104+-0x454] ;  /* 0xfffbac00684c7984 */ /* 0x000ee20000000800 */
[-C--:B------:R-:W-:Y:S01]  /*e760*/  FFMA R57, R115, R75.reuse, R68 ;  /* 0x0000004b73397223 */ /* 0x080fe20000000044 */
[-C--:B------:R-:W-:Y:S01]  /*e770*/  FFMA R152, R111, R66.reuse, R152 ;  /* 0x000000426f987223 */ /* 0x080fe20000000098 */
[CC--:B------:R-:W-:Y:S01]  /*e780*/  FFMA R148, R110.reuse, R66.reuse, R157 ;  /* 0x000000426e947223 */ /* 0x0c0fe2000000009d */
[----:B------:R-:W4:Y:S01]  /*e790*/  LDS R68, [R104+-0x34] ;  /* 0xffffcc0068447984 */ /* 0x000f220000000800 */
[----:B------:R-:W-:Y:S01]  /*e7a0*/  FFMA R67, R115, R66, R154 ;  /* 0x0000004273437223 */ /* 0x000fe2000000009a */
[-C--:B------:R-:W-:Y:S01]  /*e7b0*/  FFMA R154, R110, R75.reuse, R91 ;  /* 0x0000004b6e9a7223 */ /* 0x080fe2000000005b */
[----:B-1----:R-:W-:Y:S01]  /*e7c0*/  FFMA R91, R103, R44, R152 ;  /* 0x0000002c675b7223 */ /* 0x002fe20000000098 */
        /* <DEDUP_REMOVED lines=10> */
[----:B------:R-:W1:Y:S01]  /*e870*/  LDS R148, [R104+-0x450] ;  /* 0xfffbb00068947984 */ /* 0x000e620000000800 */
[----:B------:R-:W-:Y:S01]  /*e880*/  FFMA R66, R126, R66, R23 ;  /* 0x000000427e427223 */ /* 0x000fe20000000017 */
[-C--:B------:R-:W-:Y:S01]  /*e890*/  FFMA R158, R111, R75.reuse, R158 ;  /* 0x0000004b6f9e7223 */ /* 0x080fe2000000009e */
[-C--:B------:R-:W-:Y:S01]  /*e8a0*/  FFMA R160, R109, R75.reuse, R160 ;  /* 0x0000004b6da07223 */ /* 0x080fe200000000a0 */
[-C--:B------:R-:W-:Y:S01]  /*e8b0*/  FFMA R89, R108, R75.reuse, R89 ;  /* 0x0000004b6c597223 */ /* 0x080fe20000000059 */
[-C--:B------:R-:W-:Y:S01]  /*e8c0*/  FFMA R77, R118, R75.reuse, R77 ;  /* 0x0000004b764d7223 */ /* 0x080fe2000000004d */
[----:B------:R-:W-:Y:S01]  /*e8d0*/  FFMA R43, R127, R75, R22 ;  /* 0x0000004b7f2b7223 */ /* 0x000fe20000000016 */
[-C--:B------:R-:W-:Y:S01]  /*e8e0*/  FFMA R164, R113, R44.reuse, R24 ;  /* 0x0000002c71a47223 */ /* 0x080fe20000000018 */
[----:B--2---:R-:W-:Y:S01]  /*e8f0*/  FFMA R155, R105, R55, R58 ;  /* 0x00000037699b7223 */ /* 0x004fe2000000003a */
[-C--:B------:R-:W-:Y:S01]  /*e900*/  FFMA R23, R134, R75.reuse, R21 ;  /* 0x0000004b86177223 */ /* 0x080fe20000000015 */
[-C--:B------:R-:W-:Y:S01]  /*e910*/  FFMA R12, R133, R75.reuse, R12 ;  /* 0x0000004b850c7223 */ /* 0x080fe2000000000c */
        /* <DEDUP_REMOVED lines=9> */
[CC--:B------:R-:W-:Y:S01]  /*e9b0*/  FFMA R33, R119.reuse, R44.reuse, R150 ;  /* 0x0000002c77217223 */ /* 0x0c0fe20000000096 */
        /* <DEDUP_REMOVED lines=45> */
[-C--:B-1----:R-:W-:Y:S01]  /*ec90*/  FFMA R154, R114, R148.reuse, R34 ;  /* 0x00000094729a7223 */ /* 0x082fe20000000022 */
[-C--:B------:R-:W-:Y:S01]  /*eca0*/  FFMA R151, R105, R148.reuse, R15 ;  /* 0x0000009469977223 */ /* 0x080fe2000000000f */
[-C--:B------:R-:W-:Y:S01]  /*ecb0*/  FFMA R149, R112, R148.reuse, R46 ;  /* 0x0000009470957223 */ /* 0x080fe2000000002e */
[----:B------:R-:W1:Y:S01]  /*ecc0*/  LDS R68, [R104+-0x448] ;  /* 0xfffbb80068447984 */ /* 0x000e620000000800 */
        /* <DEDUP_REMOVED lines=30> */
[----:B------:R-:W2:Y:S04]  /*eeb0*/  LDS R93, [R104+-0x444] ;  /* 0xfffbbc00685d7984 */ /* 0x000ea80000000800 */
[----:B------:R-:W5:Y:S01]  /*eec0*/  LDS R58, [R104+-0x28] ;  /* 0xffffd800683a7984 */ /* 0x000f620000000800 */
[-C--:B---3--:R-:W-:Y:S01]  /*eed0*/  FFMA R78, R116, R45.reuse, R59 ;  /* 0x0000002d744e7223 */ /* 0x088fe2000000003b */
[-C--:B------:R-:W-:Y:S01]  /*eee0*/  FFMA R79, R118, R45.reuse, R79 ;  /* 0x0000002d764f7223 */ /* 0x080fe2000000004f */
[----:B------:R-:W-:Y:S01]  /*eef0*/  FFMA R148, R111, R45, R148 ;  /* 0x0000002d6f947223 */ /* 0x000fe20000000094 */
[----:B------:R-:W3:Y:S01]  /*ef00*/  LDS R59, [R104+-0x24] ;  /* 0xffffdc00683b7984 */ /* 0x000ee20000000800 */
[-C--:B-1----:R-:W-:Y:S01]  /*ef10*/  FFMA R155, R112, R68.reuse, R81 ;  /* 0x00000044709b7223 */ /* 0x082fe20000000051 */
[-C--:B------:R-:W-:Y:S01]  /*ef20*/  FFMA R164, R113, R68.reuse, R84 ;  /* 0x0000004471a47223 */ /* 0x080fe20000000054 */
[-C--:B------:R-:W-:Y:S01]  /*ef30*/  FFMA R162, R114, R68.reuse, R35 ;  /* 0x0000004472a27223 */ /* 0x080fe20000000023 */
[----:B------:R-:W1:Y:S01]  /*ef40*/  LDS R81, [R104+-0x440] ;  /* 0xfffbc00068517984 */ /* 0x000e620000000800 */
        /* <DEDUP_REMOVED lines=26> */
[----:B------:R-:W-:Y:S01]  /*f0f0*/  FFMA R24, R126, R45, R33 ;  /* 0x0000002d7e187223 */ /* 0x000fe20000000021 */
[----:B--2---:R-:W-:Y:S01]  /*f100*/  FFMA R84, R117, R93, R84 ;  /* 0x0000005d75547223 */ /* 0x004fe20000000054 */
[----:B------:R-:W-:Y:S01]  /*f110*/  FFMA R14, R133, R45, R14 ;  /* 0x0000002d850e7223 */ /* 0x000fe2000000000e */
[-C--:B------:R-:W-:Y:S01]  /*f120*/  FFMA R147, R103, R68.reuse, R154 ;  /* 0x0000004467937223 */ /* 0x080fe2000000009a */
[----:B------:R-:W-:Y:S01]  /*f130*/  FFMA R149, R107, R68, R158 ;  /* 0x000000446b957223 */ /* 0x000fe2000000009e */
[-C--:B-----5:R-:W-:Y:S01]  /*f140*/  FFMA R98, R113, R58.reuse, R98 ;  /* 0x0000003a71627223 */ /* 0x0a0fe20000000062 */
[-C--:B------:R-:W-:Y:S01]  /*f150*/  FFMA R152, R114, R58.reuse, R80 ;  /* 0x0000003a72987223 */ /* 0x080fe20000000050 */
[-C--:B------:R-:W-:Y:S01]  /*f160*/  FFMA R159, R112, R58.reuse, R47 ;  /* 0x0000003a709f7223 */ /* 0x080fe2000000002f */
[-C--:B------:R-:W-:Y:S01]  /*f170*/  FFMA R46, R120, R58.reuse, R79 ;  /* 0x0000003a782e7223 */ /* 0x080fe2000000004f */
[----:B------:R-:W2:Y:S01]  /*f180*/  LDS R47, [R104+-0x20] ;  /* 0xffffe000682f7984 */ /* 0x000ea20000000800 */
[----:B------:R-:W-:Y:S01]  /*f190*/  FFMA R79, R115, R93, R150 ;  /* 0x0000005d734f7223 */ /* 0x000fe20000000096 */
[----:B------:R-:W-:Y:S01]  /*f1a0*/  FFMA R69, R103, R58, R148 ;  /* 0x0000003a67457223 */ /* 0x000fe20000000094 */
[----:B---3--:R-:W-:Y:S01]  /*f1b0*/  FFMA R148, R109, R59, R98 ;  /* 0x0000003b6d947223 */ /* 0x008fe20000000062 */
[----:B------:R-:W3:Y:S01]  /*f1c0*/  LDS R80, [R104+-0x43c] ;  /* 0xfffbc40068507984 */ /* 0x000ee20000000800 */
[-C--:B-1----:R-:W-:Y:S01]  /*f1d0*/  FFMA R150, R114, R81.reuse, R36 ;  /* 0x0000005172967223 */ /* 0x082fe20000000024 */
[-C--:B------:R-:W-:Y:S01]  /*f1e0*/  FFMA R36, R124, R81.reuse, R79 ;  /* 0x000000517c247223 */ /* 0x080fe2000000004f */
[----:B------:R-:W-:Y:S01]  /*f1f0*/  FFMA R79, R119, R81, R84 ;  /* 0x00000051774f7223 */ /* 0x000fe20000000054 */
[----:B------:R-:W1:Y:S01]  /*f200*/  LDS R98, [R104+-0x438] ;  /* 0xfffbc80068627984 */ /* 0x000e620000000800 */
[-C--:B------:R-:W-:Y:S01]  /*f210*/  FFMA R33, R125, R68.reuse, R32 ;  /* 0x000000447d217223 */ /* 0x080fe20000000020 */
[-C--:B------:R-:W-:Y:S01]  /*f220*/  FFMA R70, R120, R68.reuse, R91 ;  /* 0x0000004478467223 */ /* 0x080fe2000000005b */
[-C--:B------:R-:W-:Y:S01]  /*f230*/  FFMA R44, R145, R68.reuse, R34 ;  /* 0x00000044912c7223 */ /* 0x080fe20000000022 */
[----:B------:R-:W4:Y:S01]  /*f240*/  LDS R84, [R104+-0x18] ;  /* 0xffffe80068547984 */ /* 0x000f220000000800 */
        /* <DEDUP_REMOVED lines=48> */
[-C--:B---3--:R-:W-:Y:S01]  /*f550*/  FFMA R150, R111, R80.reuse, R150 ;  /* 0x000000506f967223 */ /* 0x088fe20000000096 */
[-C--:B------:R-:W-:Y:S01]  /*f560*/  FFMA R35, R119, R47.reuse, R60 ;  /* 0x0000002f77237223 */ /* 0x080fe2000000003c */
[-C--:B------:R-:W-:Y:S01]  /*f570*/  FFMA R155, R108, R80.reuse, R155 ;  /* 0x000000506c9b7223 */ /* 0x080fe2000000009b */
[----:B------:R-:W-:Y:S01]  /*f580*/  FFMA R60, R110, R80, R153 ;  /* 0x000000506e3c7223 */ /* 0x000fe20000000099 */
[-C--:B------:R-:W-:Y:S01]  /*f590*/  FFMA R158, R113, R47.reuse, R82 ;  /* 0x0000002f719e7223 */ /* 0x080fe20000000052 */
[-C--:B-1----:R-:W-:Y:S01]  /*f5a0*/  FFMA R153, R105, R98.reuse, R97 ;  /* 0x0000006269997223 */ /* 0x082fe20000000061 */
        /* <DEDUP_REMOVED lines=16> */
[----:B----4-:R-:W-:Y:S01]  /*f6b0*/  FFMA R155, R112, R84, R37 ;  /* 0x00000054709b7223 */ /* 0x010fe20000000025 */
[-C--:B------:R-:W-:Y:S01]  /*f6c0*/  FFMA R149, R107, R47.reuse, R148 ;  /* 0x0000002f6b957223 */ /* 0x080fe20000000094 */
[----:B------:R-:W-:Y:S01]  /*f6d0*/  FFMA R80, R126, R80, R79 ;  /* 0x000000507e507223 */ /* 0x000fe2000000004f */
[C---:B------:R-:W-:Y:S01]  /*f6e0*/  FFMA R112, R113.reuse, R84, R49 ;  /* 0x0000005471707223 */ /* 0x040fe20000000031 */
        /* <DEDUP_REMOVED lines=13> */
[----:B------:R-:W-:Y:S01]  /*f7c0*/  FFMA R58, R135, R47, R58 ;  /* 0x0000002f873a7223 */ /* 0x000fe2000000003a */
[-C--:B--2---:R-:W-:Y:S01]  /*f7d0*/  FFMA R47, R115, R81.reuse, R82 ;  /* 0x00000051732f7223 */ /* 0x084fe20000000052 */
[C---:B------:R-:W-:Y:S01]  /*f7e0*/  FFMA R152, R114.reuse, R98, R95 ;  /* 0x0000006272987223 */ /* 0x040fe2000000005f */
[----:B------:R-:W2:Y:S01]  /*f7f0*/  LDS R82, [R104+-0x10] ;  /* 0xfffff00068527984 */ /* 0x000ea20000000800 */
        /* <DEDUP_REMOVED lines=20> */
[-C--:B------:R-:W-:Y:S01]  /*f940*/  FFMA R83, R125, R98.reuse, R34 ;  /* 0x000000627d537223 */ /* 0x080fe20000000022 */
[----:B------:R-:W5:Y:S01]  /*f950*/  LDS R102, [R104+-0x42c] ;  /* 0xfffbd40068667984 */ /* 0x000f620000000800 */
[----:B------:R-:W-:Y:S01]  /*f960*/  FFMA R94, R120, R98, R93 ;  /* 0x00000062785e7223 */ /* 0x000fe2000000005d */
[CC--:B-1----:R-:W-:Y:S01]  /*f970*/  FFMA R152, R111.reuse, R148.reuse, R152 ;  /* 0x000000946f987223 */ /* 0x0c2fe20000000098 */
[-C--:B------:R-:W-:Y:S01]  /*f980*/  FFMA R99, R118, R148.reuse, R99 ;  /* 0x0000009476637223 */ /* 0x080fe20000000063 */
[----:B------:R-:W-:Y:S01]  /*f990*/  FFMA R153, R108, R148, R153 ;  /* 0x000000946c997223 */ /* 0x000fe20000000099 */
[-C--:B------:R-:W-:Y:S01]  /*f9a0*/  FFMA R34, R146, R98.reuse, R59 ;  /* 0x0000006292227223 */ /* 0x080fe2000000003b */
[-C--:B---3--:R-:W-:Y:S01]  /*f9b0*/  FFMA R114, R111, R49.reuse, R114 ;  /* 0x000000316f727223 */ /* 0x088fe20000000072 */
[-C--:B------:R-:W-:Y:S01]  /*f9c0*/  FFMA R111, R108, R49.reuse, R105 ;  /* 0x000000316c6f7223 */ /* 0x080fe20000000069 */
[----:B------:R-:W-:Y:S01]  /*f9d0*/  FFMA R25, R136, R98, R25 ;  /* 0x0000006288197223 */ /* 0x000fe20000000019 */
        /* <DEDUP_REMOVED lines=10> */
[-C--:B------:R-:W-:Y:S01]  /*fa80*/  FFMA R112, R109, R49.reuse, R112 ;  /* 0x000000316d707223 */ /* 0x080fe20000000070 */
[CC--:B------:R-:W-:Y:S01]  /*fa90*/  FFMA R105, R115.reuse, R49.reuse, R96 ;  /* 0x0000003173697223 */ /* 0x0c0fe20000000060 */
[----:B------:R-:W-:Y:S01]  /*faa0*/  FFMA R84, R116, R148, R97 ;  /* 0x0000009474547223 */ /* 0x000fe20000000061 */
[----:B------:R-:W3:Y:S01]  /*fab0*/  LDS R109, [R104+-0x428] ;  /* 0xfffbd800686d7984 */ /* 0x000ee20000000800 */
[----:B----4-:R-:W-:Y:S01]  /*fac0*/  FFMA R96, R120, R80, R99 ;  /* 0x0000005078607223 */ /* 0x010fe20000000063 */
[-C--:B------:R-:W-:Y:S01]  /*fad0*/  FFMA R154, R110, R148.reuse, R151 ;  /* 0x000000946e9a7223 */ /* 0x080fe20000000097 */
[-C--:B------:R-:W-:Y:S01]  /*fae0*/  FFMA R97, R115, R148.reuse, R100 ;  /* 0x0000009473617223 */ /* 0x080fe20000000064 */
[-C--:B------:R-:W-:Y:S01]  /*faf0*/  FFMA R150, R117, R148.reuse, R150 ;  /* 0x0000009475967223 */ /* 0x080fe20000000096 */
[-C--:B------:R-:W-:Y:S01]  /*fb00*/  FFMA R83, R134, R148.reuse, R83 ;  /* 0x0000009486537223 */ /* 0x080fe20000000053 */
[-C--:B------:R-:W-:Y:S01]  /*fb10*/  FFMA R60, R133, R148.reuse, R60 ;  /* 0x00000094853c7223 */ /* 0x080fe2000000003c */
[-C--:B------:R-:W-:Y:S01]  /*fb20*/  FFMA R37, R127, R148.reuse, R94 ;  /* 0x000000947f257223 */ /* 0x080fe2000000005e */
[----:B------:R-:W-:Y:S01]  /*fb30*/  FFMA R16, R126, R148, R95 ;  /* 0x000000947e107223 */ /* 0x000fe2000000005f */
[----:B------:R-:W4:Y:S01]  /*fb40*/  LDS R99, [R104+-0x8] ;  /* 0xfffff80068637984 */ /* 0x000f220000000800 */
[-C--:B------:R-:W-:Y:S01]  /*fb50*/  FFMA R101, R118, R49.reuse, R101 ;  /* 0x0000003176657223 */ /* 0x080fe20000000065 */
[-C--:B------:R-:W-:Y:S01]  /*fb60*/  FFMA R148, R106, R80.reuse, R153 ;  /* 0x000000506a947223 */ /* 0x080fe20000000099 */
[-C--:B------:R-:W-:Y:S01]  /*fb70*/  FFMA R110, R110, R49.reuse, R155 ;  /* 0x000000316e6e7223 */ /* 0x080fe2000000009b */
[C---:B------:R-:W-:Y:S01]  /*fb80*/  FFMA R147, R107.reuse, R80, R160 ;  /* 0x000000506b937223 */ /* 0x040fe200000000a0 */
[-C--:B--2---:R-:W-:Y:S01]  /*fb90*/  FFMA R106, R106, R82.reuse, R111 ;  /* 0x000000526a6a7223 */ /* 0x084fe2000000006f */
[-C--:B------:R-:W-:Y:S01]  /*fba0*/  FFMA R94, R116, R49.reuse, R81 ;  /* 0x00000031745e7223 */ /* 0x080fe20000000051 */
[----:B------:R-:W-:Y:S01]  /*fbb0*/  FFMA R107, R107, R82, R112 ;  /* 0x000000526b6b7223 */ /* 0x000fe20000000070 */
[----:B------:R-:W2:Y:S01]  /*fbc0*/  LDS R111, [R104+-0x424] ;  /* 0xfffbdc00686f7984 */ /* 0x000ea20000000800 */
[C---:B------:R-:W-:Y:S01]  /*fbd0*/  FFMA R154, R5.reuse, R80, R154 ;  /* 0x00000050059a7223 */ /* 0x040fe2000000009a */
[-C--:B------:R-:W-:Y:S01]  /*fbe0*/  FFMA R110, R5, R82.reuse, R110 ;  /* 0x00000052056e7223 */ /* 0x080fe2000000006e */
[-C--:B------:R-:W-:Y:S01]  /*fbf0*/  FFMA R100, R120, R82.reuse, R101 ;  /* 0x0000005278647223 */ /* 0x080fe20000000065 */
[----:B------:R-:W2:Y:S01]  /*fc00*/  LDS R112, [R104+-0x4] ;  /* 0xfffffc0068707984 */ /* 0x000ea20000000800 */
[-C--:B------:R-:W-:Y:S01]  /*fc10*/  FFMA R5, R125, R82.reuse, R94 ;  /* 0x000000527d057223 */ /* 0x080fe2000000005e */
[----:B------:R-:W-:Y:S01]  /*fc20*/  FFMA R94, R124, R82, R105 ;  /* 0x000000527c5e7223 */ /* 0x000fe20000000069 */
[-C--:B------:R-:W-:Y:S01]  /*fc30*/  FFMA R98, R117, R49.reuse, R98 ;  /* 0x0000003175627223 */ /* 0x080fe20000000062 */
[----:B------:R-:W2:Y:S01]  /*fc40*/  LDS R101, [R104+-0x420] ;  /* 0xfffbe00068657984 */ /* 0x000ea20000000800 */
[-C--:B------:R-:W-:Y:S01]  /*fc50*/  FFMA R61, R134, R49.reuse, R35 ;  /* 0x00000031863d7223 */ /* 0x080fe20000000023 */
[-C--:B------:R-:W-:Y:S01]  /*fc60*/  FFMA R36, R126, R49.reuse, R47 ;  /* 0x000000317e247223 */ /* 0x080fe2000000002f */
[-C--:B------:R-:W-:Y:S01]  /*fc70*/  FFMA R48, R133, R49.reuse, R48 ;  /* 0x0000003185307223 */ /* 0x080fe20000000030 */
[----:B------:R-:W2:Y:S01]  /*fc80*/  LDS R105, [R104] ;  /* 0x0000000068697984 */ /* 0x000ea20000000800 */
[----:B------:R-:W-:Y:S01]  /*fc90*/  FFMA R95, R127, R49, R50 ;  /* 0x000000317f5f7223 */ /* 0x000fe20000000032 */
        /* <DEDUP_REMOVED lines=12> */
[-C--:B-----5:R-:W-:Y:S01]  /*fd60*/  FFMA R36, R116, R102.reuse, R113 ;  /* 0x0000006674247223 */ /* 0x0a0fe20000000071 */
[-C--:B------:R-:W-:Y:S01]  /*fd70*/  FFMA R61, R115, R102.reuse, R154 ;  /* 0x00000066733d7223 */ /* 0x080fe2000000009a */
[-C--:B------:R-:W-:Y:S01]  /*fd80*/  FFMA R147, R118, R102.reuse, R147 ;  /* 0x0000006676937223 */ /* 0x080fe20000000093 */
[-C--:B------:R-:W-:Y:S01]  /*fd90*/  FFMA R148, R117, R102.reuse, R148 ;  /* 0x0000006675947223 */ /* 0x080fe20000000094 */
[----:B------:R-:W-:Y:S01]  /*fda0*/  FFMA R83, R127, R102, R96 ;  /* 0x000000667f537223 */ /* 0x000fe20000000060 */
[-C--:B-1----:R-:W-:Y:S01]  /*fdb0*/  FFMA R116, R116, R108.reuse, R103 ;  /* 0x0000006c74747223 */ /* 0x082fe20000000067 */
[-C--:B------:R-:W-:Y:S01]  /*fdc0*/  FFMA R115, R115, R108.reuse, R110 ;  /* 0x0000006c73737223 */ /* 0x080fe2000000006e */
[----:B------:R-:W-:Y:S01]  /*fdd0*/  FFMA R107, R118, R108, R107 ;  /* 0x0000006c766b7223 */ /* 0x000fe2000000006b */
        /* <DEDUP_REMOVED lines=13> */
[----:B------:R-:W-:Y:S01]  /*feb0*/  FFMA R97, R119, R109, R148 ;  /* 0x0000006d77617223 */ /* 0x000fe20000000094 */
[-C--:B----4-:R-:W-:Y:S01]  /*fec0*/  FFMA R125, R125, R99.reuse, R116 ;  /* 0x000000637d7d7223 */ /* 0x090fe20000000074 */
[-C--:B------:R-:W-:Y:S01]  /*fed0*/  FFMA R124, R124, R99.reuse, R115 ;  /* 0x000000637c7c7223 */ /* 0x080fe20000000073 */
[-C--:B------:R-:W-:Y:S01]  /*fee0*/  FFMA R120, R120, R99.reuse, R107 ;  /* 0x0000006378787223 */ /* 0x080fe2000000006b */
[----:B------:R-:W-:Y:S01]  /*fef0*/  FFMA R119, R119, R99, R106 ;  /* 0x0000006377777223 */ /* 0x000fe2000000006a */
[CC--:B------:R-:W-:Y:S01]  /*ff00*/  FFMA R94, R145.reuse, R109.reuse, R50 ;  /* 0x0000006d915e7223 */ /* 0x0c0fe20000000032 */
[C---:B------:R-:W-:Y:S01]  /*ff10*/  FFMA R36, R146.reuse, R109, R49 ;  /* 0x0000006d92247223 */ /* 0x040fe20000000031 */
[-C--:B------:R-:W-:Y:S01]  /*ff20*/  FFMA R61, R146, R99.reuse, R5 ;  /* 0x00000063923d7223 */ /* 0x080fe20000000005 */
[----:B------:R-:W-:Y:S01]  /*ff30*/  FFMA R50, R145, R99, R48 ;  /* 0x0000006391327223 */ /* 0x000fe20000000030 */
[-C--:B--2---:R-:W-:Y:S01]  /*ff40*/  FFMA R100, R133, R111.reuse, R100 ;  /* 0x0000006f85647223 */ /* 0x084fe20000000064 */
        /* <DEDUP_REMOVED lines=21> */
[----:B------:R-:W1:Y:S01]  /*100a0*/  LDC.64 R4, c[0x0][0x390] ;  /* 0x0000e400ff047b82 */ /* 0x000e620000000a00 */
[----:B------:R-:W-:-:S04]  /*100b0*/  IMAD R103, R6, 0x1bf0, R0 ;  /* 0x00001bf006677824 */ /* 0x000fc800078e0200 */
[----:B------:R-:W-:-:S04]  /*100c0*/  IMAD R2, R2, 0xe000, R103 ;  /* 0x0000e00002027824 */ /* 0x000fc800078e0267 */
[----:B------:R-:W-:-:S04]  /*100d0*/  IMAD R3, R3, 0x380, R2 ;  /* 0x0000038003037824 */ /* 0x000fc800078e0202 */
[----:B-1----:R-:W-:-:S05]  /*100e0*/  IMAD.WIDE.U32 R2, R3, 0x4, R4 ;  /* 0x0000000403027825 */ /* 0x002fca00078e0004 */
[----:B------:R-:W-:Y:S04]  /*100f0*/  STG.E desc[UR6][R2.64], R121 ;  /* 0x0000007902007986 */ /* 0x000fe8000c101906 */
        /* <DEDUP_REMOVED lines=110> */
[----:B------:R-:W-:Y:S01]  /*107e0*/  STG.E desc[UR6][R2.64+0x1cdc0], R101 ;  /* 0x01cdc06502007986 */ /* 0x000fe2000c101906 */
[----:B------:R-:W-:Y:S05]  /*107f0*/  EXIT ;  /* 0x000000000000794d */ /* 0x000fea0003800000 */
.L_x_33:
[----:B------:R-:W-:-:S00]  /*10800*/  BRA `(.L_x_33) ;  /* 0xfffffffc00fc7947 */ /* 0x000fc0000383ffff */
[----:B------:R-:W-:-:S00]  /*10810*/  NOP ;  /* 0x0000000000007918 */ /* 0x000fc00000000000 */
        /* <DEDUP_REMOVED lines=14> */
.L_x_34:


//--------------------- .nv.shared.main_kernel0   --------------------------
	.section	.nv.shared.main_kernel0,"aw",@nobits
	.sectionflags	@""
	.align	4
.nv.shared.main_kernel0:
	.zero		46972


//--------------------- .nv.shared.reserved.0     --------------------------
	.section	.nv.shared.reserved.0,"aw",@nobits
	.weak		__nv_reservedSMEM_offset_0_alias
	.size		__nv_reservedSMEM_offset_0_alias, 0, 64
	.other		__nv_reservedSMEM_offset_0_alias,@"STO_CUDA_RESERVED_SHARED STV_DEFAULT"
__nv_reservedSMEM_offset_0_alias:
	.zero		0
	.zero		64


//--------------------- .nv.constant0.main_kernel0 --------------------------
	.section	.nv.constant0.main_kernel0,"a",@progbits
	.sectionflags	@""
	.align	4
.nv.constant0.main_kernel0:
	.zero		920


//--------------------- SYMBOLS --------------------------

	.type		.nv.reservedSmem.offset0,@object
	.size		.nv.reservedSmem.offset0,0x4
	.type		.nv.reservedSmem.cap,@object
	.size		.nv.reservedSmem.cap,0x4
